	.target	sm_100a

	.elftype	@"ET_EXEC"


//--------------------- .note.nv.tkinfo           --------------------------
	.section	.note.nv.tkinfo,"",@"SHT_NOTE"
	.sectionflags	@"SHF_NOTE_NV_TKINFO"
	.tkinfo
        /*0018*/ 	.word	0x00000002
        /*0030*/ 	.string	""
        /*0030*/ 	.string	"ptxas"
        /*0030*/ 	.string	"Cuda compilation tools, release 13.0, V13.0.88"
        /*0030*/ 	.string	"Build cuda_13.0.r13.0/compiler.36424714_0"
        /*0030*/ 	.string	"-arch sm_100a -m 64 "



//--------------------- .note.nv.cuinfo           --------------------------
	.section	.note.nv.cuinfo,"",@"SHT_NOTE"
	.sectionflags	@"SHF_NOTE_NV_CUINFO"
        /*0018*/ 	.short	0x0002
        /*001a*/ 	.short	0x0064
        /*001c*/ 	.short	0x0082
	.zero		2


//--------------------- .nv.info                  --------------------------
	.section	.nv.info,"",@"SHT_CUDA_INFO"
	.align	4


	//----- nvinfo : EIATTR_REGCOUNT
	.align		4
        /*0000*/ 	.byte	0x04, 0x2f
        /*0002*/ 	.short	(.L_19 - .L_18)
	.align		4
.L_18:
        /*0004*/ 	.word	index@(_ZN7cutlass13device_kernelINS_4gemm6kernel13GemmUniversalIN4cute5tupleIJiiiiEEENS1_10collective13CollectiveMmaINS1_46MainloopSm100TmaUmmaWarpSpecializedBlockScaledILi8ELi2ELi2ENS5_IJNS4_1CILi8EEENSA_ILi1EEESC_EEEEENS5_IJNSA_ILi128EEENSA_ILi64EEESF_EEENS5_IJNS_12float_e4m3_tENS_13float_ue8m0_tEEEENS5_IJNS5_IJlSC_lEEENS4_6LayoutINS5_IJNS5_IJNS5_IJNSA_ILi32EEENSA_ILi4EEEEEEiEEESQ_NS5_IJSC_iEEEEEENS5_IJNS5_IJNS5_IJNSA_ILi16EEESO_EEEiEEENS5_IJNS5_IJNSA_ILi0EEESC_EEENSA_ILi512EEEEEENS5_IJSW_iEEEEEEEEEEESK_S13_NS4_8TiledMMAINS4_8MMA_AtomIJNS4_21SM100_MMA_MXF8F6F4_SSISI_SI_fSJ_Li128ELi64ELNS4_4UMMA5MajorE0ELS18_0ELNS17_7ScaleInE0ELS19_0EEEEEENSM_INS5_IJSC_SC_SC_EEENS5_IJSW_SW_SW_EEEEENS5_IJNS4_10UnderscoreES1F_S1F_EEEEENS5_IJNS4_13SM90_TMA_LOADES1I_EEENS5_IJNS4_14ComposedLayoutINS4_7SwizzleILi3ELi4ELi3EEENS4_18smem_ptr_flag_bitsILi8EEENSM_INS5_IJSB_SF_EEENS5_IJSF_SC_EEEEEEENSM_INS5_IJNS5_IJNS5_IJSP_SC_EEENS5_IJSN_SC_EEEEEESC_NS5_IJSO_SC_EEEEEENS5_IJNS5_IJNS5_IJSU_SY_EEESX_EEESW_NS5_IJSC_SY_EEEEEEEEEEEvNS4_8identityENS5_IJNS4_23SM90_TMA_LOAD_MULTICASTES25_EEES23_vS24_EENS_8epilogue10collective18CollectiveEpilogueINS28_23Sm100TmaWarpSpecializedILi3ELi2ELi16ELb1ELb0EEEJNS5_IJSG_SG_SF_EEENS5_IJNSM_ISG_SC_EENSM_INS5_IJST_NSA_ILi2EEEEEENS5_IJSC_SN_EEEEEEEENS_10bfloat16_tESL_S2K_SL_NS28_6fusion15FusionCallbacksIS2C_NS2L_17LinearCombinationIS2K_fS2K_fLNS_15FloatRoundStyleE2EEES2D_S2J_JEEENS4_5SM1004TMEM4LOAD26SM100_TMEM_LOAD_32dp32b16xES1I_NS1K_INS1L_ILi1ELi4ELi3EEENS1N_ILi16EEENSM_INS5_IJSB_ST_EEENS5_IJST_SC_EEEEEEENS4_39AutoVectorizingCopyWithAssumedAlignmentILi128EEENS4_14SM90_TMA_STOREES30_S32_S32_EEEvvEEEEvNT_6ParamsE)
        /*0008*/ 	.word	0x00000074


	//----- nvinfo : EIATTR_FRAME_SIZE
	.align		4
.L_19:
        /*000c*/ 	.byte	0x04, 0x11
        /*000e*/ 	.short	(.L_21 - .L_20)
	.align		4
.L_20:
        /*0010*/ 	.word	index@($__internal_2_$__cuda_sm10x_tcgen05_guardrail_trap_unallocated_columns_being_dealloced)
        /*0014*/ 	.word	0x00000000


	//----- nvinfo : EIATTR_FRAME_SIZE
	.align		4
.L_21:
        /*0018*/ 	.byte	0x04, 0x11
        /*001a*/ 	.short	(.L_23 - .L_22)
	.align		4
.L_22:
        /*001c*/ 	.word	index@($__internal_1_$__cuda_sm10x_tcgen05_guardrail_trap_phase_invalid_during_alloc)
        /*0020*/ 	.word	0x00000000


	//----- nvinfo : EIATTR_FRAME_SIZE
	.align		4
.L_23:
        /*0024*/ 	.byte	0x04, 0x11
        /*0026*/ 	.short	(.L_25 - .L_24)
	.align		4
.L_24:
        /*0028*/ 	.word	index@($__internal_0_$__cuda_sm10x_tcgen05_guardrail_trap_col_being_dealloced_not_returned_by_alloc)
        /*002c*/ 	.word	0x00000000


	//----- nvinfo : EIATTR_FRAME_SIZE
	.align		4
.L_25:
        /*0030*/ 	.byte	0x04, 0x11
        /*0032*/ 	.short	(.L_27 - .L_26)
	.align		4
.L_26:
        /*0034*/ 	.word	index@(_ZN7cutlass13device_kernelINS_4gemm6kernel13GemmUniversalIN4cute5tupleIJiiiiEEENS1_10collective13CollectiveMmaINS1_46MainloopSm100TmaUmmaWarpSpecializedBlockScaledILi8ELi2ELi2ENS5_IJNS4_1CILi8EEENSA_ILi1EEESC_EEEEENS5_IJNSA_ILi128EEENSA_ILi64EEESF_EEENS5_IJNS_12float_e4m3_tENS_13float_ue8m0_tEEEENS5_IJNS5_IJlSC_lEEENS4_6LayoutINS5_IJNS5_IJNS5_IJNSA_ILi32EEENSA_ILi4EEEEEEiEEESQ_NS5_IJSC_iEEEEEENS5_IJNS5_IJNS5_IJNSA_ILi16EEESO_EEEiEEENS5_IJNS5_IJNSA_ILi0EEESC_EEENSA_ILi512EEEEEENS5_IJSW_iEEEEEEEEEEESK_S13_NS4_8TiledMMAINS4_8MMA_AtomIJNS4_21SM100_MMA_MXF8F6F4_SSISI_SI_fSJ_Li128ELi64ELNS4_4UMMA5MajorE0ELS18_0ELNS17_7ScaleInE0ELS19_0EEEEEENSM_INS5_IJSC_SC_SC_EEENS5_IJSW_SW_SW_EEEEENS5_IJNS4_10UnderscoreES1F_S1F_EEEEENS5_IJNS4_13SM90_TMA_LOADES1I_EEENS5_IJNS4_14ComposedLayoutINS4_7SwizzleILi3ELi4ELi3EEENS4_18smem_ptr_flag_bitsILi8EEENSM_INS5_IJSB_SF_EEENS5_IJSF_SC_EEEEEEENSM_INS5_IJNS5_IJNS5_IJSP_SC_EEENS5_IJSN_SC_EEEEEESC_NS5_IJSO_SC_EEEEEENS5_IJNS5_IJNS5_IJSU_SY_EEESX_EEESW_NS5_IJSC_SY_EEEEEEEEEEEvNS4_8identityENS5_IJNS4_23SM90_TMA_LOAD_MULTICASTES25_EEES23_vS24_EENS_8epilogue10collective18CollectiveEpilogueINS28_23Sm100TmaWarpSpecializedILi3ELi2ELi16ELb1ELb0EEEJNS5_IJSG_SG_SF_EEENS5_IJNSM_ISG_SC_EENSM_INS5_IJST_NSA_ILi2EEEEEENS5_IJSC_SN_EEEEEEEENS_10bfloat16_tESL_S2K_SL_NS28_6fusion15FusionCallbacksIS2C_NS2L_17LinearCombinationIS2K_fS2K_fLNS_15FloatRoundStyleE2EEES2D_S2J_JEEENS4_5SM1004TMEM4LOAD26SM100_TMEM_LOAD_32dp32b16xES1I_NS1K_INS1L_ILi1ELi4ELi3EEENS1N_ILi16EEENSM_INS5_IJSB_ST_EEENS5_IJST_SC_EEEEEEENS4_39AutoVectorizingCopyWithAssumedAlignmentILi128EEENS4_14SM90_TMA_STOREES30_S32_S32_EEEvvEEEEvNT_6ParamsE)
        /*0038*/ 	.word	0x00000000


	//----- nvinfo : EIATTR_MIN_STACK_SIZE
	.align		4
.L_27:
        /*003c*/ 	.byte	0x04, 0x12
        /*003e*/ 	.short	(.L_29 - .L_28)
	.align		4
.L_28:
        /*0040*/ 	.word	index@(_ZN7cutlass13device_kernelINS_4gemm6kernel13GemmUniversalIN4cute5tupleIJiiiiEEENS1_10collective13CollectiveMmaINS1_46MainloopSm100TmaUmmaWarpSpecializedBlockScaledILi8ELi2ELi2ENS5_IJNS4_1CILi8EEENSA_ILi1EEESC_EEEEENS5_IJNSA_ILi128EEENSA_ILi64EEESF_EEENS5_IJNS_12float_e4m3_tENS_13float_ue8m0_tEEEENS5_IJNS5_IJlSC_lEEENS4_6LayoutINS5_IJNS5_IJNS5_IJNSA_ILi32EEENSA_ILi4EEEEEEiEEESQ_NS5_IJSC_iEEEEEENS5_IJNS5_IJNS5_IJNSA_ILi16EEESO_EEEiEEENS5_IJNS5_IJNSA_ILi0EEESC_EEENSA_ILi512EEEEEENS5_IJSW_iEEEEEEEEEEESK_S13_NS4_8TiledMMAINS4_8MMA_AtomIJNS4_21SM100_MMA_MXF8F6F4_SSISI_SI_fSJ_Li128ELi64ELNS4_4UMMA5MajorE0ELS18_0ELNS17_7ScaleInE0ELS19_0EEEEEENSM_INS5_IJSC_SC_SC_EEENS5_IJSW_SW_SW_EEEEENS5_IJNS4_10UnderscoreES1F_S1F_EEEEENS5_IJNS4_13SM90_TMA_LOADES1I_EEENS5_IJNS4_14ComposedLayoutINS4_7SwizzleILi3ELi4ELi3EEENS4_18smem_ptr_flag_bitsILi8EEENSM_INS5_IJSB_SF_EEENS5_IJSF_SC_EEEEEEENSM_INS5_IJNS5_IJNS5_IJSP_SC_EEENS5_IJSN_SC_EEEEEESC_NS5_IJSO_SC_EEEEEENS5_IJNS5_IJNS5_IJSU_SY_EEESX_EEESW_NS5_IJSC_SY_EEEEEEEEEEEvNS4_8identityENS5_IJNS4_23SM90_TMA_LOAD_MULTICASTES25_EEES23_vS24_EENS_8epilogue10collective18CollectiveEpilogueINS28_23Sm100TmaWarpSpecializedILi3ELi2ELi16ELb1ELb0EEEJNS5_IJSG_SG_SF_EEENS5_IJNSM_ISG_SC_EENSM_INS5_IJST_NSA_ILi2EEEEEENS5_IJSC_SN_EEEEEEEENS_10bfloat16_tESL_S2K_SL_NS28_6fusion15FusionCallbacksIS2C_NS2L_17LinearCombinationIS2K_fS2K_fLNS_15FloatRoundStyleE2EEES2D_S2J_JEEENS4_5SM1004TMEM4LOAD26SM100_TMEM_LOAD_32dp32b16xES1I_NS1K_INS1L_ILi1ELi4ELi3EEENS1N_ILi16EEENSM_INS5_IJSB_ST_EEENS5_IJST_SC_EEEEEEENS4_39AutoVectorizingCopyWithAssumedAlignmentILi128EEENS4_14SM90_TMA_STOREES30_S32_S32_EEEvvEEEEvNT_6ParamsE)
        /*0044*/ 	.word	0x00000000
.L_29:


//--------------------- .nv.compat                --------------------------
	.section	.nv.compat,"",@"SHT_CUDA_COMPAT_INFO"
	.align	4
        /*0000*/ 	.byte	0x02, 0x09, 0x01, 0x00, 0x02, 0x02, 0x02, 0x00, 0x02, 0x05, 0x05, 0x00, 0x03, 0x07, 0x01, 0x01
        /*0010*/ 	.byte	0x02, 0x03, 0x01, 0x00, 0x02, 0x06, 0x01, 0x00, 0x04, 0x0b, 0x08, 0x00, 0x09, 0x00, 0x00, 0x00
        /*0020*/ 	.byte	0x00, 0x00, 0x00, 0x00


//--------------------- .nv.info._ZN7cutlass13device_kernelINS_4gemm6kernel13GemmUniversalIN4cute5tupleIJiiiiEEENS1_10collective13CollectiveMmaINS1_46MainloopSm100TmaUmmaWarpSpecializedBlockScaledILi8ELi2ELi2ENS5_IJNS4_1CILi8EEENSA_ILi1EEESC_EEEEENS5_IJNSA_ILi128EEENSA_ILi64EEESF_EEENS5_IJNS_12float_e4m3_tENS_13float_ue8m0_tEEEENS5_IJNS5_IJlSC_lEEENS4_6LayoutINS5_IJNS5_IJNS5_IJNSA_ILi32EEENSA_ILi4EEEEEEiEEESQ_NS5_IJSC_iEEEEEENS5_IJNS5_IJNS5_IJNSA_ILi16EEESO_EEEiEEENS5_IJNS5_IJNSA_ILi0EEESC_EEENSA_ILi512EEEEEENS5_IJSW_iEEEEEEEEEEESK_S13_NS4_8TiledMMAINS4_8MMA_AtomIJNS4_21SM100_MMA_MXF8F6F4_SSISI_SI_fSJ_Li128ELi64ELNS4_4UMMA5MajorE0ELS18_0ELNS17_7ScaleInE0ELS19_0EEEEEENSM_INS5_IJSC_SC_SC_EEENS5_IJSW_SW_SW_EEEEENS5_IJNS4_10UnderscoreES1F_S1F_EEEEENS5_IJNS4_13SM90_TMA_LOADES1I_EEENS5_IJNS4_14ComposedLayoutINS4_7SwizzleILi3ELi4ELi3EEENS4_18smem_ptr_flag_bitsILi8EEENSM_INS5_IJSB_SF_EEENS5_IJSF_SC_EEEEEEENSM_INS5_IJNS5_IJNS5_IJSP_SC_EEENS5_IJSN_SC_EEEEEESC_NS5_IJSO_SC_EEEEEENS5_IJNS5_IJNS5_IJSU_SY_EEESX_EEESW_NS5_IJSC_SY_EEEEEEEEEEEvNS4_8identityENS5_IJNS4_23SM90_TMA_LOAD_MULTICASTES25_EEES23_vS24_EENS_8epilogue10collective18CollectiveEpilogueINS28_23Sm100TmaWarpSpecializedILi3ELi2ELi16ELb1ELb0EEEJNS5_IJSG_SG_SF_EEENS5_IJNSM_ISG_SC_EENSM_INS5_IJST_NSA_ILi2EEEEEENS5_IJSC_SN_EEEEEEEENS_10bfloat16_tESL_S2K_SL_NS28_6fusion15FusionCallbacksIS2C_NS2L_17LinearCombinationIS2K_fS2K_fLNS_15FloatRoundStyleE2EEES2D_S2J_JEEENS4_5SM1004TMEM4LOAD26SM100_TMEM_LOAD_32dp32b16xES1I_NS1K_INS1L_ILi1ELi4ELi3EEENS1N_ILi16EEENSM_INS5_IJSB_ST_EEENS5_IJST_SC_EEEEEEENS4_39AutoVectorizingCopyWithAssumedAlignmentILi128EEENS4_14SM90_TMA_STOREES30_S32_S32_EEEvvEEEEvNT_6ParamsE --------------------------
	.section	.nv.info._ZN7cutlass13device_kernelINS_4gemm6kernel13GemmUniversalIN4cute5tupleIJiiiiEEENS1_10collective13CollectiveMmaINS1_46MainloopSm100TmaUmmaWarpSpecializedBlockScaledILi8ELi2ELi2ENS5_IJNS4_1CILi8EEENSA_ILi1EEESC_EEEEENS5_IJNSA_ILi128EEENSA_ILi64EEESF_EEENS5_IJNS_12float_e4m3_tENS_13float_ue8m0_tEEEENS5_IJNS5_IJlSC_lEEENS4_6LayoutINS5_IJNS5_IJNS5_IJNSA_ILi32EEENSA_ILi4EEEEEEiEEESQ_NS5_IJSC_iEEEEEENS5_IJNS5_IJNS5_IJNSA_ILi16EEESO_EEEiEEENS5_IJNS5_IJNSA_ILi0EEESC_EEENSA_ILi512EEEEEENS5_IJSW_iEEEEEEEEEEESK_S13_NS4_8TiledMMAINS4_8MMA_AtomIJNS4_21SM100_MMA_MXF8F6F4_SSISI_SI_fSJ_Li128ELi64ELNS4_4UMMA5MajorE0ELS18_0ELNS17_7ScaleInE0ELS19_0EEEEEENSM_INS5_IJSC_SC_SC_EEENS5_IJSW_SW_SW_EEEEENS5_IJNS4_10UnderscoreES1F_S1F_EEEEENS5_IJNS4_13SM90_TMA_LOADES1I_EEENS5_IJNS4_14ComposedLayoutINS4_7SwizzleILi3ELi4ELi3EEENS4_18smem_ptr_flag_bitsILi8EEENSM_INS5_IJSB_SF_EEENS5_IJSF_SC_EEEEEEENSM_INS5_IJNS5_IJNS5_IJSP_SC_EEENS5_IJSN_SC_EEEEEESC_NS5_IJSO_SC_EEEEEENS5_IJNS5_IJNS5_IJSU_SY_EEESX_EEESW_NS5_IJSC_SY_EEEEEEEEEEEvNS4_8identityENS5_IJNS4_23SM90_TMA_LOAD_MULTICASTES25_EEES23_vS24_EENS_8epilogue10collective18CollectiveEpilogueINS28_23Sm100TmaWarpSpecializedILi3ELi2ELi16ELb1ELb0EEEJNS5_IJSG_SG_SF_EEENS5_IJNSM_ISG_SC_EENSM_INS5_IJST_NSA_ILi2EEEEEENS5_IJSC_SN_EEEEEEEENS_10bfloat16_tESL_S2K_SL_NS28_6fusion15FusionCallbacksIS2C_NS2L_17LinearCombinationIS2K_fS2K_fLNS_15FloatRoundStyleE2EEES2D_S2J_JEEENS4_5SM1004TMEM4LOAD26SM100_TMEM_LOAD_32dp32b16xES1I_NS1K_INS1L_ILi1ELi4ELi3EEENS1N_ILi16EEENSM_INS5_IJSB_ST_EEENS5_IJST_SC_EEEEEEENS4_39AutoVectorizingCopyWithAssumedAlignmentILi128EEENS4_14SM90_TMA_STOREES30_S32_S32_EEEvvEEEEvNT_6ParamsE,"",@"SHT_CUDA_INFO"
	.sectionflags	@""
	.align	4


	//----- nvinfo : EIATTR_CUDA_API_VERSION
	.align		4
        /*0000*/ 	.byte	0x04, 0x37
        /*0002*/ 	.short	(.L_31 - .L_30)
.L_30:
        /*0004*/ 	.word	0x00000082


	//----- nvinfo : EIATTR_KPARAM_INFO
	.align		4
.L_31:
        /*0008*/ 	.byte	0x04, 0x17
        /*000a*/ 	.short	(.L_33 - .L_32)
.L_32:
        /*000c*/ 	.word	0x00000000
        /*0010*/ 	.short	0x0000
        /*0012*/ 	.short	0x0000
        /*0014*/ 	.byte	0x00, 0xf0, 0x01, 0x30


	//----- nvinfo : EIATTR_AT_ENTRY_FRAGMENTS
	.align		4
.L_33:
        /*0018*/ 	.byte	0x04, 0x4f
        /*001a*/ 	.short	(.L_35 - .L_34)


	//   ....[0]....
.L_34:
        /*001c*/ 	.word	0x00000006


	//----- nvinfo : EIATTR_RESERVED_SMEM_USED
	.align		4
.L_35:
        /*0020*/ 	.byte	0x01, 0x41
	.zero		2


	//----- nvinfo : EIATTR_SPARSE_MMA_MASK
	.align		4
        /*0024*/ 	.byte	0x03, 0x50
        /*0026*/ 	.short	0x0000


	//----- nvinfo : EIATTR_TCGEN05_1CTA_USED
	.align		4
        /*0028*/ 	.byte	0x01, 0x51
	.zero		2


	//----- nvinfo : EIATTR_MAXREG_COUNT
	.align		4
        /*002c*/ 	.byte	0x03, 0x1b
        /*002e*/ 	.short	0x00ff


	//----- nvinfo : EIATTR_NUM_BARRIERS
	.align		4
        /*0030*/ 	.byte	0x02, 0x4c
        /*0032*/ 	.byte	0x07
	.zero		1


	//----- nvinfo : EIATTR_EXTERNS
	.align		4
        /*0034*/ 	.byte	0x04, 0x0f
        /*0036*/ 	.short	(.L_37 - .L_36)


	//   ....[0]....
	.align		4
.L_36:
        /*0038*/ 	.word	index@(__assertfail)


	//----- nvinfo : EIATTR_MERCURY_ISA_VERSION
	.align		4
.L_37:
        /*003c*/ 	.byte	0x03, 0x5f
        /*003e*/ 	.short	0x0101


	//----- nvinfo : EIATTR_INT_WARP_WIDE_INSTR_OFFSETS
	.align		4
        /*0040*/ 	.byte	0x04, 0x31
        /*0042*/ 	.short	(.L_39 - .L_38)


	//   ....[0]....
.L_38:
        /*0044*/ 	.word	0x00004a60


	//   ....[1]....
        /*0048*/ 	.word	0x00004a90


	//   ....[2]....
        /*004c*/ 	.word	0x00004ab0


	//   ....[3]....
        /*0050*/ 	.word	0x00005630


	//   ....[4]....
        /*0054*/ 	.word	0x00005780


	//   ....[5]....
        /*0058*/ 	.word	0x00005830


	//   ....[6]....
        /*005c*/ 	.word	0x00005890


	//   ....[7]....
        /*0060*/ 	.word	0x000059d0


	//   ....[8]....
        /*0064*/ 	.word	0x00005ab0


	//   ....[9]....
        /*0068*/ 	.word	0x00005b10


	//   ....[10]....
        /*006c*/ 	.word	0x00005c80


	//   ....[11]....
        /*0070*/ 	.word	0x00005d40


	//   ....[12]....
        /*0074*/ 	.word	0x00005e00


	//   ....[13]....
        /*0078*/ 	.word	0x00005f50


	//   ....[14]....
        /*007c*/ 	.word	0x00006000


	//----- nvinfo : EIATTR_COOP_GROUP_MASK_REGIDS
	.align		4
.L_39:
        /*0080*/ 	.byte	0x04, 0x29
        /*0082*/ 	.short	(.L_41 - .L_40)


	//   ....[0]....
.L_40:
        /*0084*/ 	.word	0xffffffff


	//   ....[1]....
        /*0088*/ 	.word	0xffffffff


	//   ....[2]....
        /*008c*/ 	.word	0xffffffff


	//   ....[3]....
        /*0090*/ 	.word	0xffffffff


	//   ....[4]....
        /*0094*/ 	.word	0xffffffff


	//   ....[5]....
        /*0098*/ 	.word	0xffffffff


	//   ....[6]....
        /*009c*/ 	.word	0xffffffff


	//   ....[7]....
        /*00a0*/ 	.word	0xffffffff


	//   ....[8]....
        /*00a4*/ 	.word	0xffffffff


	//   ....[9]....
        /*00a8*/ 	.word	0xffffffff


	//   ....[10]....
        /*00ac*/ 	.word	0xffffffff


	//   ....[11]....
        /*00b0*/ 	.word	0xffffffff


	//   ....[12]....
        /*00b4*/ 	.word	0xffffffff


	//   ....[13]....
        /*00b8*/ 	.word	0xffffffff


	//----- nvinfo : EIATTR_COOP_GROUP_INSTR_OFFSETS
	.align		4
.L_41:
        /*00bc*/ 	.byte	0x04, 0x28
        /*00be*/ 	.short	(.L_43 - .L_42)


	//   ....[0]....
.L_42:
        /*00c0*/ 	.word	0x00000080


	//   ....[1]....
        /*00c4*/ 	.word	0x00000550


	//   ....[2]....
        /*00c8*/ 	.word	0x00000790


	//   ....[3]....
        /*00cc*/ 	.word	0x00000910


	//   ....[4]....
        /*00d0*/ 	.word	0x00000a10


	//   ....[5]....
        /*00d4*/ 	.word	0x00000b80


	//   ....[6]....
        /*00d8*/ 	.word	0x00000ce0


	//   ....[7]....
        /*00dc*/ 	.word	0x00000ea0


	//   ....[8]....
        /*00e0*/ 	.word	0x00002490


	//   ....[9]....
        /*00e4*/ 	.word	0x00003590


	//   ....[10]....
        /*00e8*/ 	.word	0x000037a0


	//   ....[11]....
        /*00ec*/ 	.word	0x000037d0


	//   ....[12]....
        /*00f0*/ 	.word	0x00004940


	//   ....[13]....
        /*00f4*/ 	.word	0x00004b70


	//----- nvinfo : EIATTR_VRC_CTA_INIT_COUNT
	.align		4
.L_43:
        /*00f8*/ 	.byte	0x02, 0x4a
        /*00fa*/ 	.byte	0x80
	.zero		1


	//----- nvinfo : EIATTR_SYSCALL_OFFSETS
	.align		4
        /*00fc*/ 	.byte	0x04, 0x46
        /*00fe*/ 	.short	(.L_45 - .L_44)


	//   ....[0]....
.L_44:
        /*0100*/ 	.word	0x00006cf0


	//   ....[1]....
        /*0104*/ 	.word	0x00006de0


	//   ....[2]....
        /*0108*/ 	.word	0x000077c0


	//   ....[3]....
        /*010c*/ 	.word	0x00007930


	//   ....[4]....
        /*0110*/ 	.word	0x00008710


	//   ....[5]....
        /*0114*/ 	.word	0x00008880


	//   ....[6]....
        /*0118*/ 	.word	0x000096f0


	//   ....[7]....
        /*011c*/ 	.word	0x00009860


	//   ....[8]....
        /*0120*/ 	.word	0x0000a670


	//   ....[9]....
        /*0124*/ 	.word	0x0000a7e0


	//----- nvinfo : EIATTR_MBARRIER_INSTR_OFFSETS
	.align		4
.L_45:
        /*0128*/ 	.byte	0x04, 0x39
        /*012a*/ 	.short	(.L_47 - .L_46)


	//   ....[0]....
.L_46:
        /*012c*/ 	.word	0x00000670
        /*0130*/ 	.word	0x000000ff
        /*0134*/ 	.word	0x00000000
        /*0138*/ 	.short	0x0100
        /*013a*/ 	.byte	0x04
	.zero		1


	//   ....[1]....
        /*013c*/ 	.word	0x00000680
        /*0140*/ 	.word	0x000000ff
        /*0144*/ 	.word	0x00000040
        /*0148*/ 	.short	0x0100
        /*014a*/ 	.byte	0x04
	.zero		1


	//   ....[2]....
        /*014c*/ 	.word	0x00000690
        /*0150*/ 	.word	0x000000ff
        /*0154*/ 	.word	0x00000008
        /*0158*/ 	.short	0x0100
        /*015a*/ 	.byte	0x04
	.zero		1


	//   ....[3]....
        /*015c*/ 	.word	0x000006a0
        /*0160*/ 	.word	0x000000ff
        /*0164*/ 	.word	0x00000048
        /*0168*/ 	.short	0x0100
        /*016a*/ 	.byte	0x04
	.zero		1


	//   ....[4]....
        /*016c*/ 	.word	0x000006b0
        /*0170*/ 	.word	0x000000ff
        /*0174*/ 	.word	0x00000010
        /*0178*/ 	.short	0x0100
        /*017a*/ 	.byte	0x04
	.zero		1


	//   ....[5]....
        /*017c*/ 	.word	0x000006c0
        /*0180*/ 	.word	0x000000ff
        /*0184*/ 	.word	0x00000050
        /*0188*/ 	.short	0x0100
        /*018a*/ 	.byte	0x04
	.zero		1


	//   ....[6]....
        /*018c*/ 	.word	0x000006d0
        /*0190*/ 	.word	0x000000ff
        /*0194*/ 	.word	0x00000018
        /*0198*/ 	.short	0x0100
        /*019a*/ 	.byte	0x04
	.zero		1


	//   ....[7]....
        /*019c*/ 	.word	0x000006e0
        /*01a0*/ 	.word	0x000000ff
        /*01a4*/ 	.word	0x00000058
        /*01a8*/ 	.short	0x0100
        /*01aa*/ 	.byte	0x04
	.zero		1


	//   ....[8]....
        /*01ac*/ 	.word	0x000006f0
        /*01b0*/ 	.word	0x000000ff
        /*01b4*/ 	.word	0x00000020
        /*01b8*/ 	.short	0x0100
        /*01ba*/ 	.byte	0x04
	.zero		1


	//   ....[9]....
        /*01bc*/ 	.word	0x00000700
        /*01c0*/ 	.word	0x000000ff
        /*01c4*/ 	.word	0x00000060
        /*01c8*/ 	.short	0x0100
        /*01ca*/ 	.byte	0x04
	.zero		1


	//   ....[10]....
        /*01cc*/ 	.word	0x00000710
        /*01d0*/ 	.word	0x000000ff
        /*01d4*/ 	.word	0x00000028
        /*01d8*/ 	.short	0x0100
        /*01da*/ 	.byte	0x04
	.zero		1


	//   ....[11]....
        /*01dc*/ 	.word	0x00000720
        /*01e0*/ 	.word	0x000000ff
        /*01e4*/ 	.word	0x00000068
        /*01e8*/ 	.short	0x0100
        /*01ea*/ 	.byte	0x04
	.zero		1


	//   ....[12]....
        /*01ec*/ 	.word	0x00000730
        /*01f0*/ 	.word	0x000000ff
        /*01f4*/ 	.word	0x00000030
        /*01f8*/ 	.short	0x0100
        /*01fa*/ 	.byte	0x04
	.zero		1


	//   ....[13]....
        /*01fc*/ 	.word	0x00000740
        /*0200*/ 	.word	0x000000ff
        /*0204*/ 	.word	0x00000070
        /*0208*/ 	.short	0x0100
        /*020a*/ 	.byte	0x04
	.zero		1


	//   ....[14]....
        /*020c*/ 	.word	0x00000750
        /*0210*/ 	.word	0x000000ff
        /*0214*/ 	.word	0x00000038
        /*0218*/ 	.short	0x0100
        /*021a*/ 	.byte	0x04
	.zero		1


	//   ....[15]....
        /*021c*/ 	.word	0x00000760
        /*0220*/ 	.word	0x000000ff
        /*0224*/ 	.word	0x00000078
        /*0228*/ 	.short	0x0100
        /*022a*/ 	.byte	0x04
	.zero		1


	//   ....[16]....
        /*022c*/ 	.word	0x000008a0
        /*0230*/ 	.word	0x000000ff
        /*0234*/ 	.word	0x00000080
        /*0238*/ 	.short	0x0100
        /*023a*/ 	.byte	0x04
	.zero		1


	//   ....[17]....
        /*023c*/ 	.word	0x000008b0
        /*0240*/ 	.word	0x000000ff
        /*0244*/ 	.word	0x00000098
        /*0248*/ 	.short	0x0100
        /*024a*/ 	.byte	0x04
	.zero		1


	//   ....[18]....
        /*024c*/ 	.word	0x000008c0
        /*0250*/ 	.word	0x000000ff
        /*0254*/ 	.word	0x00000088
        /*0258*/ 	.short	0x0100
        /*025a*/ 	.byte	0x04
	.zero		1


	//   ....[19]....
        /*025c*/ 	.word	0x000008d0
        /*0260*/ 	.word	0x000000ff
        /*0264*/ 	.word	0x000000a0
        /*0268*/ 	.short	0x0100
        /*026a*/ 	.byte	0x04
	.zero		1


	//   ....[20]....
        /*026c*/ 	.word	0x000008e0
        /*0270*/ 	.word	0x000000ff
        /*0274*/ 	.word	0x00000090
        /*0278*/ 	.short	0x0100
        /*027a*/ 	.byte	0x04
	.zero		1


	//   ....[21]....
        /*027c*/ 	.word	0x000008f0
        /*0280*/ 	.word	0x000000ff
        /*0284*/ 	.word	0x000000a8
        /*0288*/ 	.short	0x0100
        /*028a*/ 	.byte	0x04
	.zero		1


	//   ....[22]....
        /*028c*/ 	.word	0x000009e0
        /*0290*/ 	.word	0x000000ff
        /*0294*/ 	.word	0x000000b0
        /*0298*/ 	.short	0x0100
        /*029a*/ 	.byte	0x06
	.zero		1


	//   ....[23]....
        /*029c*/ 	.word	0x000009f0
        /*02a0*/ 	.word	0x000000ff
        /*02a4*/ 	.word	0x000000b8
        /*02a8*/ 	.short	0x0100
        /*02aa*/ 	.byte	0x06
	.zero		1


	//   ....[24]....
        /*02ac*/ 	.word	0x00000b30
        /*02b0*/ 	.word	0x000000ff
        /*02b4*/ 	.word	0x000000c0
        /*02b8*/ 	.short	0x0100
        /*02ba*/ 	.byte	0x06
	.zero		1


	//   ....[25]....
        /*02bc*/ 	.word	0x00000b40
        /*02c0*/ 	.word	0x000000ff
        /*02c4*/ 	.word	0x000000d0
        /*02c8*/ 	.short	0x0100
        /*02ca*/ 	.byte	0x06
	.zero		1


	//   ....[26]....
        /*02cc*/ 	.word	0x00000b50
        /*02d0*/ 	.word	0x000000ff
        /*02d4*/ 	.word	0x000000c8
        /*02d8*/ 	.short	0x0100
        /*02da*/ 	.byte	0x06
	.zero		1


	//   ....[27]....
        /*02dc*/ 	.word	0x00000b60
        /*02e0*/ 	.word	0x000000ff
        /*02e4*/ 	.word	0x000000d8
        /*02e8*/ 	.short	0x0100
        /*02ea*/ 	.byte	0x06
	.zero		1


	//   ....[28]....
        /*02ec*/ 	.word	0x00000c90
        /*02f0*/ 	.word	0x000000ff
        /*02f4*/ 	.word	0x000000e0
        /*02f8*/ 	.short	0x0100
        /*02fa*/ 	.byte	0x04
	.zero		1


	//   ....[29]....
        /*02fc*/ 	.word	0x00000ca0
        /*0300*/ 	.word	0x000000ff
        /*0304*/ 	.word	0x000000f0
        /*0308*/ 	.short	0x0100
        /*030a*/ 	.byte	0x04
	.zero		1


	//   ....[30]....
        /*030c*/ 	.word	0x00000cb0
        /*0310*/ 	.word	0x000000ff
        /*0314*/ 	.word	0x000000e8
        /*0318*/ 	.short	0x0100
        /*031a*/ 	.byte	0x04
	.zero		1


	//   ....[31]....
        /*031c*/ 	.word	0x00000cc0
        /*0320*/ 	.word	0x000000ff
        /*0324*/ 	.word	0x000000f8
        /*0328*/ 	.short	0x0100
        /*032a*/ 	.byte	0x04
	.zero		1


	//   ....[32]....
        /*032c*/ 	.word	0x00000db0
        /*0330*/ 	.word	0x000000ff
        /*0334*/ 	.word	0x00000100
        /*0338*/ 	.short	0x0100
        /*033a*/ 	.byte	0x04
	.zero		1


	//   ....[33]....
        /*033c*/ 	.word	0x00000dc0
        /*0340*/ 	.word	0x000000ff
        /*0344*/ 	.word	0x00000110
        /*0348*/ 	.short	0x0100
        /*034a*/ 	.byte	0x04
	.zero		1


	//   ....[34]....
        /*034c*/ 	.word	0x00000dd0
        /*0350*/ 	.word	0x000000ff
        /*0354*/ 	.word	0x00000108
        /*0358*/ 	.short	0x0100
        /*035a*/ 	.byte	0x04
	.zero		1


	//   ....[35]....
        /*035c*/ 	.word	0x00000de0
        /*0360*/ 	.word	0x000000ff
        /*0364*/ 	.word	0x00000118
        /*0368*/ 	.short	0x0100
        /*036a*/ 	.byte	0x04
	.zero		1


	//   ....[36]....
        /*036c*/ 	.word	0x00001a90
        /*0370*/ 	.word	0x00000000
        /*0374*/ 	.word	0x00000110
        /*0378*/ 	.short	0x010a
        /*037a*/ 	.byte	0xff
	.zero		1


	//   ....[37]....
        /*037c*/ 	.word	0x00001ac0
        /*0380*/ 	.word	0x00000000
        /*0384*/ 	.word	0x00000100
        /*0388*/ 	.short	0x0101
        /*038a*/ 	.byte	0xff
	.zero		1


	//   ....[38]....
        /*038c*/ 	.word	0x00001b70
        /*0390*/ 	.word	0x000000ff
        /*0394*/ 	.word	0x00000040
        /*0398*/ 	.short	0x010a
        /*039a*/ 	.byte	0x04
	.zero		1


	//   ....[39]....
        /*039c*/ 	.word	0x00001c10
        /*03a0*/ 	.word	0x000000ff
        /*03a4*/ 	.word	0x00000040
        /*03a8*/ 	.short	0x010a
        /*03aa*/ 	.byte	0x21
	.zero		1


	//   ....[40]....
        /*03ac*/ 	.word	0x00001d50
        /*03b0*/ 	.word	0x000000ff
        /*03b4*/ 	.word	0x00000040
        /*03b8*/ 	.short	0x010a
        /*03ba*/ 	.byte	0x05
	.zero		1


	//   ....[41]....
        /*03bc*/ 	.word	0x00002010
        /*03c0*/ 	.word	0x000000ff
        /*03c4*/ 	.word	0x000000b8
        /*03c8*/ 	.short	0x0101
        /*03ca*/ 	.byte	0x06
	.zero		1


	//   ....[42]....
        /*03cc*/ 	.word	0x00002030
        /*03d0*/ 	.word	0x000000ff
        /*03d4*/ 	.word	0x00000040
        /*03d8*/ 	.short	0x010a
        /*03da*/ 	.byte	0x04
	.zero		1


	//   ....[43]....
        /*03dc*/ 	.word	0x000020b0
        /*03e0*/ 	.word	0x000000ff
        /*03e4*/ 	.word	0x00000040
        /*03e8*/ 	.short	0x010a
        /*03ea*/ 	.byte	0x21
	.zero		1


	//   ....[44]....
        /*03ec*/ 	.word	0x000021f0
        /*03f0*/ 	.word	0x000000ff
        /*03f4*/ 	.word	0x00000040
        /*03f8*/ 	.short	0x010a
        /*03fa*/ 	.byte	0x04
	.zero		1


	//   ....[45]....
        /*03fc*/ 	.word	0x000024c0
        /*0400*/ 	.word	0x00000003
        /*0404*/ 	.word	0x000000c0
        /*0408*/ 	.short	0x010a
        /*040a*/ 	.byte	0xff
	.zero		1


	//   ....[46]....
        /*040c*/ 	.word	0x00002610
        /*0410*/ 	.word	0x00000000
        /*0414*/ 	.word	0x00000000
        /*0418*/ 	.short	0x0101
        /*041a*/ 	.byte	0xff
	.zero		1


	//   ....[47]....
        /*041c*/ 	.word	0x00002bd0
        /*0420*/ 	.word	0x000000ff
        /*0424*/ 	.word	0x00000000
        /*0428*/ 	.short	0x010a
        /*042a*/ 	.byte	0x04
	.zero		1


	//   ....[48]....
        /*042c*/ 	.word	0x00002c60
        /*0430*/ 	.word	0x000000ff
        /*0434*/ 	.word	0x00000000
        /*0438*/ 	.short	0x010a
        /*043a*/ 	.byte	0x05
	.zero		1


	//   ....[49]....
        /*043c*/ 	.word	0x00002cf0
        /*0440*/ 	.word	0x000000ff
        /*0444*/ 	.word	0x00000000
        /*0448*/ 	.short	0x010a
        /*044a*/ 	.byte	0x05
	.zero		1


	//   ....[50]....
        /*044c*/ 	.word	0x00002d80
        /*0450*/ 	.word	0x000000ff
        /*0454*/ 	.word	0x00000000
        /*0458*/ 	.short	0x010a
        /*045a*/ 	.byte	0x05
	.zero		1


	//   ....[51]....
        /*045c*/ 	.word	0x00002e10
        /*0460*/ 	.word	0x000000ff
        /*0464*/ 	.word	0x00000000
        /*0468*/ 	.short	0x010a
        /*046a*/ 	.byte	0x05
	.zero		1


	//   ....[52]....
        /*046c*/ 	.word	0x00002ea0
        /*0470*/ 	.word	0x000000ff
        /*0474*/ 	.word	0x00000000
        /*0478*/ 	.short	0x010a
        /*047a*/ 	.byte	0x05
	.zero		1


	//   ....[53]....
        /*047c*/ 	.word	0x00002f30
        /*0480*/ 	.word	0x000000ff
        /*0484*/ 	.word	0x00000000
        /*0488*/ 	.short	0x010a
        /*048a*/ 	.byte	0x05
	.zero		1


	//   ....[54]....
        /*048c*/ 	.word	0x00002fd0
        /*0490*/ 	.word	0x00000000
        /*0494*/ 	.word	0x00000000
        /*0498*/ 	.short	0x010a
        /*049a*/ 	.byte	0xff
	.zero		1


	//   ....[55]....
        /*049c*/ 	.word	0x000030f0
        /*04a0*/ 	.word	0x00000002
        /*04a4*/ 	.word	0x00000100
        /*04a8*/ 	.short	0x010a
        /*04aa*/ 	.byte	0xff
	.zero		1


	//   ....[56]....
        /*04ac*/ 	.word	0x00003160
        /*04b0*/ 	.word	0x00000002
        /*04b4*/ 	.word	0x00000000
        /*04b8*/ 	.short	0x0101
        /*04ba*/ 	.byte	0xff
	.zero		1


	//   ....[57]....
        /*04bc*/ 	.word	0x00003180
        /*04c0*/ 	.word	0x000000ff
        /*04c4*/ 	.word	0x000000d0
        /*04c8*/ 	.short	0x010a
        /*04ca*/ 	.byte	0x04
	.zero		1


	//   ....[58]....
        /*04cc*/ 	.word	0x000032a0
        /*04d0*/ 	.word	0x00000002
        /*04d4*/ 	.word	0x000000c0
        /*04d8*/ 	.short	0x010a
        /*04da*/ 	.byte	0xff
	.zero		1


	//   ....[59]....
        /*04dc*/ 	.word	0x000033a0
        /*04e0*/ 	.word	0x00000002
        /*04e4*/ 	.word	0x00000000
        /*04e8*/ 	.short	0x0101
        /*04ea*/ 	.byte	0xff
	.zero		1


	//   ....[60]....
        /*04ec*/ 	.word	0x00003430
        /*04f0*/ 	.word	0x000000ff
        /*04f4*/ 	.word	0x000000d0
        /*04f8*/ 	.short	0x0106
        /*04fa*/ 	.byte	0x04
	.zero		1


	//   ....[61]....
        /*04fc*/ 	.word	0x00003450
        /*0500*/ 	.word	0x000000ff
        /*0504*/ 	.word	0x000000d0
        /*0508*/ 	.short	0x010a
        /*050a*/ 	.byte	0x04
	.zero		1


	//   ....[62]....
        /*050c*/ 	.word	0x000034e0
        /*0510*/ 	.word	0x000000ff
        /*0514*/ 	.word	0x000000d0
        /*0518*/ 	.short	0x0106
        /*051a*/ 	.byte	0x07
	.zero		1


	//   ....[63]....
        /*051c*/ 	.word	0x00003520
        /*0520*/ 	.word	0x00000000
        /*0524*/ 	.word	0x000000d0
        /*0528*/ 	.short	0x010a
        /*052a*/ 	.byte	0xff
	.zero		1


	//   ....[64]....
        /*052c*/ 	.word	0x00003b90
        /*0530*/ 	.word	0x00000002
        /*0534*/ 	.word	0x000000c0
        /*0538*/ 	.short	0x010a
        /*053a*/ 	.byte	0xff
	.zero		1


	//   ....[65]....
        /*053c*/ 	.word	0x00003cb0
        /*0540*/ 	.word	0x00000000
        /*0544*/ 	.word	0x00000000
        /*0548*/ 	.short	0x0101
        /*054a*/ 	.byte	0xff
	.zero		1


	//   ....[66]....
        /*054c*/ 	.word	0x000041e0
        /*0550*/ 	.word	0x000000ff
        /*0554*/ 	.word	0x00000000
        /*0558*/ 	.short	0x010a
        /*055a*/ 	.byte	0x04
	.zero		1


	//   ....[67]....
        /*055c*/ 	.word	0x00004230
        /*0560*/ 	.word	0x000000ff
        /*0564*/ 	.word	0x000000f0
        /*0568*/ 	.short	0x010a
        /*056a*/ 	.byte	0x38
	.zero		1


	//   ....[68]....
        /*056c*/ 	.word	0x00004430
        /*0570*/ 	.word	0x000000ff
        /*0574*/ 	.word	0x00000000
        /*0578*/ 	.short	0x010a
        /*057a*/ 	.byte	0x07
	.zero		1


	//   ....[69]....
        /*057c*/ 	.word	0x00004560
        /*0580*/ 	.word	0x000000ff
        /*0584*/ 	.word	0x00000000
        /*0588*/ 	.short	0x010a
        /*058a*/ 	.byte	0x04
	.zero		1


	//   ....[70]....
        /*058c*/ 	.word	0x00004890
        /*0590*/ 	.word	0x000000ff
        /*0594*/ 	.word	0x00000000
        /*0598*/ 	.short	0x010a
        /*059a*/ 	.byte	0x04
	.zero		1


	//   ....[71]....
        /*059c*/ 	.word	0x00004920
        /*05a0*/ 	.word	0x000000ff
        /*05a4*/ 	.word	0x00000000
        /*05a8*/ 	.short	0x010a
        /*05aa*/ 	.byte	0x04
	.zero		1


	//   ....[72]....
        /*05ac*/ 	.word	0x00004e00
        /*05b0*/ 	.word	0x00000008
        /*05b4*/ 	.word	0x000000c0
        /*05b8*/ 	.short	0x010a
        /*05ba*/ 	.byte	0xff
	.zero		1


	//   ....[73]....
        /*05bc*/ 	.word	0x00004f70
        /*05c0*/ 	.word	0x00000000
        /*05c4*/ 	.word	0x00000000
        /*05c8*/ 	.short	0x0101
        /*05ca*/ 	.byte	0xff
	.zero		1


	//   ....[74]....
        /*05cc*/ 	.word	0x00005440
        /*05d0*/ 	.word	0x000000ff
        /*05d4*/ 	.word	0x000000b8
        /*05d8*/ 	.short	0x010a
        /*05da*/ 	.byte	0x15
	.zero		1


	//   ....[75]....
        /*05dc*/ 	.word	0x00005610
        /*05e0*/ 	.word	0x000000ff
        /*05e4*/ 	.word	0x00000098
        /*05e8*/ 	.short	0x010a
        /*05ea*/ 	.byte	0x04
	.zero		1


	//   ....[76]....
        /*05ec*/ 	.word	0x00005850
        /*05f0*/ 	.word	0x000000ff
        /*05f4*/ 	.word	0x00000080
        /*05f8*/ 	.short	0x010b
        /*05fa*/ 	.byte	0x04
	.zero		1


	//   ....[77]....
        /*05fc*/ 	.word	0x00005860
        /*0600*/ 	.word	0x000000ff
        /*0604*/ 	.word	0x00000000
        /*0608*/ 	.short	0x0101
        /*060a*/ 	.byte	0x07
	.zero		1


	//   ....[78]....
        /*060c*/ 	.word	0x00005870
        /*0610*/ 	.word	0x000000ff
        /*0614*/ 	.word	0x00000098
        /*0618*/ 	.short	0x010a
        /*061a*/ 	.byte	0x05
	.zero		1


	//   ....[79]....
        /*061c*/ 	.word	0x00005ad0
        /*0620*/ 	.word	0x000000ff
        /*0624*/ 	.word	0x00000080
        /*0628*/ 	.short	0x010b
        /*062a*/ 	.byte	0x05
	.zero		1


	//   ....[80]....
        /*062c*/ 	.word	0x00005ae0
        /*0630*/ 	.word	0x000000ff
        /*0634*/ 	.word	0x00000000
        /*0638*/ 	.short	0x0101
        /*063a*/ 	.byte	0x07
	.zero		1


	//   ....[81]....
        /*063c*/ 	.word	0x00005af0
        /*0640*/ 	.word	0x000000ff
        /*0644*/ 	.word	0x00000098
        /*0648*/ 	.short	0x010a
        /*064a*/ 	.byte	0x04
	.zero		1


	//   ....[82]....
        /*064c*/ 	.word	0x00005d60
        /*0650*/ 	.word	0x000000ff
        /*0654*/ 	.word	0x00000080
        /*0658*/ 	.short	0x010b
        /*065a*/ 	.byte	0x04
	.zero		1


	//   ....[83]....
        /*065c*/ 	.word	0x00005d70
        /*0660*/ 	.word	0x000000ff
        /*0664*/ 	.word	0x00000000
        /*0668*/ 	.short	0x0101
        /*066a*/ 	.byte	0x07
	.zero		1


	//   ....[84]....
        /*066c*/ 	.word	0x00005d80
        /*0670*/ 	.word	0x000000ff
        /*0674*/ 	.word	0x00000098
        /*0678*/ 	.short	0x010a
        /*067a*/ 	.byte	0x05
	.zero		1


	//   ....[85]....
        /*067c*/ 	.word	0x00006020
        /*0680*/ 	.word	0x000000ff
        /*0684*/ 	.word	0x00000080
        /*0688*/ 	.short	0x010b
        /*068a*/ 	.byte	0x05
	.zero		1


	//   ....[86]....
        /*068c*/ 	.word	0x00006030
        /*0690*/ 	.word	0x000000ff
        /*0694*/ 	.word	0x00000000
        /*0698*/ 	.short	0x0101
        /*069a*/ 	.byte	0x04
	.zero		1


	//   ....[87]....
        /*069c*/ 	.word	0x000060a0
        /*06a0*/ 	.word	0x000000ff
        /*06a4*/ 	.word	0x00000000
        /*06a8*/ 	.short	0x010a
        /*06aa*/ 	.byte	0x04
	.zero		1


	//   ....[88]....
        /*06ac*/ 	.word	0x00006130
        /*06b0*/ 	.word	0x000000ff
        /*06b4*/ 	.word	0x00000000
        /*06b8*/ 	.short	0x010a
        /*06ba*/ 	.byte	0x05
	.zero		1


	//   ....[89]....
        /*06bc*/ 	.word	0x000061d0
        /*06c0*/ 	.word	0x00000000
        /*06c4*/ 	.word	0x00000000
        /*06c8*/ 	.short	0x010a
        /*06ca*/ 	.byte	0xff
	.zero		1


	//   ....[90]....
        /*06cc*/ 	.word	0x00006540
        /*06d0*/ 	.word	0x00000000
        /*06d4*/ 	.word	0x000000c0
        /*06d8*/ 	.short	0x010a
        /*06da*/ 	.byte	0xff
	.zero		1


	//   ....[91]....
        /*06dc*/ 	.word	0x00006610
        /*06e0*/ 	.word	0x00000000
        /*06e4*/ 	.word	0x00000000
        /*06e8*/ 	.short	0x0101
        /*06ea*/ 	.byte	0xff
	.zero		1


	//   ....[92]....
        /*06ec*/ 	.word	0x000072d0
        /*06f0*/ 	.word	0x00000000
        /*06f4*/ 	.word	0x00000080
        /*06f8*/ 	.short	0x010a
        /*06fa*/ 	.byte	0xff
	.zero		1


	//   ....[93]....
        /*06fc*/ 	.word	0x00007340
        /*0700*/ 	.word	0x00000068
        /*0704*/ 	.word	0x000000e0
        /*0708*/ 	.short	0x010a
        /*070a*/ 	.byte	0xff
	.zero		1


	//   ....[94]....
        /*070c*/ 	.word	0x00007430
        /*0710*/ 	.word	0x00000000
        /*0714*/ 	.word	0x00000080
        /*0718*/ 	.short	0x010a
        /*071a*/ 	.byte	0xff
	.zero		1


	//   ....[95]....
        /*071c*/ 	.word	0x00007550
        /*0720*/ 	.word	0x00000068
        /*0724*/ 	.word	0x000000e0
        /*0728*/ 	.short	0x010a
        /*072a*/ 	.byte	0xff
	.zero		1


	//   ....[96]....
        /*072c*/ 	.word	0x000083d0
        /*0730*/ 	.word	0x00000000
        /*0734*/ 	.word	0x00000000
        /*0738*/ 	.short	0x0101
        /*073a*/ 	.byte	0xff
	.zero		1


	//   ....[97]....
        /*073c*/ 	.word	0x000083e0
        /*0740*/ 	.word	0x00000014
        /*0744*/ 	.word	0x00000080
        /*0748*/ 	.short	0x010a
        /*074a*/ 	.byte	0xff
	.zero		1


	//   ....[98]....
        /*074c*/ 	.word	0x000084a0
        /*0750*/ 	.word	0x00000014
        /*0754*/ 	.word	0x00000080
        /*0758*/ 	.short	0x010a
        /*075a*/ 	.byte	0xff
	.zero		1


	//   ....[99]....
        /*075c*/ 	.word	0x00009380
        /*0760*/ 	.word	0x0000002e
        /*0764*/ 	.word	0x00000000
        /*0768*/ 	.short	0x0101
        /*076a*/ 	.byte	0xff
	.zero		1


	//   ....[100]....
        /*076c*/ 	.word	0x000093c0
        /*0770*/ 	.word	0x00000015
        /*0774*/ 	.word	0x00000080
        /*0778*/ 	.short	0x010a
        /*077a*/ 	.byte	0xff
	.zero		1


	//   ....[101]....
        /*077c*/ 	.word	0x00009490
        /*0780*/ 	.word	0x00000015
        /*0784*/ 	.word	0x00000080
        /*0788*/ 	.short	0x010a
        /*078a*/ 	.byte	0xff
	.zero		1


	//   ....[102]....
        /*078c*/ 	.word	0x0000a380
        /*0790*/ 	.word	0x0000002e
        /*0794*/ 	.word	0x00000000
        /*0798*/ 	.short	0x0101
        /*079a*/ 	.byte	0xff
	.zero		1


	//   ....[103]....
        /*079c*/ 	.word	0x0000a3a0
        /*07a0*/ 	.word	0x00000002
        /*07a4*/ 	.word	0x00000080
        /*07a8*/ 	.short	0x010a
        /*07aa*/ 	.byte	0xff
	.zero		1


	//   ....[104]....
        /*07ac*/ 	.word	0x0000a450
        /*07b0*/ 	.word	0x00000002
        /*07b4*/ 	.word	0x00000080
        /*07b8*/ 	.short	0x010a
        /*07ba*/ 	.byte	0xff
	.zero		1


	//   ....[105]....
        /*07bc*/ 	.word	0x0000acf0
        /*07c0*/ 	.word	0x000000ff
        /*07c4*/ 	.word	0x00000000
        /*07c8*/ 	.short	0x0101
        /*07ca*/ 	.byte	0x04
	.zero		1


	//   ....[106]....
        /*07cc*/ 	.word	0x0000b350
        /*07d0*/ 	.word	0x00000000
        /*07d4*/ 	.word	0x00000000
        /*07d8*/ 	.short	0x0101
        /*07da*/ 	.byte	0xff
	.zero		1


	//   ....[107]....
        /*07dc*/ 	.word	0x0000b600
        /*07e0*/ 	.word	0x000000ff
        /*07e4*/ 	.word	0x00000000
        /*07e8*/ 	.short	0x0101
        /*07ea*/ 	.byte	0x04
	.zero		1


	//   ....[108]....
        /*07ec*/ 	.word	0x0000b620
        /*07f0*/ 	.word	0x00000000
        /*07f4*/ 	.word	0x00000110
        /*07f8*/ 	.short	0x010a
        /*07fa*/ 	.byte	0xff
	.zero		1


	//   ....[109]....
        /*07fc*/ 	.word	0x0000b680
        /*0800*/ 	.word	0x00000000
        /*0804*/ 	.word	0x00000040
        /*0808*/ 	.short	0x010a
        /*080a*/ 	.byte	0xff
	.zero		1


	//   ....[110]....
        /*080c*/ 	.word	0x0000b6e0
        /*0810*/ 	.word	0x00000000
        /*0814*/ 	.word	0x00000040
        /*0818*/ 	.short	0x010a
        /*081a*/ 	.byte	0xff
	.zero		1


	//   ....[111]....
        /*081c*/ 	.word	0x0000b730
        /*0820*/ 	.word	0x00000003
        /*0824*/ 	.word	0x000000c0
        /*0828*/ 	.short	0x010a
        /*082a*/ 	.byte	0xff
	.zero		1


	//   ....[112]....
        /*082c*/ 	.word	0x0000b790
        /*0830*/ 	.word	0x00000000
        /*0834*/ 	.word	0x00000000
        /*0838*/ 	.short	0x010a
        /*083a*/ 	.byte	0xff
	.zero		1


	//   ....[113]....
        /*083c*/ 	.word	0x0000b7f0
        /*0840*/ 	.word	0x00000000
        /*0844*/ 	.word	0x00000000
        /*0848*/ 	.short	0x010a
        /*084a*/ 	.byte	0xff
	.zero		1


	//   ....[114]....
        /*084c*/ 	.word	0x0000b850
        /*0850*/ 	.word	0x00000000
        /*0854*/ 	.word	0x00000000
        /*0858*/ 	.short	0x010a
        /*085a*/ 	.byte	0xff
	.zero		1


	//   ....[115]....
        /*085c*/ 	.word	0x0000b8b0
        /*0860*/ 	.word	0x00000000
        /*0864*/ 	.word	0x00000000
        /*0868*/ 	.short	0x010a
        /*086a*/ 	.byte	0xff
	.zero		1


	//   ....[116]....
        /*086c*/ 	.word	0x0000b910
        /*0870*/ 	.word	0x00000000
        /*0874*/ 	.word	0x00000000
        /*0878*/ 	.short	0x010a
        /*087a*/ 	.byte	0xff
	.zero		1


	//   ....[117]....
        /*087c*/ 	.word	0x0000b970
        /*0880*/ 	.word	0x00000000
        /*0884*/ 	.word	0x00000000
        /*0888*/ 	.short	0x010a
        /*088a*/ 	.byte	0xff
	.zero		1


	//   ....[118]....
        /*088c*/ 	.word	0x0000b9d0
        /*0890*/ 	.word	0x00000000
        /*0894*/ 	.word	0x00000000
        /*0898*/ 	.short	0x010a
        /*089a*/ 	.byte	0xff
	.zero		1


	//   ....[119]....
        /*089c*/ 	.word	0x0000ba20
        /*08a0*/ 	.word	0x00000002
        /*08a4*/ 	.word	0x00000100
        /*08a8*/ 	.short	0x010a
        /*08aa*/ 	.byte	0xff
	.zero		1


	//   ....[120]....
        /*08ac*/ 	.word	0x0000ba80
        /*08b0*/ 	.word	0x00000002
        /*08b4*/ 	.word	0x000000d0
        /*08b8*/ 	.short	0x010a
        /*08ba*/ 	.byte	0xff
	.zero		1


	//   ....[121]....
        /*08bc*/ 	.word	0x0000bad0
        /*08c0*/ 	.word	0x00000002
        /*08c4*/ 	.word	0x000000c0
        /*08c8*/ 	.short	0x010a
        /*08ca*/ 	.byte	0xff
	.zero		1


	//   ....[122]....
        /*08cc*/ 	.word	0x0000bb30
        /*08d0*/ 	.word	0x00000000
        /*08d4*/ 	.word	0x000000d0
        /*08d8*/ 	.short	0x010a
        /*08da*/ 	.byte	0xff
	.zero		1


	//   ....[123]....
        /*08dc*/ 	.word	0x0000bb80
        /*08e0*/ 	.word	0x00000002
        /*08e4*/ 	.word	0x000000c0
        /*08e8*/ 	.short	0x010a
        /*08ea*/ 	.byte	0xff
	.zero		1


	//   ....[124]....
        /*08ec*/ 	.word	0x0000bbe0
        /*08f0*/ 	.word	0x00000000
        /*08f4*/ 	.word	0x000000f0
        /*08f8*/ 	.short	0x010a
        /*08fa*/ 	.byte	0xff
	.zero		1


	//   ....[125]....
        /*08fc*/ 	.word	0x0000bc40
        /*0900*/ 	.word	0x00000000
        /*0904*/ 	.word	0x00000000
        /*0908*/ 	.short	0x010a
        /*090a*/ 	.byte	0xff
	.zero		1


	//   ....[126]....
        /*090c*/ 	.word	0x0000bca0
        /*0910*/ 	.word	0x00000000
        /*0914*/ 	.word	0x00000000
        /*0918*/ 	.short	0x010a
        /*091a*/ 	.byte	0xff
	.zero		1


	//   ....[127]....
        /*091c*/ 	.word	0x0000bd00
        /*0920*/ 	.word	0x00000000
        /*0924*/ 	.word	0x00000000
        /*0928*/ 	.short	0x010a
        /*092a*/ 	.byte	0xff
	.zero		1


	//   ....[128]....
        /*092c*/ 	.word	0x0000bd50
        /*0930*/ 	.word	0x00000008
        /*0934*/ 	.word	0x000000c0
        /*0938*/ 	.short	0x010a
        /*093a*/ 	.byte	0xff
	.zero		1


	//   ....[129]....
        /*093c*/ 	.word	0x0000bdb0
        /*0940*/ 	.word	0x00000000
        /*0944*/ 	.word	0x000000b8
        /*0948*/ 	.short	0x010a
        /*094a*/ 	.byte	0xff
	.zero		1


	//   ....[130]....
        /*094c*/ 	.word	0x0000be10
        /*0950*/ 	.word	0x00000000
        /*0954*/ 	.word	0x00000098
        /*0958*/ 	.short	0x010a
        /*095a*/ 	.byte	0xff
	.zero		1


	//   ....[131]....
        /*095c*/ 	.word	0x0000be70
        /*0960*/ 	.word	0x00000000
        /*0964*/ 	.word	0x00000098
        /*0968*/ 	.short	0x010a
        /*096a*/ 	.byte	0xff
	.zero		1


	//   ....[132]....
        /*096c*/ 	.word	0x0000bed0
        /*0970*/ 	.word	0x00000000
        /*0974*/ 	.word	0x00000098
        /*0978*/ 	.short	0x010a
        /*097a*/ 	.byte	0xff
	.zero		1


	//   ....[133]....
        /*097c*/ 	.word	0x0000bf30
        /*0980*/ 	.word	0x00000002
        /*0984*/ 	.word	0x00000098
        /*0988*/ 	.short	0x010a
        /*098a*/ 	.byte	0xff
	.zero		1


	//   ....[134]....
        /*098c*/ 	.word	0x0000bf90
        /*0990*/ 	.word	0x00000000
        /*0994*/ 	.word	0x00000000
        /*0998*/ 	.short	0x010a
        /*099a*/ 	.byte	0xff
	.zero		1


	//   ....[135]....
        /*099c*/ 	.word	0x0000bff0
        /*09a0*/ 	.word	0x00000000
        /*09a4*/ 	.word	0x00000000
        /*09a8*/ 	.short	0x010a
        /*09aa*/ 	.byte	0xff
	.zero		1


	//   ....[136]....
        /*09ac*/ 	.word	0x0000c040
        /*09b0*/ 	.word	0x00000000
        /*09b4*/ 	.word	0x000000c0
        /*09b8*/ 	.short	0x010a
        /*09ba*/ 	.byte	0xff
	.zero		1


	//   ....[137]....
        /*09bc*/ 	.word	0x0000c090
        /*09c0*/ 	.word	0x00000000
        /*09c4*/ 	.word	0x00000080
        /*09c8*/ 	.short	0x010a
        /*09ca*/ 	.byte	0xff
	.zero		1


	//   ....[138]....
        /*09cc*/ 	.word	0x0000c0e0
        /*09d0*/ 	.word	0x00000068
        /*09d4*/ 	.word	0x000000e0
        /*09d8*/ 	.short	0x010a
        /*09da*/ 	.byte	0xff
	.zero		1


	//   ....[139]....
        /*09dc*/ 	.word	0x0000c130
        /*09e0*/ 	.word	0x00000014
        /*09e4*/ 	.word	0x00000080
        /*09e8*/ 	.short	0x010a
        /*09ea*/ 	.byte	0xff
	.zero		1


	//   ....[140]....
        /*09ec*/ 	.word	0x0000c180
        /*09f0*/ 	.word	0x00000015
        /*09f4*/ 	.word	0x00000080
        /*09f8*/ 	.short	0x010a
        /*09fa*/ 	.byte	0xff
	.zero		1


	//   ....[141]....
        /*09fc*/ 	.word	0x0000c1d0
        /*0a00*/ 	.word	0x00000002
        /*0a04*/ 	.word	0x00000080
        /*0a08*/ 	.short	0x010a
        /*0a0a*/ 	.byte	0xff
	.zero		1


	//----- nvinfo : EIATTR_NUM_MBARRIERS
	.align		4
.L_47:
        /*0a0c*/ 	.byte	0x03, 0x38
        /*0a0e*/ 	.short	0x0024


	//----- nvinfo : EIATTR_EXIT_INSTR_OFFSETS
	.align		4
        /*0a10*/ 	.byte	0x04, 0x1c
        /*0a12*/ 	.short	(.L_49 - .L_48)


	//   ....[0]....
.L_48:
        /*0a14*/ 	.word	0x00003000


	//   ....[1]....
        /*0a18*/ 	.word	0x000034f0


	//   ....[2]....
        /*0a1c*/ 	.word	0x00003550


	//   ....[3]....
        /*0a20*/ 	.word	0x00004b80


	//   ....[4]....
        /*0a24*/ 	.word	0x00006200


	//   ....[5]....
        /*0a28*/ 	.word	0x00006240


	//   ....[6]....
        /*0a2c*/ 	.word	0x0000b4f0


	//   ....[7]....
        /*0a30*/ 	.word	0x0000b570


	//   ....[8]....
        /*0a34*/ 	.word	0x0000b5a0


	//   ....[9]....
        /*0a38*/ 	.word	0x0000b610


	//----- nvinfo : EIATTR_MAX_THREADS
	.align		4
.L_49:
        /*0a3c*/ 	.byte	0x04, 0x05
        /*0a3e*/ 	.short	(.L_51 - .L_50)
.L_50:
        /*0a40*/ 	.word	0x00000100
        /*0a44*/ 	.word	0x00000001
        /*0a48*/ 	.word	0x00000001


	//----- nvinfo : EIATTR_CRS_STACK_SIZE
	.align		4
.L_51:
        /*0a4c*/ 	.byte	0x04, 0x1e
        /*0a4e*/ 	.short	(.L_53 - .L_52)
.L_52:
        /*0a50*/ 	.word	0x00000000


	//----- nvinfo : EIATTR_CBANK_PARAM_SIZE
	.align		4
.L_53:
        /*0a54*/ 	.byte	0x03, 0x19
        /*0a56*/ 	.short	0x0c00


	//----- nvinfo : EIATTR_PARAM_CBANK
	.align		4
        /*0a58*/ 	.byte	0x04, 0x0a
        /*0a5a*/ 	.short	(.L_55 - .L_54)
	.align		4
.L_54:
        /*0a5c*/ 	.word	index@(.nv.constant0._ZN7cutlass13device_kernelINS_4gemm6kernel13GemmUniversalIN4cute5tupleIJiiiiEEENS1_10collective13CollectiveMmaINS1_46MainloopSm100TmaUmmaWarpSpecializedBlockScaledILi8ELi2ELi2ENS5_IJNS4_1CILi8EEENSA_ILi1EEESC_EEEEENS5_IJNSA_ILi128EEENSA_ILi64EEESF_EEENS5_IJNS_12float_e4m3_tENS_13float_ue8m0_tEEEENS5_IJNS5_IJlSC_lEEENS4_6LayoutINS5_IJNS5_IJNS5_IJNSA_ILi32EEENSA_ILi4EEEEEEiEEESQ_NS5_IJSC_iEEEEEENS5_IJNS5_IJNS5_IJNSA_ILi16EEESO_EEEiEEENS5_IJNS5_IJNSA_ILi0EEESC_EEENSA_ILi512EEEEEENS5_IJSW_iEEEEEEEEEEESK_S13_NS4_8TiledMMAINS4_8MMA_AtomIJNS4_21SM100_MMA_MXF8F6F4_SSISI_SI_fSJ_Li128ELi64ELNS4_4UMMA5MajorE0ELS18_0ELNS17_7ScaleInE0ELS19_0EEEEEENSM_INS5_IJSC_SC_SC_EEENS5_IJSW_SW_SW_EEEEENS5_IJNS4_10UnderscoreES1F_S1F_EEEEENS5_IJNS4_13SM90_TMA_LOADES1I_EEENS5_IJNS4_14ComposedLayoutINS4_7SwizzleILi3ELi4ELi3EEENS4_18smem_ptr_flag_bitsILi8EEENSM_INS5_IJSB_SF_EEENS5_IJSF_SC_EEEEEEENSM_INS5_IJNS5_IJNS5_IJSP_SC_EEENS5_IJSN_SC_EEEEEESC_NS5_IJSO_SC_EEEEEENS5_IJNS5_IJNS5_IJSU_SY_EEESX_EEESW_NS5_IJSC_SY_EEEEEEEEEEEvNS4_8identityENS5_IJNS4_23SM90_TMA_LOAD_MULTICASTES25_EEES23_vS24_EENS_8epilogue10collective18CollectiveEpilogueINS28_23Sm100TmaWarpSpecializedILi3ELi2ELi16ELb1ELb0EEEJNS5_IJSG_SG_SF_EEENS5_IJNSM_ISG_SC_EENSM_INS5_IJST_NSA_ILi2EEEEEENS5_IJSC_SN_EEEEEEEENS_10bfloat16_tESL_S2K_SL_NS28_6fusion15FusionCallbacksIS2C_NS2L_17LinearCombinationIS2K_fS2K_fLNS_15FloatRoundStyleE2EEES2D_S2J_JEEENS4_5SM1004TMEM4LOAD26SM100_TMEM_LOAD_32dp32b16xES1I_NS1K_INS1L_ILi1ELi4ELi3EEENS1N_ILi16EEENSM_INS5_IJSB_ST_EEENS5_IJST_SC_EEEEEEENS4_39AutoVectorizingCopyWithAssumedAlignmentILi128EEENS4_14SM90_TMA_STOREES30_S32_S32_EEEvvEEEEvNT_6ParamsE)
        /*0a60*/ 	.short	0x0380
        /*0a62*/ 	.short	0x0c00


	//----- nvinfo : EIATTR_SW_WAR
	.align		4
.L_55:
        /*0a64*/ 	.byte	0x04, 0x36
        /*0a66*/ 	.short	(.L_57 - .L_56)
.L_56:
        /*0a68*/ 	.word	0x00000008
.L_57:


//--------------------- .nv.callgraph             --------------------------
	.section	.nv.callgraph,"",@"SHT_CUDA_CALLGRAPH"
	.align	4
	.sectionentsize	8
	.align		4
        /*0000*/ 	.word	0x00000000
	.align		4
        /*0004*/ 	.word	0xffffffff
	.align		4
        /*0008*/ 	.word	index@(_ZN7cutlass13device_kernelINS_4gemm6kernel13GemmUniversalIN4cute5tupleIJiiiiEEENS1_10collective13CollectiveMmaINS1_46MainloopSm100TmaUmmaWarpSpecializedBlockScaledILi8ELi2ELi2ENS5_IJNS4_1CILi8EEENSA_ILi1EEESC_EEEEENS5_IJNSA_ILi128EEENSA_ILi64EEESF_EEENS5_IJNS_12float_e4m3_tENS_13float_ue8m0_tEEEENS5_IJNS5_IJlSC_lEEENS4_6LayoutINS5_IJNS5_IJNS5_IJNSA_ILi32EEENSA_ILi4EEEEEEiEEESQ_NS5_IJSC_iEEEEEENS5_IJNS5_IJNS5_IJNSA_ILi16EEESO_EEEiEEENS5_IJNS5_IJNSA_ILi0EEESC_EEENSA_ILi512EEEEEENS5_IJSW_iEEEEEEEEEEESK_S13_NS4_8TiledMMAINS4_8MMA_AtomIJNS4_21SM100_MMA_MXF8F6F4_SSISI_SI_fSJ_Li128ELi64ELNS4_4UMMA5MajorE0ELS18_0ELNS17_7ScaleInE0ELS19_0EEEEEENSM_INS5_IJSC_SC_SC_EEENS5_IJSW_SW_SW_EEEEENS5_IJNS4_10UnderscoreES1F_S1F_EEEEENS5_IJNS4_13SM90_TMA_LOADES1I_EEENS5_IJNS4_14ComposedLayoutINS4_7SwizzleILi3ELi4ELi3EEENS4_18smem_ptr_flag_bitsILi8EEENSM_INS5_IJSB_SF_EEENS5_IJSF_SC_EEEEEEENSM_INS5_IJNS5_IJNS5_IJSP_SC_EEENS5_IJSN_SC_EEEEEESC_NS5_IJSO_SC_EEEEEENS5_IJNS5_IJNS5_IJSU_SY_EEESX_EEESW_NS5_IJSC_SY_EEEEEEEEEEEvNS4_8identityENS5_IJNS4_23SM90_TMA_LOAD_MULTICASTES25_EEES23_vS24_EENS_8epilogue10collective18CollectiveEpilogueINS28_23Sm100TmaWarpSpecializedILi3ELi2ELi16ELb1ELb0EEEJNS5_IJSG_SG_SF_EEENS5_IJNSM_ISG_SC_EENSM_INS5_IJST_NSA_ILi2EEEEEENS5_IJSC_SN_EEEEEEEENS_10bfloat16_tESL_S2K_SL_NS28_6fusion15FusionCallbacksIS2C_NS2L_17LinearCombinationIS2K_fS2K_fLNS_15FloatRoundStyleE2EEES2D_S2J_JEEENS4_5SM1004TMEM4LOAD26SM100_TMEM_LOAD_32dp32b16xES1I_NS1K_INS1L_ILi1ELi4ELi3EEENS1N_ILi16EEENSM_INS5_IJSB_ST_EEENS5_IJST_SC_EEEEEEENS4_39AutoVectorizingCopyWithAssumedAlignmentILi128EEENS4_14SM90_TMA_STOREES30_S32_S32_EEEvvEEEEvNT_6ParamsE)
	.align		4
        /*000c*/ 	.word	index@(__assertfail)
	.align		4
        /*0010*/ 	.word	0x00000000
	.align		4
        /*0014*/ 	.word	0xfffffffe
	.align		4
        /*0018*/ 	.word	0x00000000
	.align		4
        /*001c*/ 	.word	0xfffffffd
	.align		4
        /*0020*/ 	.word	0x00000000
	.align		4
        /*0024*/ 	.word	0xfffffffc


//--------------------- .nv.constant4             --------------------------
	.section	.nv.constant4,"a",@progbits
	.align	8
	.align		8
.nv.constant4:
        /*0000*/ 	.dword	__assertfail
	.align		8
        /*0008*/ 	.dword	__unnamed_1
	.align		8
        /*0010*/ 	.dword	__unnamed_2
	.align		8
        /*0018*/ 	.dword	_ZN40_INTERNAL_68c24f93_4_k_cu_757f0596_313534cuda3std3__45__cpo5beginE
	.align		8
        /*0020*/ 	.dword	_ZN40_INTERNAL_68c24f93_4_k_cu_757f0596_313534cuda3std3__45__cpo3endE
	.align		8
        /*0028*/ 	.dword	_ZN40_INTERNAL_68c24f93_4_k_cu_757f0596_313534cuda3std3__45__cpo6cbeginE
	.align		8
        /*0030*/ 	.dword	_ZN40_INTERNAL_68c24f93_4_k_cu_757f0596_313534cuda3std3__45__cpo4cendE
	.align		8
        /*0038*/ 	.dword	_ZN40_INTERNAL_68c24f93_4_k_cu_757f0596_313534cuda3std3__442_GLOBAL__N__68c24f93_4_k_cu_757f0596_313536ignoreE
	.align		8
        /*0040*/ 	.dword	_ZN40_INTERNAL_68c24f93_4_k_cu_757f0596_313534cuda3std3__419piecewise_constructE
	.align		8
        /*0048*/ 	.dword	_ZN40_INTERNAL_68c24f93_4_k_cu_757f0596_313534cuda3std3__48in_placeE
	.align		8
        /*0050*/ 	.dword	_ZN40_INTERNAL_68c24f93_4_k_cu_757f0596_313534cuda3std6ranges3__45__cpo4swapE
	.align		8
        /*0058*/ 	.dword	_ZN40_INTERNAL_68c24f93_4_k_cu_757f0596_313534cuda3std6ranges3__45__cpo9iter_moveE
	.align		8
        /*0060*/ 	.dword	_ZN40_INTERNAL_68c24f93_4_k_cu_757f0596_313534cute7productE
	.align		8
        /*0068*/ 	.dword	_ZN40_INTERNAL_68c24f93_4_k_cu_757f0596_313534cute1_E
	.align		8
        /*0070*/ 	.dword	$str$25
	.align		8
        /*0078*/ 	.dword	$str$26
	.align		8
        /*0080*/ 	.dword	$str$27
	.align		8
        /*0088*/ 	.dword	$str$28


//--------------------- .text._ZN7cutlass13device_kernelINS_4gemm6kernel13GemmUniversalIN4cute5tupleIJiiiiEEENS1_10collective13CollectiveMmaINS1_46MainloopSm100TmaUmmaWarpSpecializedBlockScaledILi8ELi2ELi2ENS5_IJNS4_1CILi8EEENSA_ILi1EEESC_EEEEENS5_IJNSA_ILi128EEENSA_ILi64EEESF_EEENS5_IJNS_12float_e4m3_tENS_13float_ue8m0_tEEEENS5_IJNS5_IJlSC_lEEENS4_6LayoutINS5_IJNS5_IJNS5_IJNSA_ILi32EEENSA_ILi4EEEEEEiEEESQ_NS5_IJSC_iEEEEEENS5_IJNS5_IJNS5_IJNSA_ILi16EEESO_EEEiEEENS5_IJNS5_IJNSA_ILi0EEESC_EEENSA_ILi512EEEEEENS5_IJSW_iEEEEEEEEEEESK_S13_NS4_8TiledMMAINS4_8MMA_AtomIJNS4_21SM100_MMA_MXF8F6F4_SSISI_SI_fSJ_Li128ELi64ELNS4_4UMMA5MajorE0ELS18_0ELNS17_7ScaleInE0ELS19_0EEEEEENSM_INS5_IJSC_SC_SC_EEENS5_IJSW_SW_SW_EEEEENS5_IJNS4_10UnderscoreES1F_S1F_EEEEENS5_IJNS4_13SM90_TMA_LOADES1I_EEENS5_IJNS4_14ComposedLayoutINS4_7SwizzleILi3ELi4ELi3EEENS4_18smem_ptr_flag_bitsILi8EEENSM_INS5_IJSB_SF_EEENS5_IJSF_SC_EEEEEEENSM_INS5_IJNS5_IJNS5_IJSP_SC_EEENS5_IJSN_SC_EEEEEESC_NS5_IJSO_SC_EEEEEENS5_IJNS5_IJNS5_IJSU_SY_EEESX_EEESW_NS5_IJSC_SY_EEEEEEEEEEEvNS4_8identityENS5_IJNS4_23SM90_TMA_LOAD_MULTICASTES25_EEES23_vS24_EENS_8epilogue10collective18CollectiveEpilogueINS28_23Sm100TmaWarpSpecializedILi3ELi2ELi16ELb1ELb0EEEJNS5_IJSG_SG_SF_EEENS5_IJNSM_ISG_SC_EENSM_INS5_IJST_NSA_ILi2EEEEEENS5_IJSC_SN_EEEEEEEENS_10bfloat16_tESL_S2K_SL_NS28_6fusion15FusionCallbacksIS2C_NS2L_17LinearCombinationIS2K_fS2K_fLNS_15FloatRoundStyleE2EEES2D_S2J_JEEENS4_5SM1004TMEM4LOAD26SM100_TMEM_LOAD_32dp32b16xES1I_NS1K_INS1L_ILi1ELi4ELi3EEENS1N_ILi16EEENSM_INS5_IJSB_ST_EEENS5_IJST_SC_EEEEEEENS4_39AutoVectorizingCopyWithAssumedAlignmentILi128EEENS4_14SM90_TMA_STOREES30_S32_S32_EEEvvEEEEvNT_6ParamsE --------------------------
	.section	.text._ZN7cutlass13device_kernelINS_4gemm6kernel13GemmUniversalIN4cute5tupleIJiiiiEEENS1_10collective13CollectiveMmaINS1_46MainloopSm100TmaUmmaWarpSpecializedBlockScaledILi8ELi2ELi2ENS5_IJNS4_1CILi8EEENSA_ILi1EEESC_EEEEENS5_IJNSA_ILi128EEENSA_ILi64EEESF_EEENS5_IJNS_12float_e4m3_tENS_13float_ue8m0_tEEEENS5_IJNS5_IJlSC_lEEENS4_6LayoutINS5_IJNS5_IJNS5_IJNSA_ILi32EEENSA_ILi4EEEEEEiEEESQ_NS5_IJSC_iEEEEEENS5_IJNS5_IJNS5_IJNSA_ILi16EEESO_EEEiEEENS5_IJNS5_IJNSA_ILi0EEESC_EEENSA_ILi512EEEEEENS5_IJSW_iEEEEEEEEEEESK_S13_NS4_8TiledMMAINS4_8MMA_AtomIJNS4_21SM100_MMA_MXF8F6F4_SSISI_SI_fSJ_Li128ELi64ELNS4_4UMMA5MajorE0ELS18_0ELNS17_7ScaleInE0ELS19_0EEEEEENSM_INS5_IJSC_SC_SC_EEENS5_IJSW_SW_SW_EEEEENS5_IJNS4_10UnderscoreES1F_S1F_EEEEENS5_IJNS4_13SM90_TMA_LOADES1I_EEENS5_IJNS4_14ComposedLayoutINS4_7SwizzleILi3ELi4ELi3EEENS4_18smem_ptr_flag_bitsILi8EEENSM_INS5_IJSB_SF_EEENS5_IJSF_SC_EEEEEEENSM_INS5_IJNS5_IJNS5_IJSP_SC_EEENS5_IJSN_SC_EEEEEESC_NS5_IJSO_SC_EEEEEENS5_IJNS5_IJNS5_IJSU_SY_EEESX_EEESW_NS5_IJSC_SY_EEEEEEEEEEEvNS4_8identityENS5_IJNS4_23SM90_TMA_LOAD_MULTICASTES25_EEES23_vS24_EENS_8epilogue10collective18CollectiveEpilogueINS28_23Sm100TmaWarpSpecializedILi3ELi2ELi16ELb1ELb0EEEJNS5_IJSG_SG_SF_EEENS5_IJNSM_ISG_SC_EENSM_INS5_IJST_NSA_ILi2EEEEEENS5_IJSC_SN_EEEEEEEENS_10bfloat16_tESL_S2K_SL_NS28_6fusion15FusionCallbacksIS2C_NS2L_17LinearCombinationIS2K_fS2K_fLNS_15FloatRoundStyleE2EEES2D_S2J_JEEENS4_5SM1004TMEM4LOAD26SM100_TMEM_LOAD_32dp32b16xES1I_NS1K_INS1L_ILi1ELi4ELi3EEENS1N_ILi16EEENSM_INS5_IJSB_ST_EEENS5_IJST_SC_EEEEEEENS4_39AutoVectorizingCopyWithAssumedAlignmentILi128EEENS4_14SM90_TMA_STOREES30_S32_S32_EEEvvEEEEvNT_6ParamsE,"ax",@progbits
	.align	128
.text._ZN7cutlass13device_kernelINS_4gemm6kernel13GemmUniversalIN4cute5tupleIJiiiiEEENS1_10collective13CollectiveMmaINS1_46MainloopSm100TmaUmmaWarpSpecializedBlockScaledILi8ELi2ELi2ENS5_IJNS4_1CILi8EEENSA_ILi1EEESC_EEEEENS5_IJNSA_ILi128EEENSA_ILi64EEESF_EEENS5_IJNS_12float_e4m3_tENS_13float_ue8m0_tEEEENS5_IJNS5_IJlSC_lEEENS4_6LayoutINS5_IJNS5_IJNS5_IJNSA_ILi32EEENSA_ILi4EEEEEEiEEESQ_NS5_IJSC_iEEEEEENS5_IJNS5_IJNS5_IJNSA_ILi16EEESO_EEEiEEENS5_IJNS5_IJNSA_ILi0EEESC_EEENSA_ILi512EEEEEENS5_IJSW_iEEEEEEEEEEESK_S13_NS4_8TiledMMAINS4_8MMA_AtomIJNS4_21SM100_MMA_MXF8F6F4_SSISI_SI_fSJ_Li128ELi64ELNS4_4UMMA5MajorE0ELS18_0ELNS17_7ScaleInE0ELS19_0EEEEEENSM_INS5_IJSC_SC_SC_EEENS5_IJSW_SW_SW_EEEEENS5_IJNS4_10UnderscoreES1F_S1F_EEEEENS5_IJNS4_13SM90_TMA_LOADES1I_EEENS5_IJNS4_14ComposedLayoutINS4_7SwizzleILi3ELi4ELi3EEENS4_18smem_ptr_flag_bitsILi8EEENSM_INS5_IJSB_SF_EEENS5_IJSF_SC_EEEEEEENSM_INS5_IJNS5_IJNS5_IJSP_SC_EEENS5_IJSN_SC_EEEEEESC_NS5_IJSO_SC_EEEEEENS5_IJNS5_IJNS5_IJSU_SY_EEESX_EEESW_NS5_IJSC_SY_EEEEEEEEEEEvNS4_8identityENS5_IJNS4_23SM90_TMA_LOAD_MULTICASTES25_EEES23_vS24_EENS_8epilogue10collective18CollectiveEpilogueINS28_23Sm100TmaWarpSpecializedILi3ELi2ELi16ELb1ELb0EEEJNS5_IJSG_SG_SF_EEENS5_IJNSM_ISG_SC_EENSM_INS5_IJST_NSA_ILi2EEEEEENS5_IJSC_SN_EEEEEEEENS_10bfloat16_tESL_S2K_SL_NS28_6fusion15FusionCallbacksIS2C_NS2L_17LinearCombinationIS2K_fS2K_fLNS_15FloatRoundStyleE2EEES2D_S2J_JEEENS4_5SM1004TMEM4LOAD26SM100_TMEM_LOAD_32dp32b16xES1I_NS1K_INS1L_ILi1ELi4ELi3EEENS1N_ILi16EEENSM_INS5_IJSB_ST_EEENS5_IJST_SC_EEEEEEENS4_39AutoVectorizingCopyWithAssumedAlignmentILi128EEENS4_14SM90_TMA_STOREES30_S32_S32_EEEvvEEEEvNT_6ParamsE:
        .type           _ZN7cutlass13device_kernelINS_4gemm6kernel13GemmUniversalIN4cute5tupleIJiiiiEEENS1_10collective13CollectiveMmaINS1_46MainloopSm100TmaUmmaWarpSpecializedBlockScaledILi8ELi2ELi2ENS5_IJNS4_1CILi8EEENSA_ILi1EEESC_EEEEENS5_IJNSA_ILi128EEENSA_ILi64EEESF_EEENS5_IJNS_12float_e4m3_tENS_13float_ue8m0_tEEEENS5_IJNS5_IJlSC_lEEENS4_6LayoutINS5_IJNS5_IJNS5_IJNSA_ILi32EEENSA_ILi4EEEEEEiEEESQ_NS5_IJSC_iEEEEEENS5_IJNS5_IJNS5_IJNSA_ILi16EEESO_EEEiEEENS5_IJNS5_IJNSA_ILi0EEESC_EEENSA_ILi512EEEEEENS5_IJSW_iEEEEEEEEEEESK_S13_NS4_8TiledMMAINS4_8MMA_AtomIJNS4_21SM100_MMA_MXF8F6F4_SSISI_SI_fSJ_Li128ELi64ELNS4_4UMMA5MajorE0ELS18_0ELNS17_7ScaleInE0ELS19_0EEEEEENSM_INS5_IJSC_SC_SC_EEENS5_IJSW_SW_SW_EEEEENS5_IJNS4_10UnderscoreES1F_S1F_EEEEENS5_IJNS4_13SM90_TMA_LOADES1I_EEENS5_IJNS4_14ComposedLayoutINS4_7SwizzleILi3ELi4ELi3EEENS4_18smem_ptr_flag_bitsILi8EEENSM_INS5_IJSB_SF_EEENS5_IJSF_SC_EEEEEEENSM_INS5_IJNS5_IJNS5_IJSP_SC_EEENS5_IJSN_SC_EEEEEESC_NS5_IJSO_SC_EEEEEENS5_IJNS5_IJNS5_IJSU_SY_EEESX_EEESW_NS5_IJSC_SY_EEEEEEEEEEEvNS4_8identityENS5_IJNS4_23SM90_TMA_LOAD_MULTICASTES25_EEES23_vS24_EENS_8epilogue10collective18CollectiveEpilogueINS28_23Sm100TmaWarpSpecializedILi3ELi2ELi16ELb1ELb0EEEJNS5_IJSG_SG_SF_EEENS5_IJNSM_ISG_SC_EENSM_INS5_IJST_NSA_ILi2EEEEEENS5_IJSC_SN_EEEEEEEENS_10bfloat16_tESL_S2K_SL_NS28_6fusion15FusionCallbacksIS2C_NS2L_17LinearCombinationIS2K_fS2K_fLNS_15FloatRoundStyleE2EEES2D_S2J_JEEENS4_5SM1004TMEM4LOAD26SM100_TMEM_LOAD_32dp32b16xES1I_NS1K_INS1L_ILi1ELi4ELi3EEENS1N_ILi16EEENSM_INS5_IJSB_ST_EEENS5_IJST_SC_EEEEEEENS4_39AutoVectorizingCopyWithAssumedAlignmentILi128EEENS4_14SM90_TMA_STOREES30_S32_S32_EEEvvEEEEvNT_6ParamsE,@function
        .size           _ZN7cutlass13device_kernelINS_4gemm6kernel13GemmUniversalIN4cute5tupleIJiiiiEEENS1_10collective13CollectiveMmaINS1_46MainloopSm100TmaUmmaWarpSpecializedBlockScaledILi8ELi2ELi2ENS5_IJNS4_1CILi8EEENSA_ILi1EEESC_EEEEENS5_IJNSA_ILi128EEENSA_ILi64EEESF_EEENS5_IJNS_12float_e4m3_tENS_13float_ue8m0_tEEEENS5_IJNS5_IJlSC_lEEENS4_6LayoutINS5_IJNS5_IJNS5_IJNSA_ILi32EEENSA_ILi4EEEEEEiEEESQ_NS5_IJSC_iEEEEEENS5_IJNS5_IJNS5_IJNSA_ILi16EEESO_EEEiEEENS5_IJNS5_IJNSA_ILi0EEESC_EEENSA_ILi512EEEEEENS5_IJSW_iEEEEEEEEEEESK_S13_NS4_8TiledMMAINS4_8MMA_AtomIJNS4_21SM100_MMA_MXF8F6F4_SSISI_SI_fSJ_Li128ELi64ELNS4_4UMMA5MajorE0ELS18_0ELNS17_7ScaleInE0ELS19_0EEEEEENSM_INS5_IJSC_SC_SC_EEENS5_IJSW_SW_SW_EEEEENS5_IJNS4_10UnderscoreES1F_S1F_EEEEENS5_IJNS4_13SM90_TMA_LOADES1I_EEENS5_IJNS4_14ComposedLayoutINS4_7SwizzleILi3ELi4ELi3EEENS4_18smem_ptr_flag_bitsILi8EEENSM_INS5_IJSB_SF_EEENS5_IJSF_SC_EEEEEEENSM_INS5_IJNS5_IJNS5_IJSP_SC_EEENS5_IJSN_SC_EEEEEESC_NS5_IJSO_SC_EEEEEENS5_IJNS5_IJNS5_IJSU_SY_EEESX_EEESW_NS5_IJSC_SY_EEEEEEEEEEEvNS4_8identityENS5_IJNS4_23SM90_TMA_LOAD_MULTICASTES25_EEES23_vS24_EENS_8epilogue10collective18CollectiveEpilogueINS28_23Sm100TmaWarpSpecializedILi3ELi2ELi16ELb1ELb0EEEJNS5_IJSG_SG_SF_EEENS5_IJNSM_ISG_SC_EENSM_INS5_IJST_NSA_ILi2EEEEEENS5_IJSC_SN_EEEEEEEENS_10bfloat16_tESL_S2K_SL_NS28_6fusion15FusionCallbacksIS2C_NS2L_17LinearCombinationIS2K_fS2K_fLNS_15FloatRoundStyleE2EEES2D_S2J_JEEENS4_5SM1004TMEM4LOAD26SM100_TMEM_LOAD_32dp32b16xES1I_NS1K_INS1L_ILi1ELi4ELi3EEENS1N_ILi16EEENSM_INS5_IJSB_ST_EEENS5_IJST_SC_EEEEEEENS4_39AutoVectorizingCopyWithAssumedAlignmentILi128EEENS4_14SM90_TMA_STOREES30_S32_S32_EEEvvEEEEvNT_6ParamsE,(.L_x_208 - _ZN7cutlass13device_kernelINS_4gemm6kernel13GemmUniversalIN4cute5tupleIJiiiiEEENS1_10collective13CollectiveMmaINS1_46MainloopSm100TmaUmmaWarpSpecializedBlockScaledILi8ELi2ELi2ENS5_IJNS4_1CILi8EEENSA_ILi1EEESC_EEEEENS5_IJNSA_ILi128EEENSA_ILi64EEESF_EEENS5_IJNS_12float_e4m3_tENS_13float_ue8m0_tEEEENS5_IJNS5_IJlSC_lEEENS4_6LayoutINS5_IJNS5_IJNS5_IJNSA_ILi32EEENSA_ILi4EEEEEEiEEESQ_NS5_IJSC_iEEEEEENS5_IJNS5_IJNS5_IJNSA_ILi16EEESO_EEEiEEENS5_IJNS5_IJNSA_ILi0EEESC_EEENSA_ILi512EEEEEENS5_IJSW_iEEEEEEEEEEESK_S13_NS4_8TiledMMAINS4_8MMA_AtomIJNS4_21SM100_MMA_MXF8F6F4_SSISI_SI_fSJ_Li128ELi64ELNS4_4UMMA5MajorE0ELS18_0ELNS17_7ScaleInE0ELS19_0EEEEEENSM_INS5_IJSC_SC_SC_EEENS5_IJSW_SW_SW_EEEEENS5_IJNS4_10UnderscoreES1F_S1F_EEEEENS5_IJNS4_13SM90_TMA_LOADES1I_EEENS5_IJNS4_14ComposedLayoutINS4_7SwizzleILi3ELi4ELi3EEENS4_18smem_ptr_flag_bitsILi8EEENSM_INS5_IJSB_SF_EEENS5_IJSF_SC_EEEEEEENSM_INS5_IJNS5_IJNS5_IJSP_SC_EEENS5_IJSN_SC_EEEEEESC_NS5_IJSO_SC_EEEEEENS5_IJNS5_IJNS5_IJSU_SY_EEESX_EEESW_NS5_IJSC_SY_EEEEEEEEEEEvNS4_8identityENS5_IJNS4_23SM90_TMA_LOAD_MULTICASTES25_EEES23_vS24_EENS_8epilogue10collective18CollectiveEpilogueINS28_23Sm100TmaWarpSpecializedILi3ELi2ELi16ELb1ELb0EEEJNS5_IJSG_SG_SF_EEENS5_IJNSM_ISG_SC_EENSM_INS5_IJST_NSA_ILi2EEEEEENS5_IJSC_SN_EEEEEEEENS_10bfloat16_tESL_S2K_SL_NS28_6fusion15FusionCallbacksIS2C_NS2L_17LinearCombinationIS2K_fS2K_fLNS_15FloatRoundStyleE2EEES2D_S2J_JEEENS4_5SM1004TMEM4LOAD26SM100_TMEM_LOAD_32dp32b16xES1I_NS1K_INS1L_ILi1ELi4ELi3EEENS1N_ILi16EEENSM_INS5_IJSB_ST_EEENS5_IJST_SC_EEEEEEENS4_39AutoVectorizingCopyWithAssumedAlignmentILi128EEENS4_14SM90_TMA_STOREES30_S32_S32_EEEvvEEEEvNT_6ParamsE)
        .other          _ZN7cutlass13device_kernelINS_4gemm6kernel13GemmUniversalIN4cute5tupleIJiiiiEEENS1_10collective13CollectiveMmaINS1_46MainloopSm100TmaUmmaWarpSpecializedBlockScaledILi8ELi2ELi2ENS5_IJNS4_1CILi8EEENSA_ILi1EEESC_EEEEENS5_IJNSA_ILi128EEENSA_ILi64EEESF_EEENS5_IJNS_12float_e4m3_tENS_13float_ue8m0_tEEEENS5_IJNS5_IJlSC_lEEENS4_6LayoutINS5_IJNS5_IJNS5_IJNSA_ILi32EEENSA_ILi4EEEEEEiEEESQ_NS5_IJSC_iEEEEEENS5_IJNS5_IJNS5_IJNSA_ILi16EEESO_EEEiEEENS5_IJNS5_IJNSA_ILi0EEESC_EEENSA_ILi512EEEEEENS5_IJSW_iEEEEEEEEEEESK_S13_NS4_8TiledMMAINS4_8MMA_AtomIJNS4_21SM100_MMA_MXF8F6F4_SSISI_SI_fSJ_Li128ELi64ELNS4_4UMMA5MajorE0ELS18_0ELNS17_7ScaleInE0ELS19_0EEEEEENSM_INS5_IJSC_SC_SC_EEENS5_IJSW_SW_SW_EEEEENS5_IJNS4_10UnderscoreES1F_S1F_EEEEENS5_IJNS4_13SM90_TMA_LOADES1I_EEENS5_IJNS4_14ComposedLayoutINS4_7SwizzleILi3ELi4ELi3EEENS4_18smem_ptr_flag_bitsILi8EEENSM_INS5_IJSB_SF_EEENS5_IJSF_SC_EEEEEEENSM_INS5_IJNS5_IJNS5_IJSP_SC_EEENS5_IJSN_SC_EEEEEESC_NS5_IJSO_SC_EEEEEENS5_IJNS5_IJNS5_IJSU_SY_EEESX_EEESW_NS5_IJSC_SY_EEEEEEEEEEEvNS4_8identityENS5_IJNS4_23SM90_TMA_LOAD_MULTICASTES25_EEES23_vS24_EENS_8epilogue10collective18CollectiveEpilogueINS28_23Sm100TmaWarpSpecializedILi3ELi2ELi16ELb1ELb0EEEJNS5_IJSG_SG_SF_EEENS5_IJNSM_ISG_SC_EENSM_INS5_IJST_NSA_ILi2EEEEEENS5_IJSC_SN_EEEEEEEENS_10bfloat16_tESL_S2K_SL_NS28_6fusion15FusionCallbacksIS2C_NS2L_17LinearCombinationIS2K_fS2K_fLNS_15FloatRoundStyleE2EEES2D_S2J_JEEENS4_5SM1004TMEM4LOAD26SM100_TMEM_LOAD_32dp32b16xES1I_NS1K_INS1L_ILi1ELi4ELi3EEENS1N_ILi16EEENSM_INS5_IJSB_ST_EEENS5_IJST_SC_EEEEEEENS4_39AutoVectorizingCopyWithAssumedAlignmentILi128EEENS4_14SM90_TMA_STOREES30_S32_S32_EEEvvEEEEvNT_6ParamsE,@"STO_CUDA_ENTRY STV_DEFAULT"
_ZN7cutlass13device_kernelINS_4gemm6kernel13GemmUniversalIN4cute5tupleIJiiiiEEENS1_10collective13CollectiveMmaINS1_46MainloopSm100TmaUmmaWarpSpecializedBlockScaledILi8ELi2ELi2ENS5_IJNS4_1CILi8EEENSA_ILi1EEESC_EEEEENS5_IJNSA_ILi128EEENSA_ILi64EEESF_EEENS5_IJNS_12float_e4m3_tENS_13float_ue8m0_tEEEENS5_IJNS5_IJlSC_lEEENS4_6LayoutINS5_IJNS5_IJNS5_IJNSA_ILi32EEENSA_ILi4EEEEEEiEEESQ_NS5_IJSC_iEEEEEENS5_IJNS5_IJNS5_IJNSA_ILi16EEESO_EEEiEEENS5_IJNS5_IJNSA_ILi0EEESC_EEENSA_ILi512EEEEEENS5_IJSW_iEEEEEEEEEEESK_S13_NS4_8TiledMMAINS4_8MMA_AtomIJNS4_21SM100_MMA_MXF8F6F4_SSISI_SI_fSJ_Li128ELi64ELNS4_4UMMA5MajorE0ELS18_0ELNS17_7ScaleInE0ELS19_0EEEEEENSM_INS5_IJSC_SC_SC_EEENS5_IJSW_SW_SW_EEEEENS5_IJNS4_10UnderscoreES1F_S1F_EEEEENS5_IJNS4_13SM90_TMA_LOADES1I_EEENS5_IJNS4_14ComposedLayoutINS4_7SwizzleILi3ELi4ELi3EEENS4_18smem_ptr_flag_bitsILi8EEENSM_INS5_IJSB_SF_EEENS5_IJSF_SC_EEEEEEENSM_INS5_IJNS5_IJNS5_IJSP_SC_EEENS5_IJSN_SC_EEEEEESC_NS5_IJSO_SC_EEEEEENS5_IJNS5_IJNS5_IJSU_SY_EEESX_EEESW_NS5_IJSC_SY_EEEEEEEEEEEvNS4_8identityENS5_IJNS4_23SM90_TMA_LOAD_MULTICASTES25_EEES23_vS24_EENS_8epilogue10collective18CollectiveEpilogueINS28_23Sm100TmaWarpSpecializedILi3ELi2ELi16ELb1ELb0EEEJNS5_IJSG_SG_SF_EEENS5_IJNSM_ISG_SC_EENSM_INS5_IJST_NSA_ILi2EEEEEENS5_IJSC_SN_EEEEEEEENS_10bfloat16_tESL_S2K_SL_NS28_6fusion15FusionCallbacksIS2C_NS2L_17LinearCombinationIS2K_fS2K_fLNS_15FloatRoundStyleE2EEES2D_S2J_JEEENS4_5SM1004TMEM4LOAD26SM100_TMEM_LOAD_32dp32b16xES1I_NS1K_INS1L_ILi1ELi4ELi3EEENS1N_ILi16EEENSM_INS5_IJSB_ST_EEENS5_IJST_SC_EEEEEEENS4_39AutoVectorizingCopyWithAssumedAlignmentILi128EEENS4_14SM90_TMA_STOREES30_S32_S32_EEEvvEEEEvNT_6ParamsE:
[----:B------:R-:W1:Y:S01]  /*0000*/  LDC R1, c[0x0][0x37c] ;  /* 0x0000df00ff017b82 */ /* 0x000e620000000800 */
[----:B------:R-:W2:Y:S01]  /*0010*/  S2R R81, SR_TID.X ;  /* 0x0000000000517919 */ /* 0x000ea20000002100 */
[----:B------:R-:W3:Y:S01]  /*0020*/  LDCU.64 UR12, c[0x0][0xc90] ;  /* 0x00019200ff0c77ac */ /* 0x000ee20008000a00 */
[----:B------:R-:W-:Y:S02]  /*0030*/  PRMT R85, RZ, 0x7610, R85 ;  /* 0x00007610ff557816 */ /* 0x000fe40000000055 */
[----:B------:R-:W-:Y:S01]  /*0040*/  ELECT P4, URZ, PT ;  /* 0x0000000000ff782f */ /* 0x000fe20003880000 */
[----:B---3--:R-:W-:-:S04]  /*0050*/  UISETP.NE.U32.AND UP0, UPT, UR12, URZ, UPT ;  /* 0x000000ff0c00728c */ /* 0x008fc8000bf05070 */
[----:B------:R-:W-:Y:S01]  /*0060*/  UISETP.NE.AND.EX UP0, UPT, UR13, URZ, UPT, UP0 ;  /* 0x000000ff0d00728c */ /* 0x000fe2000bf05300 */
[----:B--2---:R-:W-:-:S05]  /*0070*/  SHF.R.U32.HI R86, RZ, 0x5, R81 ;  /* 0x00000005ff567819 */ /* 0x004fca0000011651 */
[----:B------:R-:W2:Y:S02]  /*0080*/  SHFL.IDX PT, R0, R86, RZ, 0x1f ;  /* 0x00001fff56007589 */ /* 0x000ea400000e0000 */
[----:B--2---:R-:W-:Y:S01]  /*0090*/  R2UR UR20, R0 ;  /* 0x00000000001472ca */ /* 0x004fe200000e0000 */
[----:B-1----:R-:W-:-:S14]  /*00a0*/  BRA.U UP0, `(.L_x_0) ;  /* 0x0000000100307547 */ /* 0x002fdc000b800000 */
[----:B------:R-:W1:Y:S02]  /*00b0*/  LDCU.64 UR4, c[0x0][0xc88] ;  /* 0x00019100ff0477ac */ /* 0x000e640008000a00 */
[----:B-1----:R-:W-:-:S04]  /*00c0*/  UISETP.NE.U32.AND UP0, UPT, UR4, URZ, UPT ;  /* 0x000000ff0400728c */ /* 0x002fc8000bf05070 */
[----:B------:R-:W-:-:S09]  /*00d0*/  UISETP.NE.AND.EX UP0, UPT, UR5, URZ, UPT, UP0 ;  /* 0x000000ff0500728c */ /* 0x000fd2000bf05300 */
[----:B------:R-:W-:Y:S05]  /*00e0*/  BRA.U !UP0, `(.L_x_1) ;  /* 0x0000000108147547 */ /* 0x000fea000b800000 */
[----:B------:R-:W1:Y:S01]  /*00f0*/  LDC.64 R2, c[0x0][0xc88] ;  /* 0x00032200ff027b82 */ /* 0x000e620000000a00 */
[----:B------:R-:W1:Y:S02]  /*0100*/  LDCU.64 UR4, c[0x0][0x358] ;  /* 0x00006b00ff0477ac */ /* 0x000e640008000a00 */
[----:B-1----:R1:W5:Y:S01]  /*0110*/  LDG.E R45, desc[UR4][R2.64] ;  /* 0x00000004022d7981 */ /* 0x002362000c1e1900 */
[----:B------:R-:W-:Y:S01]  /*0120*/  HFMA2 R85, -RZ, RZ, 0, 5.9604644775390625e-08 ;  /* 0x00000001ff557431 */ /* 0x000fe200000001ff */
[----:B------:R-:W-:Y:S05]  /*0130*/  BRA `(.L_x_0) ;  /* 0x00000000000c7947 */ /* 0x000fea0003800000 */
.L_x_1:
[----:B------:R-:W1:Y:S01]  /*0140*/  LDCU UR4, c[0x0][0xc80] ;  /* 0x00019000ff0477ac */ /* 0x000e620008000800 */
[----:B------:R-:W-:Y:S01]  /*0150*/  HFMA2 R85, -RZ, RZ, 0, 5.9604644775390625e-08 ;  /* 0x00000001ff557431 */ /* 0x000fe200000001ff */
[----:B-1----:R-:W-:-:S07]  /*0160*/  MOV R45, UR4 ;  /* 0x00000004002d7c02 */ /* 0x002fce0008000f00 */
.L_x_0:
[----:B------:R-:W2:Y:S02]  /*0170*/  LDCU.64 UR4, c[0x0][0xcb0] ;  /* 0x00019600ff0477ac */ /* 0x000ea40008000a00 */
[----:B--2---:R-:W-:-:S04]  /*0180*/  UISETP.NE.U32.AND UP0, UPT, UR4, URZ, UPT ;  /* 0x000000ff0400728c */ /* 0x004fc8000bf05070 */
[----:B------:R-:W-:-:S09]  /*0190*/  UISETP.NE.AND.EX UP0, UPT, UR5, URZ, UPT, UP0 ;  /* 0x000000ff0500728c */ /* 0x000fd2000bf05300 */
[----:B------:R-:W-:Y:S05]  /*01a0*/  BRA.U UP0, `(.L_x_2) ;  /* 0x0000000100287547 */ /* 0x000fea000b800000 */
[----:B------:R-:W2:Y:S02]  /*01b0*/  LDCU.64 UR4, c[0x0][0xca8] ;  /* 0x00019500ff0477ac */ /* 0x000ea40008000a00 */
[----:B--2---:R-:W-:-:S04]  /*01c0*/  UISETP.NE.U32.AND UP0, UPT, UR4, URZ, UPT ;  /* 0x000000ff0400728c */ /* 0x004fc8000bf05070 */
[----:B------:R-:W-:-:S09]  /*01d0*/  UISETP.NE.AND.EX UP0, UPT, UR5, URZ, UPT, UP0 ;  /* 0x000000ff0500728c */ /* 0x000fd2000bf05300 */
[----:B------:R-:W-:Y:S05]  /*01e0*/  BRA.U !UP0, `(.L_x_3) ;  /* 0x0000000108107547 */ /* 0x000fea000b800000 */
[----:B-1----:R-:W1:Y:S01]  /*01f0*/  LDC.64 R2, c[0x0][0xca8] ;  /* 0x00032a00ff027b82 */ /* 0x002e620000000a00 */
[----:B------:R-:W1:Y:S02]  /*0200*/  LDCU.64 UR4, c[0x0][0x358] ;  /* 0x00006b00ff0477ac */ /* 0x000e640008000a00 */
[----:B-1----:R2:W5:Y:S01]  /*0210*/  LDG.E R43, desc[UR4][R2.64] ;  /* 0x00000004022b7981 */ /* 0x002562000c1e1900 */
[----:B------:R-:W-:Y:S05]  /*0220*/  BRA `(.L_x_2) ;  /* 0x0000000000087947 */ /* 0x000fea0003800000 */
.L_x_3:
[----:B------:R-:W2:Y:S02]  /*0230*/  LDCU UR4, c[0x0][0xca0] ;  /* 0x00019400ff0477ac */ /* 0x000ea40008000800 */
[----:B--2---:R-:W-:Y:S02]  /*0240*/  MOV R43, UR4 ;  /* 0x00000004002b7c02 */ /* 0x004fe40008000f00 */
.L_x_2:
[----:B------:R-:W-:Y:S01]  /*0250*/  IMAD.U32 R0, RZ, RZ, UR20 ;  /* 0x00000014ff007e24 */ /* 0x000fe2000f8e00ff */
[----:B------:R-:W-:Y:S04]  /*0260*/  BSSY.RECONVERGENT B0, `(.L_x_4) ;  /* 0x0000012000007945 */ /* 0x000fe80003800200 */
[C---:B------:R-:W-:Y:S02]  /*0270*/  ISETP.NE.OR P1, PT, R0.reuse, 0x1, !P4 ;  /* 0x000000010000780c */ /* 0x040fe40006725670 */
[----:B------:R-:W-:-:S11]  /*0280*/  ISETP.NE.OR P0, PT, R0, 0x3, !P4 ;  /* 0x000000030000780c */ /* 0x000fd60006705670 */
[----:B------:R-:W-:Y:S05]  /*0290*/  @P1 BRA `(.L_x_5) ;  /* 0x0000000000381947 */ /* 0x000fea0003800000 */
[----:B------:R-:W3:Y:S02]  /*02a0*/  LDCU.64 UR4, c[0x0][0x348] ;  /* 0x00006900ff0477ac */ /* 0x000ee40008000a00 */
[----:B---3--:R-:W-:Y:S02]  /*02b0*/  UIADD3 UR10, UP3, UPT, UR4, 0x80, URZ ;  /* 0x00000080040a7890 */ /* 0x008fe4000ff7e0ff */
[----:B------:R-:W-:Y:S02]  /*02c0*/  UIADD3 UR8, UP2, UPT, UR4, 0x180, URZ ;  /* 0x0000018004087890 */ /* 0x000fe4000ff5e0ff */
[----:B------:R-:W-:Y:S02]  /*02d0*/  UIADD3 UR6, UP1, UPT, UR4, 0x280, URZ ;  /* 0x0000028004067890 */ /* 0x000fe4000ff3e0ff */
[----:B------:R-:W-:Y:S02]  /*02e0*/  UIADD3 UR4, UP0, UPT, UR4, 0x380, URZ ;  /* 0x0000038004047890 */ /* 0x000fe4000ff1e0ff */
[----:B------:R-:W-:-:S02]  /*02f0*/  UIADD3.X UR11, UPT, UPT, URZ, UR5, URZ, UP3, !UPT ;  /* 0x00000005ff0b7290 */ /* 0x000fc40009ffe4ff */
[----:B------:R-:W-:Y:S02]  /*0300*/  UIADD3.X UR9, UPT, UPT, URZ, UR5, URZ, UP2, !UPT ;  /* 0x00000005ff097290 */ /* 0x000fe400097fe4ff */
[----:B------:R-:W-:Y:S02]  /*0310*/  UIADD3.X UR7, UPT, UPT, URZ, UR5, URZ, UP1, !UPT ;  /* 0x00000005ff077290 */ /* 0x000fe40008ffe4ff */
[----:B------:R-:W-:-:S03]  /*0320*/  UIADD3.X UR5, UPT, UPT, URZ, UR5, URZ, UP0, !UPT ;  /* 0x00000005ff057290 */ /* 0x000fc600087fe4ff */
[----:B------:R3:W-:Y:S02]  /*0330*/  UTMACCTL.PF [UR10] ;  /* 0x000000000a0079b9 */ /* 0x0007e40008040000 */
[----:B------:R3:W-:Y:S02]  /*0340*/  UTMACCTL.PF [UR8] ;  /* 0x00000000080079b9 */ /* 0x0007e40008040000 */
[----:B------:R3:W-:Y:S02]  /*0350*/  UTMACCTL.PF [UR6] ;  /* 0x00000000060079b9 */ /* 0x0007e40008040000 */
[----:B------:R3:W-:Y:S02]  /*0360*/  UTMACCTL.PF [UR4] ;  /* 0x00000000040079b9 */ /* 0x0007e40008040000 */
[----:B---3--:R-:W-:Y:S01]  /*0370*/  NOP ;  /* 0x0000000000007918 */ /* 0x008fe20000000000 */
.L_x_5:
[----:B------:R-:W-:Y:S05]  /*0380*/  BSYNC.RECONVERGENT B0 ;  /* 0x0000000000007941 */ /* 0x000fea0003800200 */
.L_x_4:
[----:B------:R-:W-:Y:S04]  /*0390*/  BSSY.RECONVERGENT B0, `(.L_x_6) ;  /* 0x000000a000007945 */ /* 0x000fe80003800200 */
[----:B------:R-:W-:Y:S05]  /*03a0*/  @P0 BRA `(.L_x_7) ;  /* 0x0000000000200947 */ /* 0x000fea0003800000 */
[----:B------:R-:W3:Y:S02]  /*03b0*/  LDCU.64 UR4, c[0x0][0x348] ;  /* 0x00006900ff0477ac */ /* 0x000ee40008000a00 */
[----:B---3--:R-:W-:Y:S02]  /*03c0*/  UIADD3 UR6, UP1, UPT, UR4, 0x980, URZ ;  /* 0x0000098004067890 */ /* 0x008fe4000ff3e0ff */
[----:B------:R-:W-:Y:S02]  /*03d0*/  UIADD3 UR4, UP0, UPT, UR4, 0xa80, URZ ;  /* 0x00000a8004047890 */ /* 0x000fe4000ff1e0ff */
[----:B------:R-:W-:Y:S02]  /*03e0*/  UIADD3.X UR7, UPT, UPT, URZ, UR5, URZ, UP1, !UPT ;  /* 0x00000005ff077290 */ /* 0x000fe40008ffe4ff */
[----:B------:R-:W-:-:S07]  /*03f0*/  UIADD3.X UR5, UPT, UPT, URZ, UR5, URZ, UP0, !UPT ;  /* 0x00000005ff057290 */ /* 0x000fce00087fe4ff */
[----:B------:R3:W-:Y:S02]  /*0400*/  UTMACCTL.PF [UR6] ;  /* 0x00000000060079b9 */ /* 0x0007e40008040000 */
[----:B------:R3:W-:Y:S02]  /*0410*/  UTMACCTL.PF [UR4] ;  /* 0x00000000040079b9 */ /* 0x0007e40008040000 */
[----:B---3--:R-:W-:Y:S01]  /*0420*/  NOP ;  /* 0x0000000000007918 */ /* 0x008fe20000000000 */
.L_x_7:
[----:B------:R-:W-:Y:S05]  /*0430*/  BSYNC.RECONVERGENT B0 ;  /* 0x0000000000007941 */ /* 0x000fea0003800200 */
.L_x_6:
[----:B------:R-:W3:Y:S01]  /*0440*/  LDCU.64 UR4, c[0x0][0xc88] ;  /* 0x00019100ff0477ac */ /* 0x000ee20008000a00 */
[----:B------:R-:W-:Y:S02]  /*0450*/  UISETP.EQ.U32.AND UP2, UPT, UR12, URZ, UPT ;  /* 0x000000ff0c00728c */ /* 0x000fe4000bf42070 */
[----:B------:R-:W-:Y:S02]  /*0460*/  UPLOP3.LUT UP3, UPT, UPT, UPT, UPT, 0x80, 0x8 ;  /* 0x000000000008789c */ /* 0x000fe40003f6f070 */
[----:B---3--:R-:W-:-:S04]  /*0470*/  UISETP.NE.U32.AND UP0, UPT, UR4, URZ, UPT ;  /* 0x000000ff0400728c */ /* 0x008fc8000bf05070 */
[----:B------:R-:W-:-:S04]  /*0480*/  UISETP.NE.AND.EX UP1, UPT, UR5, URZ, UPT, UP0 ;  /* 0x000000ff0500728c */ /* 0x000fc8000bf25300 */
[----:B------:R-:W-:-:S04]  /*0490*/  UISETP.EQ.OR.EX UP4, UPT, UR13, URZ, !UP1, UP2 ;  /* 0x000000ff0d00728c */ /* 0x000fc8000cf82720 */
[----:B------:R-:W-:-:S06]  /*04a0*/  UP2UR UR4, UPR, URZ, 0x10 ;  /* 0x00000010ff047883 */ /* 0x000fcc0008000000 */
[----:B------:R-:W-:Y:S01]  /*04b0*/  MOV R96, UR4 ;  /* 0x0000000400607c02 */ /* 0x000fe20008000f00 */
[----:B------:R-:W-:Y:S06]  /*04c0*/  BRA.U !UP4, `(.L_x_8) ;  /* 0x000000010c207547 */ /* 0x000fec000b800000 */
[----:B------:R-:W-:Y:S01]  /*04d0*/  UISETP.NE.U32.AND UP0, UPT, UR12, URZ, UPT ;  /* 0x000000ff0c00728c */ /* 0x000fe2000bf05070 */
[----:B-----5:R-:W-:Y:S01]  /*04e0*/  FSETP.NEU.AND P0, PT, R45, RZ, PT ;  /* 0x000000ff2d00720b */ /* 0x020fe20003f0d000 */
[----:B------:R-:W-:Y:S02]  /*04f0*/  USEL UR4, URZ, 0xffffffff, UP1 ;  /* 0xffffffffff047887 */ /* 0x000fe40008800000 */
[----:B------:R-:W-:-:S10]  /*0500*/  UISETP.NE.AND.EX UP2, UPT, UR13, URZ, UPT, UP0 ;  /* 0x000000ff0d00728c */ /* 0x000fd4000bf45300 */
[----:B------:R-:W-:Y:S01]  /*0510*/  VOTEU.ANY UP0, P0 ;  /* 0x0000000000ff7886 */ /* 0x000fe20000000100 */
[----:B------:R-:W-:-:S04]  /*0520*/  @!UP2 USEL UR4, URZ, 0xffffffff, UP0 ;  /* 0xffffffffff04a887 */ /* 0x000fc80008000000 */
[----:B------:R-:W-:-:S04]  /*0530*/  ULOP3.LUT UR4, UR4, 0x1, URZ, 0xc0, !UPT ;  /* 0x0000000104047892 */ /* 0x000fc8000f8ec0ff */
[----:B------:R-:W-:-:S11]  /*0540*/  UISETP.NE.U32.AND UP3, UPT, UR4, 0x1, UPT ;  /* 0x000000010400788c */ /* 0x000fd6000bf65070 */
.L_x_8:
[----:B-12---:R-:W1:Y:S02]  /*0550*/  SHFL.IDX PT, R2, R86, RZ, 0x1f ;  /* 0x00001fff56027589 */ /* 0x006e6400000e0000 */
[----:B-1----:R-:W-:-:S13]  /*0560*/  ISETP.NE.AND P0, PT, R2, RZ, PT ;  /* 0x000000ff0200720c */ /* 0x002fda0003f05270 */
[----:B------:R-:W-:Y:S05]  /*0570*/  @P0 BRA `(.L_x_9) ;  /* 0x0000000000840947 */ /* 0x000fea0003800000 */
[----:B------:R-:W-:Y:S01]  /*0580*/  ELECT P0, URZ, PT ;  /* 0x0000000000ff782f */ /* 0x000fe20003800000 */
[----:B------:R-:W-:-:S12]  /*0590*/  BSSY.RECONVERGENT B0, `(.L_x_9) ;  /* 0x000001f000007945 */ /* 0x000fd80003800200 */
[----:B------:R-:W-:Y:S05]  /*05a0*/  @!P0 BRA `(.L_x_10) ;  /* 0x0000000000748947 */ /* 0x000fea0003800000 */
[----:B------:R-:W1:Y:S01]  /*05b0*/  S2UR UR4, SR_CgaCtaId ;  /* 0x00000000000479c3 */ /* 0x000e620000008800 */
[----:B------:R-:W-:Y:S01]  /*05c0*/  UMOV UR5, 0x400 ;  /* 0x0000040000057882 */ /* 0x000fe20000000000 */
[----:B------:R-:W-:Y:S01]  /*05d0*/  UMOV UR8, 0x1 ;  /* 0x0000000100087882 */ /* 0x000fe20000000000 */
[----:B------:R-:W-:Y:S01]  /*05e0*/  UMOV UR6, 0x8 ;  /* 0x0000000800067882 */ /* 0x000fe20000000000 */
[----:B------:R-:W-:-:S04]  /*05f0*/  UIADD3 UR8, UPT, UPT, -UR8, 0x100000, URZ ;  /* 0x0010000008087890 */ /* 0x000fc8000fffe1ff */
[----:B------:R-:W-:Y:S02]  /*0600*/  USHF.L.U32 UR9, UR8, 0xb, URZ ;  /* 0x0000000b08097899 */ /* 0x000fe400080006ff */
[----:B------:R-:W-:Y:S02]  /*0610*/  USHF.L.U32 UR8, UR8, 0x1, URZ ;  /* 0x0000000108087899 */ /* 0x000fe400080006ff */
[----:B------:R-:W-:-:S04]  /*0620*/  UIADD3 UR6, UPT, UPT, -UR6, 0x100000, URZ ;  /* 0x0010000006067890 */ /* 0x000fc8000fffe1ff */
[----:B------:R-:W-:Y:S02]  /*0630*/  USHF.L.U32 UR7, UR6, 0xb, URZ ;  /* 0x0000000b06077899 */ /* 0x000fe400080006ff */
[----:B------:R-:W-:Y:S02]  /*0640*/  USHF.L.U32 UR6, UR6, 0x1, URZ ;  /* 0x0000000106067899 */ /* 0x000fe400080006ff */
[----:B-1----:R-:W-:Y:S01]  /*0650*/  ULEA UR4, UR4, UR5, 0x18 ;  /* 0x0000000504047291 */ /* 0x002fe2000f8ec0ff */
[----:B------:R-:W1:Y:S11]  /*0660*/  FENCE.VIEW.ASYNC.S ;  /* 0x00000000000073c6 */ /* 0x000e760000000000 */
[----:B-1----:R1:W2:Y:S01]  /*0670*/  SYNCS.EXCH.64 URZ, [UR4], UR8 ;  /* 0x0000000804ff75b2 */ /* 0x0022a20008000100 */
[----:B------:R1:W3:Y:S01]  /*0680*/  SYNCS.EXCH.64 URZ, [UR4+0x40], UR6 ;  /* 0x0000400604ff75b2 */ /* 0x0002e20008000100 */
[----:B------:R1:W4:Y:S01]  /*0690*/  SYNCS.EXCH.64 URZ, [UR4+0x8], UR8 ;  /* 0x0000080804ff75b2 */ /* 0x0003220008000100 */
[----:B------:R1:W1:Y:S01]  /*06a0*/  SYNCS.EXCH.64 URZ, [UR4+0x48], UR6 ;  /* 0x0000480604ff75b2 */ /* 0x0002620008000100 */
        /* <DEDUP_REMOVED lines=12> */
[----:B------:R-:W-:Y:S01]  /*0770*/  NOP ;  /* 0x0000000000007918 */ /* 0x000fe20000000000 */
.L_x_10:
[----:B-1----:R-:W-:Y:S05]  /*0780*/  BSYNC.RECONVERGENT B0 ;  /* 0x0000000000007941 */ /* 0x002fea0003800200 */
.L_x_9:
[----:B------:R-:W1:Y:S01]  /*0790*/  SHFL.IDX PT, R2, R86, RZ, 0x1f ;  /* 0x00001fff56027589 */ /* 0x000e6200000e0000 */
[----:B------:R-:W-:Y:S01]  /*07a0*/  NOP ;  /* 0x0000000000007918 */ /* 0x000fe20000000000 */
[----:B-1----:R-:W-:-:S13]  /*07b0*/  ISETP.NE.AND P0, PT, R2, 0x1, PT ;  /* 0x000000010200780c */ /* 0x002fda0003f05270 */
[----:B------:R-:W-:Y:S05]  /*07c0*/  @P0 BRA `(.L_x_11) ;  /* 0x0000000000500947 */ /* 0x000fea0003800000 */
        /* <DEDUP_REMOVED lines=9> */
[----:B------:R-:W-:Y:S01]  /*0860*/  USHF.L.U32 UR6, UR6, 0x1, URZ ;  /* 0x0000000106067899 */ /* 0x000fe200080006ff */
[----:B------:R-:W-:Y:S01]  /*0870*/  ELECT P0, URZ, PT ;  /* 0x0000000000ff782f */ /* 0x000fe20003800000 */
[----:B-1----:R-:W-:Y:S01]  /*0880*/  ULEA UR4, UR4, UR5, 0x18 ;  /* 0x0000000504047291 */ /* 0x002fe2000f8ec0ff */
[----:B------:R-:W1:Y:S11]  /*0890*/  FENCE.VIEW.ASYNC.S ;  /* 0x00000000000073c6 */ /* 0x000e760000000000 */
[----:B-1----:R1:W1:Y:S01]  /*08a0*/  SYNCS.EXCH.64 URZ, [UR4+0x80], UR8 ;  /* 0x0000800804ff75b2 */ /* 0x0022620008000100 */
[----:B------:R1:W1:Y:S01]  /*08b0*/  SYNCS.EXCH.64 URZ, [UR4+0x98], UR6 ;  /* 0x0000980604ff75b2 */ /* 0x0002620008000100 */
[----:B------:R1:W1:Y:S01]  /*08c0*/  SYNCS.EXCH.64 URZ, [UR4+0x88], UR8 ;  /* 0x0000880804ff75b2 */ /* 0x0002620008000100 */
[----:B------:R1:W1:Y:S01]  /*08d0*/  SYNCS.EXCH.64 URZ, [UR4+0xa0], UR6 ;  /* 0x0000a00604ff75b2 */ /* 0x0002620008000100 */
[----:B------:R1:W1:Y:S01]  /*08e0*/  SYNCS.EXCH.64 URZ, [UR4+0x90], UR8 ;  /* 0x0000900804ff75b2 */ /* 0x0002620008000100 */
[----:B------:R1:W1:Y:S01]  /*08f0*/  SYNCS.EXCH.64 URZ, [UR4+0xa8], UR6 ;  /* 0x0000a80604ff75b2 */ /* 0x0002620008000100 */
[----:B------:R-:W-:Y:S01]  /*0900*/  NOP ;  /* 0x0000000000007918 */ /* 0x000fe20000000000 */
.L_x_11:
[----:B------:R-:W2:Y:S01]  /*0910*/  SHFL.IDX PT, R2, R86, RZ, 0x1f ;  /* 0x00001fff56027589 */ /* 0x000ea200000e0000 */
[----:B------:R-:W-:Y:S01]  /*0920*/  NOP ;  /* 0x0000000000007918 */ /* 0x000fe20000000000 */
[----:B--2---:R-:W-:-:S13]  /*0930*/  ISETP.NE.AND P0, PT, R2, 0x3, PT ;  /* 0x000000030200780c */ /* 0x004fda0003f05270 */
[----:B------:R-:W-:Y:S05]  /*0940*/  @P0 BRA `(.L_x_12) ;  /* 0x0000000000300947 */ /* 0x000fea0003800000 */
[----:B-1----:R-:W1:Y:S01]  /*0950*/  S2UR UR4, SR_CgaCtaId ;  /* 0x00000000000479c3 */ /* 0x002e620000008800 */
[----:B------:R-:W-:Y:S01]  /*0960*/  UMOV UR6, 0x400 ;  /* 0x0000040000067882 */ /* 0x000fe20000000000 */
[----:B------:R-:W-:Y:S01]  /*0970*/  UMOV UR5, 0x20 ;  /* 0x0000002000057882 */ /* 0x000fe20000000000 */
[----:B------:R-:W-:Y:S01]  /*0980*/  ELECT P0, URZ, PT ;  /* 0x0000000000ff782f */ /* 0x000fe20003800000 */
[----:B-1----:R-:W-:Y:S02]  /*0990*/  ULEA UR6, UR4, UR6, 0x18 ;  /* 0x0000000604067291 */ /* 0x002fe4000f8ec0ff */
[----:B------:R-:W-:-:S04]  /*09a0*/  UIADD3 UR4, UPT, UPT, -UR5, 0x100000, URZ ;  /* 0x0010000005047890 */ /* 0x000fc8000fffe1ff */
[----:B------:R-:W-:Y:S02]  /*09b0*/  USHF.L.U32 UR5, UR4, 0xb, URZ ;  /* 0x0000000b04057899 */ /* 0x000fe400080006ff */
[----:B------:R-:W-:Y:S01]  /*09c0*/  USHF.L.U32 UR4, UR4, 0x1, URZ ;  /* 0x0000000104047899 */ /* 0x000fe200080006ff */
[----:B------:R-:W1:Y:S11]  /*09d0*/  FENCE.VIEW.ASYNC.S ;  /* 0x00000000000073c6 */ /* 0x000e760000000000 */
[----:B-1----:R2:W1:Y:S01]  /*09e0*/  SYNCS.EXCH.64 URZ, [UR6+0xb0], UR4 ;  /* 0x0000b00406ff75b2 */ /* 0x0024620008000100 */
[----:B------:R2:W1:Y:S02]  /*09f0*/  SYNCS.EXCH.64 URZ, [UR6+0xb8], UR4 ;  /* 0x0000b80406ff75b2 */ /* 0x0004640008000100 */
[----:B--2---:R-:W-:Y:S01]  /*0a00*/  NOP ;  /* 0x0000000000007918 */ /* 0x004fe20000000000 */
.L_x_12:
[----:B------:R-:W2:Y:S01]  /*0a10*/  SHFL.IDX PT, R2, R86, RZ, 0x1f ;  /* 0x00001fff56027589 */ /* 0x000ea200000e0000 */
[----:B------:R-:W-:Y:S01]  /*0a20*/  NOP ;  /* 0x0000000000007918 */ /* 0x000fe20000000000 */
[----:B--2---:R-:W-:-:S13]  /*0a30*/  ISETP.NE.AND P0, PT, R2, 0x4, PT ;  /* 0x000000040200780c */ /* 0x004fda0003f05270 */
[----:B------:R-:W-:Y:S05]  /*0a40*/  @P0 BRA `(.L_x_13) ;  /* 0x00000000004c0947 */ /* 0x000fea0003800000 */
[----:B-1----:R-:W1:Y:S01]  /*0a50*/  S2UR UR6, SR_CgaCtaId ;  /* 0x00000000000679c3 */ /* 0x002e620000008800 */
[----:B------:R-:W-:Y:S01]  /*0a60*/  UMOV UR4, 0x720 ;  /* 0x0000072000047882 */ /* 0x000fe20000000000 */
[----:B------:R-:W-:Y:S01]  /*0a70*/  UMOV UR5, 0x400 ;  /* 0x0000040000057882 */ /* 0x000fe20000000000 */
[----:B------:R-:W-:Y:S01]  /*0a80*/  USEL UR4, UR4, 0x620, UP3 ;  /* 0x0000062004047887 */ /* 0x000fe20009800000 */
[----:B------:R-:W-:Y:S01]  /*0a90*/  UMOV UR8, 0x1 ;  /* 0x0000000100087882 */ /* 0x000fe20000000000 */
[----:B------:R-:W-:Y:S01]  /*0aa0*/  ELECT P0, URZ, PT ;  /* 0x0000000000ff782f */ /* 0x000fe20003800000 */
[----:B------:R-:W-:-:S04]  /*0ab0*/  UIADD3 UR8, UPT, UPT, -UR8, 0x100000, URZ ;  /* 0x0010000008087890 */ /* 0x000fc8000fffe1ff */
[----:B------:R-:W-:Y:S02]  /*0ac0*/  USHF.L.U32 UR9, UR8, 0xb, URZ ;  /* 0x0000000b08097899 */ /* 0x000fe400080006ff */
[----:B------:R-:W-:Y:S02]  /*0ad0*/  USHF.L.U32 UR8, UR8, 0x1, URZ ;  /* 0x0000000108087899 */ /* 0x000fe400080006ff */
[----:B-1----:R-:W-:Y:S02]  /*0ae0*/  ULEA UR6, UR6, UR5, 0x18 ;  /* 0x0000000506067291 */ /* 0x002fe4000f8ec0ff */
[----:B------:R-:W-:-:S04]  /*0af0*/  UIADD3 UR4, UPT, UPT, -UR4, 0x100000, URZ ;  /* 0x0010000004047890 */ /* 0x000fc8000fffe1ff */
[----:B------:R-:W-:Y:S02]  /*0b00*/  USHF.L.U32 UR5, UR4, 0xb, URZ ;  /* 0x0000000b04057899 */ /* 0x000fe400080006ff */
[----:B------:R-:W-:Y:S01]  /*0b10*/  USHF.L.U32 UR4, UR4, 0x1, URZ ;  /* 0x0000000104047899 */ /* 0x000fe200080006ff */
[----:B------:R-:W1:Y:S03]  /*0b20*/  FENCE.VIEW.ASYNC.S ;  /* 0x00000000000073c6 */ /* 0x000e660000000000 */
[----:B-1----:R2:W1:Y:S08]  /*0b30*/  SYNCS.EXCH.64 URZ, [UR6+0xc0], UR8 ;  /* 0x0000c00806ff75b2 */ /* 0x0024700008000100 */
[----:B------:R2:W1:Y:S01]  /*0b40*/  SYNCS.EXCH.64 URZ, [UR6+0xd0], UR4 ;  /* 0x0000d00406ff75b2 */ /* 0x0004620008000100 */
[----:B------:R2:W1:Y:S01]  /*0b50*/  SYNCS.EXCH.64 URZ, [UR6+0xc8], UR8 ;  /* 0x0000c80806ff75b2 */ /* 0x0004620008000100 */
[----:B------:R2:W1:Y:S02]  /*0b60*/  SYNCS.EXCH.64 URZ, [UR6+0xd8], UR4 ;  /* 0x0000d80406ff75b2 */ /* 0x0004640008000100 */
[----:B--2---:R-:W-:Y:S01]  /*0b70*/  NOP ;  /* 0x0000000000007918 */ /* 0x004fe20000000000 */
.L_x_13:
[----:B------:R-:W2:Y:S01]  /*0b80*/  SHFL.IDX PT, R2, R86, RZ, 0x1f ;  /* 0x00001fff56027589 */ /* 0x000ea200000e0000 */
[----:B------:R-:W-:Y:S01]  /*0b90*/  NOP ;  /* 0x0000000000007918 */ /* 0x000fe20000000000 */
[----:B--2---:R-:W-:-:S13]  /*0ba0*/  ISETP.NE.AND P0, PT, R2, 0x5, PT ;  /* 0x000000050200780c */ /* 0x004fda0003f05270 */
[----:B------:R-:W-:Y:S05]  /*0bb0*/  @P0 BRA `(.L_x_14) ;  /* 0x0000000000480947 */ /* 0x000fea0003800000 */
[----:B-1----:R-:W1:Y:S01]  /*0bc0*/  S2UR UR4, SR_CgaCtaId ;  /* 0x00000000000479c3 */ /* 0x002e620000008800 */
        /* <DEDUP_REMOVED lines=15> */
[----:B------:R2:W1:Y:S02]  /*0cc0*/  SYNCS.EXCH.64 URZ, [UR4+0xf8], UR6 ;  /* 0x0000f80604ff75b2 */ /* 0x0004640008000100 */
[----:B--2---:R-:W-:Y:S01]  /*0cd0*/  NOP ;  /* 0x0000000000007918 */ /* 0x004fe20000000000 */
.L_x_14:
[----:B------:R-:W2:Y:S01]  /*0ce0*/  SHFL.IDX PT, R2, R86, RZ, 0x1f ;  /* 0x00001fff56027589 */ /* 0x000ea200000e0000 */
[----:B------:R-:W1:Y:S01]  /*0cf0*/  S2UR UR57, SR_CgaCtaId ;  /* 0x00000000003979c3 */ /* 0x000e620000008800 */
[----:B------:R-:W-:Y:S01]  /*0d00*/  NOP ;  /* 0x0000000000007918 */ /* 0x000fe20000000000 */
[----:B--2---:R-:W-:-:S13]  /*0d10*/  ISETP.NE.AND P0, PT, R2, 0x3, PT ;  /* 0x000000030200780c */ /* 0x004fda0003f05270 */
[----:B-1----:R-:W-:Y:S05]  /*0d20*/  @P0 BRA `(.L_x_15) ;  /* 0x0000000000340947 */ /* 0x002fea0003800000 */
[----:B------:R-:W-:Y:S01]  /*0d30*/  UMOV UR4, 0x400 ;  /* 0x0000040000047882 */ /* 0x000fe20000000000 */
[----:B------:R-:W-:Y:S01]  /*0d40*/  UMOV UR6, 0x20 ;  /* 0x0000002000067882 */ /* 0x000fe20000000000 */
[----:B------:R-:W-:Y:S02]  /*0d50*/  ULEA UR4, UR57, UR4, 0x18 ;  /* 0x0000000439047291 */ /* 0x000fe4000f8ec0ff */
[----:B------:R-:W-:-:S04]  /*0d60*/  UIADD3 UR6, UPT, UPT, -UR6, 0x100000, URZ ;  /* 0x0010000006067890 */ /* 0x000fc8000fffe1ff */
[----:B------:R-:W-:Y:S02]  /*0d70*/  USHF.L.U32 UR7, UR6, 0xb, URZ ;  /* 0x0000000b06077899 */ /* 0x000fe400080006ff */
[----:B------:R-:W-:Y:S01]  /*0d80*/  USHF.L.U32 UR6, UR6, 0x1, URZ ;  /* 0x0000000106067899 */ /* 0x000fe200080006ff */
[----:B------:R-:W-:Y:S01]  /*0d90*/  ELECT P0, URZ, PT ;  /* 0x0000000000ff782f */ /* 0x000fe20003800000 */
[----:B------:R-:W1:Y:S10]  /*0da0*/  FENCE.VIEW.ASYNC.S ;  /* 0x00000000000073c6 */ /* 0x000e740000000000 */
[----:B-1----:R1:W2:Y:S01]  /*0db0*/  SYNCS.EXCH.64 URZ, [UR4+0x100], UR6 ;  /* 0x0001000604ff75b2 */ /* 0x0022a20008000100 */
[----:B------:R1:W1:Y:S01]  /*0dc0*/  SYNCS.EXCH.64 URZ, [UR4+0x110], UR6 ;  /* 0x0001100604ff75b2 */ /* 0x0002620008000100 */
[----:B------:R1:W1:Y:S01]  /*0dd0*/  SYNCS.EXCH.64 URZ, [UR4+0x108], UR6 ;  /* 0x0001080604ff75b2 */ /* 0x0002620008000100 */
[----:B------:R1:W1:Y:S01]  /*0de0*/  SYNCS.EXCH.64 URZ, [UR4+0x118], UR6 ;  /* 0x0001180604ff75b2 */ /* 0x0002620008000100 */
[----:B------:R-:W-:Y:S01]  /*0df0*/  NOP ;  /* 0x0000000000007918 */ /* 0x000fe20000000000 */
.L_x_15:
[----:B-1----:R-:W1:Y:S01]  /*0e00*/  LDCU UR4, c[0x0][0x36c] ;  /* 0x00006d80ff0477ac */ /* 0x002e620008000800 */
[----:B------:R-:W-:Y:S01]  /*0e10*/  ISETP.NE.OR P4, PT, R0, 0x2, !P4 ;  /* 0x000000020000780c */ /* 0x000fe20006785670 */
[----:B------:R-:W-:Y:S01]  /*0e20*/  NOP ;  /* 0x0000000000007918 */ /* 0x000fe20000000000 */
[----:B------:R-:W-:Y:S01]  /*0e30*/  LOP3.LUT R0, R81, 0x1f, RZ, 0xc0, !PT ;  /* 0x0000001f51007812 */ /* 0x000fe200078ec0ff */
[----:B------:R-:W-:Y:S02]  /*0e40*/  UISETP.NE.AND UP4, UPT, UR20, 0x2, UPT ;  /* 0x000000021400788c */ /* 0x000fe4000bf85270 */
[----:B------:R-:W-:Y:S02]  /*0e50*/  UISETP.NE.AND UP5, UPT, UR20, URZ, UPT ;  /* 0x000000ff1400728c */ /* 0x000fe4000bfa5270 */
[----:B-1----:R-:W-:-:S09]  /*0e60*/  UISETP.EQ.U32.AND UP6, UPT, UR4, 0x1, UPT ;  /* 0x000000010400788c */ /* 0x002fd2000bfc2070 */
[----:B------:R-:W-:Y:S05]  /*0e70*/  BRA.U !UP6, `(.L_x_16) ;  /* 0x000000010e087547 */ /* 0x000fea000b800000 */
[----:B--234-:R-:W-:Y:S01]  /*0e80*/  UCGABAR_ARV ;  /* 0x00000000000079c7 */ /* 0x01cfe20008000000 */
[----:B------:R-:W-:Y:S05]  /*0e90*/  BRA `(.L_x_17) ;  /* 0x0000000000047947 */ /* 0x000fea0003800000 */
.L_x_16:
[----:B--234-:R-:W-:Y:S01]  /*0ea0*/  NOP ;  /* 0x0000000000007918 */ /* 0x01cfe20000000000 */
.L_x_17:
[----:B------:R-:W1:Y:S01]  /*0eb0*/  S2UR UR27, SR_CTAID.X ;  /* 0x00000000001b79c3 */ /* 0x000e620000002500 */
[----:B------:R-:W-:-:S05]  /*0ec0*/  CS2R.32 R92, SR_CgaSize ;  /* 0x00000000005c7805 */ /* 0x000fca0000008a00 */
[----:B------:R-:W-:-:S05]  /*0ed0*/  IMAD R92, R92, -0xa0, RZ ;  /* 0xffffff605c5c7824 */ /* 0x000fca00078e02ff */
[----:B------:R-:W-:-:S14]  /*0ee0*/  R2UR UR5, R92 ;  /* 0x000000005c0572ca */ /* 0x000fdc00000e0000 */
[----:B------:R-:W2:Y:S01]  /*0ef0*/  LDCU UR5, c[0x0][UR5+0x2b0] ;  /* 0x00005600050577ac */ /* 0x000ea20008000800 */
[----:B------:R-:W-:-:S05]  /*0f00*/  CS2R.32 R92, SR_CgaSize ;  /* 0x00000000005c7805 */ /* 0x000fca0000008a00 */
[----:B------:R-:W-:-:S05]  /*0f10*/  IMAD R92, R92, -0xa0, RZ ;  /* 0xffffff605c5c7824 */ /* 0x000fca00078e02ff */
[----:B------:R-:W-:-:S14]  /*0f20*/  R2UR UR4, R92 ;  /* 0x000000005c0472ca */ /* 0x000fdc00000e0000 */
[----:B------:R-:W3:Y:S01]  /*0f30*/  LDCU UR4, c[0x0][UR4+0x2b4] ;  /* 0x00005680040477ac */ /* 0x000ee20008000800 */
[----:B------:R-:W4:Y:S01]  /*0f40*/  S2UR UR26, SR_CTAID.Y ;  /* 0x00000000001a79c3 */ /* 0x000f220000002600 */
[----:B------:R-:W-:-:S05]  /*0f50*/  CS2R.32 R92, SR_CgaSize ;  /* 0x00000000005c7805 */ /* 0x000fca0000008a00 */
[----:B------:R-:W-:-:S05]  /*0f60*/  IMAD R92, R92, -0xa0, RZ ;  /* 0xffffff605c5c7824 */ /* 0x000fca00078e02ff */
[----:B------:R-:W-:-:S14]  /*0f70*/  R2UR UR7, R92 ;  /* 0x000000005c0772ca */ /* 0x000fdc00000e0000 */
[----:B------:R-:W3:Y:S01]  /*0f80*/  LDCU UR7, c[0x0][UR7+0x2a0] ;  /* 0x00005400070777ac */ /* 0x000ee20008000800 */
[----:B------:R-:W-:-:S05]  /*0f90*/  CS2R.32 R92, SR_CgaSize ;  /* 0x00000000005c7805 */ /* 0x000fca0000008a00 */
[----:B------:R-:W-:-:S05]  /*0fa0*/  IMAD R92, R92, -0xa0, RZ ;  /* 0xffffff605c5c7824 */ /* 0x000fca00078e02ff */
[----:B------:R-:W-:-:S14]  /*0fb0*/  R2UR UR8, R92 ;  /* 0x000000005c0872ca */ /* 0x000fdc00000e0000 */
[----:B------:R-:W3:Y:S01]  /*0fc0*/  LDCU UR8, c[0x0][UR8+0x2a4] ;  /* 0x00005480080877ac */ /* 0x000ee20008000800 */
[----:B------:R-:W-:Y:S02]  /*0fd0*/  USHF.L.U32 UR37, UR57, 0x6, URZ ;  /* 0x0000000639257899 */ /* 0x000fe400080006ff */
[----:B------:R-:W-:Y:S02]  /*0fe0*/  USHF.L.U32 UR39, UR57, 0xa, URZ ;  /* 0x0000000a39277899 */ /* 0x000fe400080006ff */
[----:B------:R-:W-:Y:S01]  /*0ff0*/  ULOP3.LUT UR37, UR37, 0x1c0, URZ, 0xc0, !UPT ;  /* 0x000001c025257892 */ /* 0x000fe2000f8ec0ff */
[----:B------:R-:W3:Y:S01]  /*1000*/  LDCU UR21, c[0x0][0xf24] ;  /* 0x0001e480ff1577ac */ /* 0x000ee20008000800 */
[----:B-1----:R-:W-:Y:S01]  /*1010*/  I2FP.F32.U32 R3, UR27 ;  /* 0x0000001b00037c45 */ /* 0x002fe20008201000 */
[----:B------:R-:W1:Y:S04]  /*1020*/  LDCU UR45, c[0x0][0xf24] ;  /* 0x0001e480ff2d77ac */ /* 0x000e680008000800 */
[----:B--2---:R-:W-:Y:S01]  /*1030*/  FMUL R3, R3, UR5 ;  /* 0x0000000503037c20 */ /* 0x004fe20008400000 */
[----:B------:R-:W2:Y:S01]  /*1040*/  LDCU UR23, c[0x0][0xf30] ;  /* 0x0001e600ff1777ac */ /* 0x000ea20008000800 */
[----:B----4-:R-:W-:-:S04]  /*1050*/  I2FP.F32.U32 R2, UR26 ;  /* 0x0000001a00027c45 */ /* 0x010fc80008201000 */
[----:B------:R-:W4:Y:S01]  /*1060*/  F2I.U32.TRUNC.NTZ R3, R3 ;  /* 0x0000000300037305 */ /* 0x000f22000020f000 */
[----:B------:R-:W-:Y:S01]  /*1070*/  ULOP3.LUT UR39, UR39, 0x1c00, URZ, 0xc0, !UPT ;  /* 0x00001c0027277892 */ /* 0x000fe2000f8ec0ff */
[----:B---3--:R-:W-:Y:S01]  /*1080*/  FMUL R2, R2, UR4 ;  /* 0x0000000402027c20 */ /* 0x008fe20008400000 */
[----:B------:R-:W-:-:S05]  /*1090*/  USHF.R.U32.HI UR10, URZ, 0x1, UR37 ;  /* 0x00000001ff0a7899 */ /* 0x000fca0008011625 */
[----:B------:R-:W3:Y:S01]  /*10a0*/  F2I.U32.TRUNC.NTZ R2, R2 ;  /* 0x0000000200027305 */ /* 0x000ee2000020f000 */
[----:B----4-:R-:W-:Y:S02]  /*10b0*/  R2UR UR4, R3 ;  /* 0x00000000030472ca */ /* 0x010fe400000e0000 */
[----:B---3--:R-:W-:Y:S02]  /*10c0*/  R2UR UR6, R2 ;  /* 0x00000000020672ca */ /* 0x008fe400000e0000 */
[----:B------:R-:W-:-:S09]  /*10d0*/  PRMT R2, RZ, 0x7610, R2 ;  /* 0x00007610ff027816 */ /* 0x000fd20000000002 */
[----:B------:R-:W-:-:S04]  /*10e0*/  UIADD3 UR5, UPT, UPT, -UR4, URZ, URZ ;  /* 0x000000ff04057290 */ /* 0x000fc8000fffe1ff */
[----:B------:R-:W-:Y:S02]  /*10f0*/  UIMAD UR5, UR7, UR5, UR27 ;  /* 0x00000005070572a4 */ /* 0x000fe4000f8e021b */
[----:B------:R-:W-:-:S04]  /*1100*/  UIADD3 UR4, UPT, UPT, -UR6, URZ, URZ ;  /* 0x000000ff06047290 */ /* 0x000fc8000fffe1ff */
[----:B------:R-:W-:Y:S01]  /*1110*/  IMAD.U32 R92, RZ, RZ, UR5 ;  /* 0x00000005ff5c7e24 */ /* 0x000fe2000f8e00ff */
[----:B------:R-:W-:-:S06]  /*1120*/  UIMAD UR4, UR8, UR4, UR26 ;  /* 0x00000004080472a4 */ /* 0x000fcc000f8e021a */
[----:B------:R-:W-:Y:S01]  /*1130*/  IMAD.U32 R91, RZ, RZ, UR4 ;  /* 0x00000004ff5b7e24 */ /* 0x000fe2000f8e00ff */
[----:B-12---:R-:W-:Y:S06]  /*1140*/  BRA.U UP5, `(.L_x_18) ;  /* 0x0000000105807547 */ /* 0x006fec000b800000 */
[----:B------:R-:W-:Y:S02]  /*1150*/  R2UR UR9, R91 ;  /* 0x000000005b0972ca */ /* 0x000fe400000e0000 */
[----:B------:R-:W-:-:S11]  /*1160*/  R2UR UR15, R92 ;  /* 0x000000005c0f72ca */ /* 0x000fd600000e0000 */
[----:B------:R-:W-:-:S04]  /*1170*/  UISETP.NE.AND UP0, UPT, UR9, URZ, UPT ;  /* 0x000000ff0900728c */ /* 0x000fc8000bf05270 */
[----:B------:R-:W-:Y:S02]  /*1180*/  USEL UR5, URZ, 0x2, UP0 ;  /* 0x00000002ff057887 */ /* 0x000fe40008000000 */
[----:B------:R-:W-:Y:S02]  /*1190*/  USEL UR4, URZ, 0x4, UP0 ;  /* 0x00000004ff047887 */ /* 0x000fe40008000000 */
[----:B------:R-:W-:Y:S02]  /*11a0*/  USEL UR7, URZ, 0x8, UP0 ;  /* 0x00000008ff077887 */ /* 0x000fe40008000000 */
[----:B------:R-:W-:Y:S02]  /*11b0*/  USEL UR6, URZ, 0x10, UP0 ;  /* 0x00000010ff067887 */ /* 0x000fe40008000000 */
[----:B------:R-:W-:Y:S02]  /*11c0*/  USEL UR8, URZ, 0x20, UP0 ;  /* 0x00000020ff087887 */ /* 0x000fe40008000000 */
[----:B------:R-:W-:-:S02]  /*11d0*/  USEL UR13, URZ, 0x40, UP0 ;  /* 0x00000040ff0d7887 */ /* 0x000fc40008000000 */
[----:B------:R-:W-:Y:S02]  /*11e0*/  USEL UR14, URZ, 0x80, UP0 ;  /* 0x00000080ff0e7887 */ /* 0x000fe40008000000 */
[----:B------:R-:W-:-:S04]  /*11f0*/  UISETP.NE.AND UP0, UPT, UR9, URZ, UPT ;  /* 0x000000ff0900728c */ /* 0x000fc8000bf05270 */
[----:B------:R-:W-:-:S04]  /*1200*/  UISETP.EQ.OR UP0, UPT, UR15, URZ, !UP0 ;  /* 0x000000ff0f00728c */ /* 0x000fc8000c702670 */
[----:B------:R-:W-:Y:S02]  /*1210*/  USEL UR12, URZ, 0x1, !UP0 ;  /* 0x00000001ff0c7887 */ /* 0x000fe4000c000000 */
[----:B------:R-:W-:-:S04]  /*1220*/  UISETP.NE.AND UP0, UPT, UR15, 0x1, UPT ;  /* 0x000000010f00788c */ /* 0x000fc8000bf05270 */
[----:B------:R-:W-:Y:S02]  /*1230*/  USEL UR11, UR5, 0x2, UP0 ;  /* 0x00000002050b7887 */ /* 0x000fe40008000000 */
[----:B------:R-:W-:-:S04]  /*1240*/  UISETP.NE.AND UP0, UPT, UR15, 0x2, UPT ;  /* 0x000000020f00788c */ /* 0x000fc8000bf05270 */
[----:B------:R-:W-:Y:S02]  /*1250*/  USEL UR4, UR4, 0x4, UP0 ;  /* 0x0000000404047887 */ /* 0x000fe40008000000 */
[----:B------:R-:W-:Y:S02]  /*1260*/  UISETP.NE.AND UP0, UPT, UR15, 0x3, UPT ;  /* 0x000000030f00788c */ /* 0x000fe4000bf05270 */
[----:B------:R-:W-:Y:S02]  /*1270*/  UIADD3 UR4, UPT, UPT, UR4, UR11, UR12 ;  /* 0x0000000b04047290 */ /* 0x000fe4000fffe00c */
        /* <DEDUP_REMOVED lines=10> */
[----:B------:R-:W-:-:S04]  /*1320*/  USEL UR5, UR14, 0x80, UP0 ;  /* 0x000000800e057887 */ /* 0x000fc80008000000 */
[----:B------:R-:W-:-:S06]  /*1330*/  UIADD3 UR4, UPT, UPT, UR4, UR5, URZ ;  /* 0x0000000504047290 */ /* 0x000fcc000fffe0ff */
[----:B------:R-:W-:-:S07]  /*1340*/  IMAD.U32 R2, RZ, RZ, UR4 ;  /* 0x00000004ff027e24 */ /* 0x000fce000f8e00ff */
.L_x_18:
[----:B------:R-:W1:Y:S01]  /*1350*/  S2UR UR36, SR_CTAID.Z ;  /* 0x00000000002479c3 */ /* 0x000e620000002700 */
[----:B------:R-:W-:-:S09]  /*1360*/  UISETP.GE.AND UP0, UPT, UR21, 0x1, UPT ;  /* 0x000000011500788c */ /* 0x000fd2000bf06270 */
[----:B------:R-:W-:Y:S05]  /*1370*/  BRA.U !UP0, `(.L_x_19) ;  /* 0x0000000108d07547 */ /* 0x000fea000b800000 */
[----:B------:R-:W2:Y:S01]  /*1380*/  LDCU UR22, c[0x0][0xf0c] ;  /* 0x0001e180ff1677ac */ /* 0x000ea20008000800 */
[----:B------:R-:W3:Y:S01]  /*1390*/  LDCU.128 UR12, c[0x0][0xf10] ;  /* 0x0001e200ff0c77ac */ /* 0x000ee20008000c00 */
[----:B------:R-:W4:Y:S01]  /*13a0*/  LDCU UR6, c[0x0][0x370] ;  /* 0x00006e00ff0677ac */ /* 0x000f220008000800 */
[----:B------:R-:W1:Y:S01]  /*13b0*/  LDCU UR7, c[0x0][0x374] ;  /* 0x00006e80ff0777ac */ /* 0x000e620008000800 */
[----:B------:R-:W1:Y:S01]  /*13c0*/  LDCU UR11, c[0x0][0xf20] ;  /* 0x0001e400ff0b77ac */ /* 0x000e620008000800 */
[----:B--2---:R-:W-:Y:S02]  /*13d0*/  UISETP.NE.AND UP0, UPT, UR22, 0x1, UPT ;  /* 0x000000011600788c */ /* 0x004fe4000bf05270 */
[----:B---3--:R-:W-:Y:S01]  /*13e0*/  UIMAD.WIDE.U32 UR4, UR27, UR12, URZ ;  /* 0x0000000c1b0472a5 */ /* 0x008fe2000f8e00ff */
[----:B------:R-:W2:Y:S01]  /*13f0*/  LDCU.64 UR8, c[0x0][0xf28] ;  /* 0x0001e500ff0877ac */ /* 0x000ea20008000a00 */
[----:B----4-:R-:W-:Y:S02]  /*1400*/  UIMAD.WIDE.U32 UR18, UR6, UR12, URZ ;  /* 0x0000000c061272a5 */ /* 0x010fe4000f8e00ff */
[----:B------:R-:W-:-:S02]  /*1410*/  USHF.R.U32.HI UR5, URZ, UR13, UR5 ;  /* 0x0000000dff057299 */ /* 0x000fc40008011605 */
[----:B------:R-:W-:Y:S02]  /*1420*/  UIMAD.WIDE.U32 UR16, UR26, UR15, URZ ;  /* 0x0000000f1a1072a5 */ /* 0x000fe4000f8e00ff */
[----:B------:R-:W-:Y:S01]  /*1430*/  USEL UR5, UR27, UR5, !UP0 ;  /* 0x000000051b057287 */ /* 0x000fe2000c000000 */
[----:B------:R-:W-:Y:S01]  /*1440*/  UMOV UR18, UR19 ;  /* 0x0000001300127c82 */ /* 0x000fe20008000000 */
[----:B------:R-:W-:Y:S02]  /*1450*/  UISETP.NE.AND UP2, UPT, UR21, 0x1, UPT ;  /* 0x000000011500788c */ /* 0x000fe4000bf45270 */
[----:B------:R-:W-:Y:S02]  /*1460*/  @UP0 USHF.R.U32.HI UR6, URZ, UR13, UR18 ;  /* 0x0000000dff060299 */ /* 0x000fe40008011612 */
[----:B------:R-:W-:Y:S02]  /*1470*/  UISETP.NE.AND UP0, UPT, UR14, 0x1, UPT ;  /* 0x000000010e00788c */ /* 0x000fe4000bf05270 */
[----:B-1----:R-:W-:Y:S01]  /*1480*/  UIMAD.WIDE.U32 UR12, UR7, UR15, URZ ;  /* 0x0000000f070c72a5 */ /* 0x002fe2000f8e00ff */
[----:B------:R-:W-:Y:S01]  /*1490*/  UMOV UR4, UR17 ;  /* 0x0000001100047c82 */ /* 0x000fe20008000000 */
[----:B--2---:R-:W-:-:S02]  /*14a0*/  UIMAD.WIDE.U32 UR16, UR6, UR8, URZ ;  /* 0x00000008061072a5 */ /* 0x004fc4000f8e00ff */
[----:B------:R-:W-:-:S03]  /*14b0*/  USHF.R.U32.HI UR4, URZ, UR11, UR4 ;  /* 0x0000000bff047299 */ /* 0x000fc60008011604 */
[----:B------:R-:W-:Y:S02]  /*14c0*/  UMOV UR12, UR13 ;  /* 0x0000000d000c7c82 */ /* 0x000fe40008000000 */
[----:B------:R-:W-:Y:S01]  /*14d0*/  @UP0 USHF.R.U32.HI UR7, URZ, UR11, UR12 ;  /* 0x0000000bff070299 */ /* 0x000fe2000801160c */
[----:B------:R-:W-:Y:S01]  /*14e0*/  UMOV UR16, UR17 ;  /* 0x0000001100107c82 */ /* 0x000fe20008000000 */
[----:B------:R-:W-:Y:S02]  /*14f0*/  USEL UR4, UR26, UR4, !UP0 ;  /* 0x000000041a047287 */ /* 0x000fe4000c000000 */
[----:B------:R-:W-:Y:S02]  /*1500*/  UIMAD.WIDE.U32 UR12, UR7, UR8, URZ ;  /* 0x00000008070c72a5 */ /* 0x000fe4000f8e00ff */
[----:B------:R-:W-:Y:S02]  /*1510*/  @UP2 USHF.R.U32.HI UR6, URZ, UR9, UR16 ;  /* 0x00000009ff062299 */ /* 0x000fe40008011610 */
[----:B------:R-:W-:-:S02]  /*1520*/  UIMAD.WIDE.U32 UR16, UR4, UR8, URZ ;  /* 0x00000008041072a5 */ /* 0x000fc4000f8e00ff */
[----:B------:R-:W-:Y:S01]  /*1530*/  UIMAD UR11, UR6, UR21, URZ ;  /* 0x00000015060b72a4 */ /* 0x000fe2000f8e02ff */
[----:B------:R-:W-:Y:S02]  /*1540*/  UMOV UR12, UR13 ;  /* 0x0000000d000c7c82 */ /* 0x000fe40008000000 */
[----:B------:R-:W-:Y:S02]  /*1550*/  @UP2 USHF.R.U32.HI UR7, URZ, UR9, UR12 ;  /* 0x00000009ff072299 */ /* 0x000fe4000801160c */
[----:B------:R-:W-:Y:S02]  /*1560*/  UIMAD.WIDE.U32 UR12, UR5, UR8, URZ ;  /* 0x00000008050c72a5 */ /* 0x000fe4000f8e00ff */
[----:B------:R-:W-:Y:S02]  /*1570*/  UIMAD UR7, UR7, UR21, URZ ;  /* 0x00000015070772a4 */ /* 0x000fe4000f8e02ff */
[----:B------:R-:W-:Y:S02]  /*1580*/  UIADD3 UR12, UPT, UPT, -UR5, URZ, URZ ;  /* 0x000000ff050c7290 */ /* 0x000fe4000fffe1ff */
[----:B------:R-:W-:-:S02]  /*1590*/  UISETP.GE.AND UP0, UPT, UR4, UR7, UPT ;  /* 0x000000070400728c */ /* 0x000fc4000bf06270 */
[----:B------:R-:W-:Y:S02]  /*15a0*/  UIMAD UR27, UR22, UR12, UR27 ;  /* 0x0000000c161b72a4 */ /* 0x000fe4000f8e021b */
[----:B------:R-:W-:Y:S01]  /*15b0*/  UISETP.GE.OR UP0, UPT, UR5, UR11, UP0 ;  /* 0x0000000b0500728c */ /* 0x000fe20008706670 */
[----:B------:R-:W-:Y:S01]  /*15c0*/  UMOV UR7, UR17 ;  /* 0x0000001100077c82 */ /* 0x000fe20008000000 */
[----:B------:R-:W-:Y:S02]  /*15d0*/  UIADD3 UR11, UPT, UPT, -UR4, URZ, URZ ;  /* 0x000000ff040b7290 */ /* 0x000fe4000fffe1ff */
[----:B------:R-:W-:Y:S02]  /*15e0*/  USHF.R.U32.HI UR7, URZ, UR9, UR7 ;  /* 0x00000009ff077299 */ /* 0x000fe40008011607 */
[----:B------:R-:W-:Y:S02]  /*15f0*/  UIMAD UR11, UR14, UR11, UR26 ;  /* 0x0000000b0e0b72a4 */ /* 0x000fe4000f8e021a */
[----:B------:R-:W-:-:S03]  /*1600*/  USEL UR7, UR4, UR7, !UP2 ;  /* 0x0000000704077287 */ /* 0x000fc6000d000000 */
[----:B------:R-:W-:Y:S02]  /*1610*/  @!UP0 UMOV UR8, UR13 ;  /* 0x0000000d00088c82 */ /* 0x000fe40008000000 */
[----:B------:R-:W-:Y:S02]  /*1620*/  @!UP0 USHF.R.U32.HI UR8, URZ, UR9, UR8 ;  /* 0x00000009ff088299 */ /* 0x000fe40008011608 */
[----:B------:R-:W-:Y:S02]  /*1630*/  UIADD3 UR9, UPT, UPT, -UR7, URZ, URZ ;  /* 0x000000ff07097290 */ /* 0x000fe4000fffe1ff */
[----:B------:R-:W-:Y:S02]  /*1640*/  @!UP0 USEL UR8, UR5, UR8, !UP2 ;  /* 0x0000000805088287 */ /* 0x000fe4000d000000 */
[----:B------:R-:W-:Y:S02]  /*1650*/  UIMAD UR9, UR21, UR9, UR4 ;  /* 0x00000009150972a4 */ /* 0x000fe4000f8e0204 */
[----:B------:R-:W-:-:S02]  /*1660*/  @!UP0 UIADD3 UR7, UPT, UPT, UR7, -UR8, URZ ;  /* 0x8000000807078290 */ /* 0x000fc4000fffe0ff */
[----:B------:R-:W-:Y:S02]  /*1670*/  @!UP0 UIMAD UR6, UR9, UR6, UR8 ;  /* 0x00000006090682a4 */ /* 0x000fe4000f8e0208 */
[----:B------:R-:W-:-:S04]  /*1680*/  @!UP0 UIMAD UR4, UR7, UR21, UR5 ;  /* 0x00000015070482a4 */ /* 0x000fc8000f8e0205 */
[----:B------:R-:W-:Y:S01]  /*1690*/  UIMAD UR26, UR4, UR14, UR11 ;  /* 0x0000000e041a72a4 */ /* 0x000fe2000f8e020b */
[----:B------:R-:W-:Y:S02]  /*16a0*/  @!UP0 UMOV UR5, UR6 ;  /* 0x0000000600058c82 */ /* 0x000fe40008000000 */
[----:B------:R-:W-:-:S12]  /*16b0*/  UIMAD UR27, UR5, UR22, UR27 ;  /* 0x00000016051b72a4 */ /* 0x000fd8000f8e021b */
.L_x_19:
[----:B------:R-:W-:-:S09]  /*16c0*/  UISETP.NE.AND UP0, UPT, UR23, 0x1, UPT ;  /* 0x000000011700788c */ /* 0x000fd2000bf05270 */
[----:B------:R-:W-:Y:S05]  /*16d0*/  BRA.U UP0, `(.L_x_20) ;  /* 0x0000000100407547 */ /* 0x000fea000b800000 */
[----:B------:R-:W2:Y:S01]  /*16e0*/  LDCU.128 UR12, c[0x0][0xf10] ;  /* 0x0001e200ff0c77ac */ /* 0x000ea20008000c00 */
[----:B------:R-:W3:Y:S01]  /*16f0*/  LDCU UR8, c[0x0][0xf0c] ;  /* 0x0001e180ff0877ac */ /* 0x000ee20008000800 */
[----:B------:R-:W4:Y:S01]  /*1700*/  LDCU UR9, c[0x0][0xf20] ;  /* 0x0001e400ff0977ac */ /* 0x000f220008000800 */
[----:B--2---:R-:W-:Y:S02]  /*1710*/  UIMAD.WIDE.U32 UR4, UR27, UR12, URZ ;  /* 0x0000000c1b0472a5 */ /* 0x004fe4000f8e00ff */
[----:B------:R-:W-:Y:S02]  /*1720*/  UIMAD.WIDE.U32 UR6, UR26, UR15, URZ ;  /* 0x0000000f1a0672a5 */ /* 0x000fe4000f8e00ff */
[----:B---3--:R-:W-:Y:S02]  /*1730*/  UISETP.NE.AND UP0, UPT, UR8, 0x1, UPT ;  /* 0x000000010800788c */ /* 0x008fe4000bf05270 */
[----:B------:R-:W-:-:S03]  /*1740*/  USHF.R.U32.HI UR5, URZ, UR13, UR5 ;  /* 0x0000000dff057299 */ /* 0x000fc60008011605 */
[----:B------:R-:W-:Y:S01]  /*1750*/  UMOV UR4, UR7 ;  /* 0x0000000700047c82 */ /* 0x000fe20008000000 */
[----:B------:R-:W-:Y:S02]  /*1760*/  USEL UR5, UR27, UR5, !UP0 ;  /* 0x000000051b057287 */ /* 0x000fe4000c000000 */
[----:B------:R-:W-:Y:S02]  /*1770*/  UISETP.NE.AND UP0, UPT, UR14, 0x1, UPT ;  /* 0x000000010e00788c */ /* 0x000fe4000bf05270 */
[----:B----4-:R-:W-:-:S04]  /*1780*/  USHF.R.U32.HI UR4, URZ, UR9, UR4 ;  /* 0x00000009ff047299 */ /* 0x010fc80008011604 */
[----:B------:R-:W-:-:S04]  /*1790*/  USEL UR4, UR26, UR4, !UP0 ;  /* 0x000000041a047287 */ /* 0x000fc8000c000000 */
[----:B------:R-:W-:Y:S02]  /*17a0*/  UIADD3 UR6, UPT, UPT, UR5, -UR4, URZ ;  /* 0x8000000405067290 */ /* 0x000fe4000fffe0ff */
[----:B------:R-:W-:Y:S02]  /*17b0*/  UIADD3 UR4, UPT, UPT, -UR5, UR4, URZ ;  /* 0x0000000405047290 */ /* 0x000fe4000fffe1ff */
[----:B------:R-:W-:Y:S02]  /*17c0*/  UIMAD UR26, UR6, UR14, UR26 ;  /* 0x0000000e061a72a4 */ /* 0x000fe4000f8e021a */
[----:B------:R-:W-:-:S12]  /*17d0*/  UIMAD UR27, UR4, UR8, UR27 ;  /* 0x00000008041b72a4 */ /* 0x000fd8000f8e021b */
.L_x_20:
[----:B------:R-:W-:Y:S01]  /*17e0*/  UISETP.NE.AND UP0, UPT, UR20, 0x2, UPT ;  /* 0x000000021400788c */ /* 0x000fe2000bf05270 */
[----:B------:R-:W-:Y:S09]  /*17f0*/  BRA.U !UP6, `(.L_x_21) ;  /* 0x000000010e0c7547 */ /* 0x000ff2000b800000 */
[----:B------:R-:W-:Y:S01]  /*1800*/  UCGABAR_WAIT ;  /* 0x0000000000007dc7 */ /* 0x000fe20008000000 */
[----:B------:R-:W-:Y:S01]  /*1810*/  CCTL.IVALL ;  /* 0x00000000ff00798f */ /* 0x000fe20002000000 */
[----:B------:R-:W-:Y:S05]  /*1820*/  BRA `(.L_x_22) ;  /* 0x0000000000047947 */ /* 0x000fea0003800000 */
.L_x_21:
[----:B------:R-:W-:Y:S06]  /*1830*/  BAR.SYNC.DEFER_BLOCKING 0x0 ;  /* 0x0000000000007b1d */ /* 0x000fec0000010000 */
.L_x_22:
[----:B------:R-:W-:Y:S05]  /*1840*/  BRA.U UP0, `(.L_x_23) ;  /* 0x0000001500f47547 */ /* 0x000fea000b800000 */
[----:B------:R-:W2:Y:S01]  /*1850*/  LDCU UR6, c[0x0][0x38c] ;  /* 0x00007180ff0677ac */ /* 0x000ea20008000800 */
[----:B------:R-:W-:Y:S01]  /*1860*/  PLOP3.LUT P2, PT, PT, PT, UP3, 0x80, 0x8 ;  /* 0x000000000008781c */ /* 0x000fe20003f4f038 */
[----:B------:R-:W-:Y:S01]  /*1870*/  IMAD.MOV.U32 R12, RZ, RZ, 0x1 ;  /* 0x00000001ff0c7424 */ /* 0x000fe200078e00ff */
[----:B------:R-:W-:Y:S01]  /*1880*/  ISETP.EQ.OR P3, PT, R0, RZ, P4 ;  /* 0x000000ff0000720c */ /* 0x000fe20002762670 */
[----:B------:R-:W-:Y:S01]  /*1890*/  UMOV UR7, 0x400 ;  /* 0x0000040000077882 */ /* 0x000fe20000000000 */
[----:B------:R-:W-:Y:S01]  /*18a0*/  UISETP.NE.AND UP1, UPT, UR20, URZ, UPT ;  /* 0x000000ff1400728c */ /* 0x000fe2000bf25270 */
[----:B------:R-:W-:Y:S01]  /*18b0*/  PLOP3.LUT P2, PT, P2, PT, PT, 0x8, 0x80 ;  /* 0x000000000080781c */ /* 0x000fe2000174e170 */
[----:B------:R-:W-:Y:S01]  /*18c0*/  USEL UR38, URZ, 0x1, UP4 ;  /* 0x00000001ff267887 */ /* 0x000fe2000a000000 */
[----:B------:R-:W-:Y:S01]  /*18d0*/  CS2R R10, SRZ ;  /* 0x00000000000a7805 */ /* 0x000fe2000001ff00 */
[----:B------:R-:W-:Y:S01]  /*18e0*/  IMAD.MOV.U32 R9, RZ, RZ, RZ ;  /* 0x000000ffff097224 */ /* 0x000fe200078e00ff */
[----:B------:R-:W3:Y:S01]  /*18f0*/  LDCU UR52, c[0x0][0x370] ;  /* 0x00006e00ff3477ac */ /* 0x000ee20008000800 */
[----:B------:R-:W-:Y:S01]  /*1900*/  IMAD.MOV.U32 R8, RZ, RZ, 0x1 ;  /* 0x00000001ff087424 */ /* 0x000fe200078e00ff */
[----:B------:R-:W4:Y:S01]  /*1910*/  LDCU.64 UR30, c[0x0][0x348] ;  /* 0x00006900ff1e77ac */ /* 0x000f220008000a00 */
[----:B--2---:R-:W-:-:S02]  /*1920*/  UIADD3 UR5, UPT, UPT, UR6, 0x7f, URZ ;  /* 0x0000007f06057890 */ /* 0x004fc4000fffe0ff */
[----:B------:R-:W-:Y:S02]  /*1930*/  UIADD3 UR58, UPT, UPT, UR6, 0xfe, URZ ;  /* 0x000000fe063a7890 */ /* 0x000fe4000fffe0ff */
[----:B------:R-:W-:Y:S02]  /*1940*/  USHF.R.S32.HI UR4, URZ, 0x1f, UR5 ;  /* 0x0000001fff047899 */ /* 0x000fe40008011405 */
[----:B------:R-:W-:Y:S02]  /*1950*/  USHF.R.U32.HI UR56, URZ, 0x7, UR39 ;  /* 0x00000007ff387899 */ /* 0x000fe40008011627 */
[----:B------:R-:W-:Y:S01]  /*1960*/  ULEA.HI UR4, UR4, UR5, URZ, 0x7 ;  /* 0x0000000504047291 */ /* 0x000fe2000f8f38ff */
[----:B------:R-:W2:Y:S03]  /*1970*/  LDCU UR51, c[0x0][0x374] ;  /* 0x00006e80ff3377ac */ /* 0x000ea60008000800 */
[----:B------:R-:W-:-:S02]  /*1980*/  USHF.R.S32.HI UR54, URZ, 0x7, UR4 ;  /* 0x00000007ff367899 */ /* 0x000fc40008011404 */
[----:B------:R-:W-:Y:S02]  /*1990*/  UIADD3 UR4, UPT, UPT, UR6, -0x1, URZ ;  /* 0xffffffff06047890 */ /* 0x000fe4000fffe0ff */
[----:B------:R-:W-:Y:S02]  /*19a0*/  UISETP.LT.U32.AND UP0, UPT, UR54, 0x8, UPT ;  /* 0x000000083600788c */ /* 0x000fe4000bf01070 */
[----:B------:R-:W-:Y:S02]  /*19b0*/  UISETP.GE.U32.AND UP2, UPT, UR4, -0xff, UPT ;  /* 0xffffff010400788c */ /* 0x000fe4000bf46070 */
[----:B------:R-:W-:Y:S02]  /*19c0*/  USEL UR53, UR54, 0x8, UP0 ;  /* 0x0000000836357887 */ /* 0x000fe40008000000 */
[----:B------:R-:W-:Y:S02]  /*19d0*/  ULEA UR6, UR57, UR7, 0x18 ;  /* 0x0000000739067291 */ /* 0x000fe4000f8ec0ff */
[----:B------:R-:W-:-:S02]  /*19e0*/  UIADD3 UR15, UPT, UPT, UR53, -0x1, URZ ;  /* 0xffffffff350f7890 */ /* 0x000fc4000fffe0ff */
[----:B------:R-:W-:Y:S02]  /*19f0*/  USEL UR38, UR38, 0x2, UP1 ;  /* 0x0000000226267887 */ /* 0x000fe40008800000 */
[----:B------:R-:W-:Y:S02]  /*1a00*/  UIADD3 UR48, UPT, UPT, UR6, 0x23300, UR39 ;  /* 0x0002330006307890 */ /* 0x000fe4000fffe027 */
[----:B------:R-:W-:Y:S02]  /*1a10*/  @UP2 UIADD3 UR15, UPT, UPT, UR53, URZ, URZ ;  /* 0x000000ff350f2290 */ /* 0x000fe4000fffe0ff */
[----:B------:R-:W-:Y:S02]  /*1a20*/  UIADD3 UR55, UPT, UPT, UR54, -UR53, URZ ;  /* 0x8000003536377290 */ /* 0x000fe4000fffe0ff */
[----:B------:R-:W-:Y:S01]  /*1a30*/  UIADD3 UR15, UPT, UPT, UR15, 0x1, URZ ;  /* 0x000000010f0f7890 */ /* 0x000fe2000fffe0ff */
[----:B--234-:R-:W-:-:S11]  /*1a40*/  UMOV UR14, URZ ;  /* 0x000000ff000e7c82 */ /* 0x01cfd60008000000 */
.L_x_47:
[----:B------:R-:W-:-:S09]  /*1a50*/  UISETP.NE.AND UP0, UPT, UR57, URZ, UPT ;  /* 0x000000ff3900728c */ /* 0x000fd2000bf05270 */
[----:B---3--:R-:W-:Y:S05]  /*1a60*/  BRA.U UP0, `(.L_x_24) ;  /* 0x0000000100287547 */ /* 0x008fea000b800000 */
[----:B------:R-:W-:Y:S02]  /*1a70*/  LEA R0, R9, UR6, 0x3 ;  /* 0x0000000609007c11 */ /* 0x000fe4000f8e18ff */
[----:B------:R-:W-:-:S04]  /*1a80*/  SHF.L.U32 R2, R8, 0x1f, RZ ;  /* 0x0000001f08027819 */ /* 0x000fc800000006ff */
[----:B------:R-:W2:Y:S02]  /*1a90*/  SYNCS.PHASECHK.TRANS64.TRYWAIT P0, [R0+URZ+0x110], R2 ;  /* 0x00011002000075a7 */ /* 0x000ea400080011ff */
[----:B--2---:R-:W-:Y:S05]  /*1aa0*/  @!P0 BRA `(.L_x_25) ;  /* 0x0000009800dc8947 */ /* 0x004fea0003800000 */
.L_x_161:
[----:B------:R-:W-:Y:S01]  /*1ab0*/  VIADD R9, R9, 0x1 ;  /* 0x0000000109097836 */ /* 0x000fe20000000000 */
[----:B------:R2:W-:Y:S04]  /*1ac0*/  SYNCS.ARRIVE.TRANS64.A1T0 RZ, [R0+URZ+0x100], RZ ;  /* 0x000100ff00ff79a7 */ /* 0x0005e800081000ff */
[----:B------:R-:W-:-:S04]  /*1ad0*/  ISETP.NE.AND P0, PT, R9, 0x2, PT ;  /* 0x000000020900780c */ /* 0x000fc80003f05270 */
[----:B------:R-:W-:Y:S02]  /*1ae0*/  SEL R9, R9, RZ, P0 ;  /* 0x000000ff09097207 */ /* 0x000fe40000000000 */
[----:B--2---:R-:W-:-:S04]  /*1af0*/  SEL R0, RZ, 0x1, P0 ;  /* 0x00000001ff007807 */ /* 0x004fc80000000000 */
[----:B------:R-:W-:-:S07]  /*1b00*/  LOP3.LUT R8, R8, R0, RZ, 0x3c, !PT ;  /* 0x0000000008087212 */ /* 0x000fce00078e3cff */
.L_x_24:
[----:B------:R-:W-:Y:S01]  /*1b10*/  ULEA UR4, UR14, UR6, 0x3 ;  /* 0x000000060e047291 */ /* 0x000fe2000f8e18ff */
[----:B------:R-:W-:Y:S01]  /*1b20*/  SHF.L.U32 R0, R12, 0x1f, RZ ;  /* 0x0000001f0c007819 */ /* 0x000fe200000006ff */
[----:B------:R-:W-:Y:S02]  /*1b30*/  UISETP.GE.U32.AND UP0, UPT, UR58, 0xff, UPT ;  /* 0x000000ff3a00788c */ /* 0x000fe4000bf06070 */
[----:B------:R-:W-:Y:S02]  /*1b40*/  ULEA.HI UR11, UR26, UR26, URZ, 0x1 ;  /* 0x0000001a1a0b7291 */ /* 0x000fe4000f8f08ff */
[----:B------:R-:W-:Y:S02]  /*1b50*/  USHF.L.U32 UR35, UR27, 0x7, URZ ;  /* 0x000000071b237899 */ /* 0x000fe400080006ff */
[----:B------:R-:W-:Y:S01]  /*1b60*/  ULEA UR43, UR26, UR56, 0x6 ;  /* 0x000000381a2b7291 */ /* 0x000fe2000f8e30ff */
[----:B------:R2:W3:Y:S01]  /*1b70*/  SYNCS.PHASECHK.TRANS64.TRYWAIT P1, [UR4+0x40], R0 ;  /* 0x00004000ff0075a7 */ /* 0x0004e20008021104 */
[----:B------:R-:W-:Y:S01]  /*1b80*/  USHF.R.S32.HI UR11, URZ, 0x1, UR11 ;  /* 0x00000001ff0b7899 */ /* 0x000fe2000801140b */
[----:B------:R-:W-:Y:S01]  /*1b90*/  UMOV UR20, URZ ;  /* 0x000000ff00147c82 */ /* 0x000fe20008000000 */
[----:B------:R-:W-:Y:S10]  /*1ba0*/  BRA.U !UP0, `(.L_x_26) ;  /* 0x0000000508107547 */ /* 0x000ff4000b800000 */
[----:B------:R-:W-:Y:S01]  /*1bb0*/  UMOV UR4, UR14 ;  /* 0x0000000e00047c82 */ /* 0x000fe20008000000 */
[----:B------:R-:W-:-:S05]  /*1bc0*/  UMOV UR28, URZ ;  /* 0x000000ff001c7c82 */ /* 0x000fca0008000000 */
.L_x_34:
[----:B------:R-:W-:Y:S01]  /*1bd0*/  ULEA UR33, UR4, UR6, 0x3 ;  /* 0x0000000604217291 */ /* 0x000fe2000f8e18ff */
[----:B---3--:R-:W-:Y:S01]  /*1be0*/  @!P4 MOV R2, 0x6400 ;  /* 0x000064000002c802 */ /* 0x008fe20000000f00 */
[----:B-123--:R-:W-:Y:S10]  /*1bf0*/  @P1 BRA `(.L_x_27) ;  /* 0x00000000000c1947 */ /* 0x00eff40003800000 */
[----:B------:R-:W-:-:S04]  /*1c00*/  SHF.L.U32 R3, R12, 0x1f, RZ ;  /* 0x0000001f0c037819 */ /* 0x000fc800000006ff */
[----:B------:R-:W3:Y:S02]  /*1c10*/  SYNCS.PHASECHK.TRANS64.TRYWAIT P0, [UR33+0x40], R3 ;  /* 0x00004003ff0075a7 */ /* 0x000ee40008001121 */
[----:B---3--:R-:W-:Y:S05]  /*1c20*/  @!P0 BRA `(.L_x_28) ;  /* 0x0000009800908947 */ /* 0x008fea0003800000 */
.L_x_27:
[----:B------:R3:W-:Y:S01]  /*1c30*/  @!P4 SYNCS.ARRIVE.TRANS64 RZ, [UR33], R2 ;  /* 0x00000002ffffc9a7 */ /* 0x0007e20008000021 */
[----:B------:R-:W-:-:S04]  /*1c40*/  ULOP3.LUT UR5, UR38, 0x2, URZ, 0xfc, !UPT ;  /* 0x0000000226057892 */ /* 0x000fc8000f8efcff */
[----:B------:R-:W-:-:S09]  /*1c50*/  UISETP.NE.AND UP0, UPT, UR5, 0x2, UPT ;  /* 0x000000020500788c */ /* 0x000fd2000bf05270 */
[----:B------:R-:W-:Y:S05]  /*1c60*/  BRA.U UP0, `(.L_x_29) ;  /* 0x0000000100047547 */ /* 0x000fea000b800000 */
[----:B-1----:R-:W-:Y:S05]  /*1c70*/  BPT.TRAP 0x1 ;  /* 0x000000040000795c */ /* 0x002fea0000300000 */
.L_x_29:
[----:B------:R-:W-:Y:S04]  /*1c80*/  BSSY.RECONVERGENT B0, `(.L_x_30) ;  /* 0x0000003000007945 */ /* 0x000fe80003800200 */
[----:B------:R-:W-:Y:S05]  /*1c90*/  @P3 BRA `(.L_x_31) ;  /* 0x0000000000043947 */ /* 0x000fea0003800000 */
[----:B-1----:R-:W-:Y:S05]  /*1ca0*/  BPT.TRAP 0x1 ;  /* 0x000000040000795c */ /* 0x002fea0000300000 */
.L_x_31:
[----:B-1----:R-:W-:Y:S05]  /*1cb0*/  BSYNC.RECONVERGENT B0 ;  /* 0x0000000000007941 */ /* 0x002fea0003800200 */
.L_x_30:
[----:B------:R-:W-:Y:S01]  /*1cc0*/  UIADD3 UR5, UPT, UPT, UR4, 0x1, URZ ;  /* 0x0000000104057890 */ /* 0x000fe2000fffe0ff */
[----:B------:R-:W-:Y:S01]  /*1cd0*/  BSSY.RECONVERGENT B0, `(.L_x_32) ;  /* 0x000002c000007945 */ /* 0x000fe20003800200 */
[----:B------:R-:W-:Y:S02]  /*1ce0*/  ELECT P0, URZ, PT ;  /* 0x0000000000ff782f */ /* 0x000fe40003800000 */
[----:B------:R-:W-:-:S04]  /*1cf0*/  UISETP.NE.AND UP0, UPT, UR5, 0x8, UPT ;  /* 0x000000080500788c */ /* 0x000fc8000bf05270 */
[----:B------:R-:W-:Y:S02]  /*1d00*/  USEL UR7, URZ, 0x1, UP0 ;  /* 0x00000001ff077887 */ /* 0x000fe40008000000 */
[----:B------:R-:W-:-:S04]  /*1d10*/  USEL UR14, UR5, URZ, UP0 ;  /* 0x000000ff050e7287 */ /* 0x000fc80008000000 */
[----:B------:R-:W-:Y:S01]  /*1d20*/  ULEA UR5, UR14, UR6, 0x3 ;  /* 0x000000060e057291 */ /* 0x000fe2000f8e18ff */
[----:B------:R-:W-:-:S04]  /*1d30*/  LOP3.LUT R12, R12, UR7, RZ, 0x3c, !PT ;  /* 0x000000070c0c7c12 */ /* 0x000fc8000f8e3cff */
[----:B--2---:R-:W-:-:S04]  /*1d40*/  SHF.L.U32 R0, R12, 0x1f, RZ ;  /* 0x0000001f0c007819 */ /* 0x004fc800000006ff */
[----:B------:R1:W2:Y:S01]  /*1d50*/  SYNCS.PHASECHK.TRANS64.TRYWAIT P1, [UR5+0x40], R0 ;  /* 0x00004000ff0075a7 */ /* 0x0002a20008021105 */
[----:B------:R-:W-:Y:S05]  /*1d60*/  @!P0 BRA `(.L_x_33) ;  /* 0x0000000000888947 */ /* 0x000fea0003800000 */
[----:B------:R-:W-:Y:S02]  /*1d70*/  USHF.L.U32 UR24, UR4, 0x9, URZ ;  /* 0x0000000904187899 */ /* 0x000fe400080006ff */
[----:B------:R-:W-:Y:S02]  /*1d80*/  ULEA UR32, UR4, UR6, 0xe ;  /* 0x0000000604207291 */ /* 0x000fe4000f8e70ff */
[----:B------:R-:W-:Y:S02]  /*1d90*/  UIADD3 UR22, UP3, UPT, UR30, 0x80, URZ ;  /* 0x000000801e167890 */ /* 0x000fe4000ff7e0ff */
[----:B------:R-:W-:Y:S02]  /*1da0*/  ULEA UR40, UR4, UR39, 0xd ;  /* 0x0000002704287291 */ /* 0x000fe4000f8e68ff */
[----:B------:R-:W-:Y:S02]  /*1db0*/  UIADD3 UR20, UP2, UPT, UR30, 0x180, URZ ;  /* 0x000001801e147890 */ /* 0x000fe4000ff5e0ff */
[----:B------:R-:W-:-:S02]  /*1dc0*/  UIADD3 UR18, UP1, UPT, UR30, 0x280, URZ ;  /* 0x000002801e127890 */ /* 0x000fc4000ff3e0ff */
[----:B------:R-:W-:Y:S02]  /*1dd0*/  UIADD3 UR16, UP0, UPT, UR30, 0x380, URZ ;  /* 0x000003801e107890 */ /* 0x000fe4000ff1e0ff */
[----:B------:R-:W-:Y:S02]  /*1de0*/  ULOP3.LUT UR8, UR24, UR37, URZ, 0xfc, !UPT ;  /* 0x0000002518087292 */ /* 0x000fe4000f8efcff */
[----:B------:R-:W-:Y:S02]  /*1df0*/  USHF.L.U32 UR34, UR28, 0x7, URZ ;  /* 0x000000071c227899 */ /* 0x000fe400080006ff */
[----:B------:R-:W-:Y:S02]  /*1e00*/  UIADD3.X UR23, UPT, UPT, URZ, UR31, URZ, UP3, !UPT ;  /* 0x0000001fff177290 */ /* 0x000fe40009ffe4ff */
[----:B------:R-:W-:Y:S02]  /*1e10*/  UIADD3 UR32, UPT, UPT, UR32, 0x3300, URZ ;  /* 0x0000330020207890 */ /* 0x000fe4000fffe0ff */
[----:B------:R-:W-:-:S02]  /*1e20*/  UIADD3.X UR21, UPT, UPT, URZ, UR31, URZ, UP2, !UPT ;  /* 0x0000001fff157290 */ /* 0x000fc400097fe4ff */
[----:B------:R-:W-:Y:S02]  /*1e30*/  UIADD3 UR40, UPT, UPT, UR6, 0x23300, UR40 ;  /* 0x0002330006287890 */ /* 0x000fe4000fffe028 */
[----:B------:R-:W-:Y:S02]  /*1e40*/  UIADD3.X UR19, UPT, UPT, URZ, UR31, URZ, UP1, !UPT ;  /* 0x0000001fff137290 */ /* 0x000fe40008ffe4ff */
[----:B------:R-:W-:Y:S02]  /*1e50*/  UIADD3 UR24, UPT, UPT, UR6, 0x33300, UR24 ;  /* 0x0003330006187890 */ /* 0x000fe4000fffe018 */
[----:B------:R-:W-:Y:S02]  /*1e60*/  UIADD3.X UR17, UPT, UPT, URZ, UR31, URZ, UP0, !UPT ;  /* 0x0000001fff117290 */ /* 0x000fe400087fe4ff */
[----:B------:R-:W-:Y:S01]  /*1e70*/  UIADD3 UR8, UPT, UPT, UR6, 0x34300, UR8 ;  /* 0x0003430006087890 */ /* 0x000fe2000fffe008 */
[----:B------:R-:W-:Y:S01]  /*1e80*/  UMOV UR46, 0x0 ;  /* 0x00000000002e7882 */ /* 0x000fe20000000000 */
[----:B------:R-:W-:Y:S01]  /*1e90*/  UMOV UR47, 0x10000000 ;  /* 0x10000000002f7882 */ /* 0x000fe20000000000 */
[----:B------:R-:W-:Y:S01]  /*1ea0*/  UMOV UR5, 0xff0000 ;  /* 0x00ff000000057882 */ /* 0x000fe20000000000 */
[----:B------:R-:W-:Y:S01]  /*1eb0*/  UMOV UR41, UR33 ;  /* 0x0000002100297c82 */ /* 0x000fe20008000000 */
[----:B------:R-:W-:Y:S01]  /*1ec0*/  UMOV UR44, UR36 ;  /* 0x00000024002c7c82 */ /* 0x000fe20008000000 */
[----:B------:R-:W-:Y:S01]  /*1ed0*/  UMOV UR42, UR34 ;  /* 0x00000022002a7c82 */ /* 0x000fe20008000000 */
[----:B------:R-:W-:Y:S01]  /*1ee0*/  UMOV UR26, URZ ;  /* 0x000000ff001a7c82 */ /* 0x000fe20008000000 */
[----:B------:R-:W-:Y:S01]  /*1ef0*/  UMOV UR25, UR33 ;  /* 0x0000002100197c82 */ /* 0x000fe20008000000 */
[----:B------:R-:W-:Y:S01]  /*1f00*/  UMOV UR29, UR36 ;  /* 0x00000024001d7c82 */ /* 0x000fe20008000000 */
[----:B------:R4:W-:Y:S01]  /*1f10*/  UTMALDG.3D [UR32], [UR22], desc[UR46] ;  /* 0x00002e20160075b4 */ /* 0x0009e20008011000 */
[----:B------:R-:W-:Y:S01]  /*1f20*/  UMOV UR9, UR33 ;  /* 0x0000002100097c82 */ /* 0x000fe20008000000 */
[----:B------:R-:W-:Y:S01]  /*1f30*/  UMOV UR12, UR28 ;  /* 0x0000001c000c7c82 */ /* 0x000fe20008000000 */
[----:B------:R-:W-:Y:S01]  /*1f40*/  UMOV UR13, UR36 ;  /* 0x00000024000d7c82 */ /* 0x000fe20008000000 */
[----:B------:R4:W-:Y:S01]  /*1f50*/  UTMALDG.3D.MULTICAST [UR40], [UR20], UR5, desc[UR46] ;  /* 0x00002e28140073b4 */ /* 0x0009e20008011805 */
[----:B------:R4:W-:Y:S01]  /*1f60*/  UTMALDG.4D [UR24], [UR18], desc[UR46] ;  /* 0x00002e18120075b4 */ /* 0x0009e20008019000 */
[----:B------:R4:W-:Y:S02]  /*1f70*/  UTMALDG.4D.MULTICAST [UR8], [UR16], UR5, desc[UR46] ;  /* 0x00002e08100073b4 */ /* 0x0009e40008019805 */
[----:B----4-:R-:W-:Y:S01]  /*1f80*/  NOP ;  /* 0x0000000000007918 */ /* 0x010fe20000000000 */
.L_x_33:
[----:B------:R-:W-:Y:S05]  /*1f90*/  BSYNC.RECONVERGENT B0 ;  /* 0x0000000000007941 */ /* 0x000fea0003800200 */
.L_x_32:
[----:B------:R-:W-:Y:S01]  /*1fa0*/  UIADD3 UR28, UPT, UPT, UR28, 0x1, URZ ;  /* 0x000000011c1c7890 */ /* 0x000fe2000fffe0ff */
[----:B------:R-:W-:Y:S01]  /*1fb0*/  UMOV UR4, UR14 ;  /* 0x0000000e00047c82 */ /* 0x000fe20008000000 */
[----:B------:R-:W-:Y:S02]  /*1fc0*/  UMOV UR20, UR15 ;  /* 0x0000000f00147c82 */ /* 0x000fe40008000000 */
[----:B------:R-:W-:-:S09]  /*1fd0*/  UISETP.NE.AND UP0, UPT, UR28, UR15, UPT ;  /* 0x0000000f1c00728c */ /* 0x000fd2000bf05270 */
[----:B------:R-:W-:Y:S05]  /*1fe0*/  BRA.U UP0, `(.L_x_34) ;  /* 0xfffffff900f87547 */ /* 0x000fea000b83ffff */
.L_x_26:
[----:B------:R-:W-:Y:S01]  /*1ff0*/  ULEA UR4, UR14, UR6, 0x3 ;  /* 0x000000060e047291 */ /* 0x000fe2000f8e18ff */
[----:B-12---:R-:W-:Y:S01]  /*2000*/  SHF.L.U32 R0, R12, 0x1f, RZ ;  /* 0x0000001f0c007819 */ /* 0x006fe200000006ff */
[----:B------:R-:W-:Y:S01]  /*2010*/  @!P2 SYNCS.ARRIVE.TRANS64.A1T0 RZ, [UR6+0xb8], RZ ;  /* 0x0000b8ffffffa9a7 */ /* 0x000fe20008100006 */
[----:B------:R-:W-:-:S06]  /*2020*/  UISETP.GT.AND UP0, UPT, UR54, UR53, UPT ;  /* 0x000000353600728c */ /* 0x000fcc000bf04270 */
[----:B---3--:R1:W2:Y:S03]  /*2030*/  SYNCS.PHASECHK.TRANS64.TRYWAIT P1, [UR4+0x40], R0 ;  /* 0x00004000ff0075a7 */ /* 0x0082a60008021104 */
[----:B------:R-:W-:Y:S05]  /*2040*/  BRA.U !UP0, `(.L_x_35) ;  /* 0x00000005080c7547 */ /* 0x000fea000b800000 */
[----:B------:R-:W-:Y:S01]  /*2050*/  UIADD3 UR26, UPT, UPT, UR55, UR20, URZ ;  /* 0x00000014371a7290 */ /* 0x000fe2000fffe0ff */
[----:B------:R-:W-:-:S11]  /*2060*/  UMOV UR5, UR14 ;  /* 0x0000000e00057c82 */ /* 0x000fd60008000000 */
.L_x_43:
[----:B------:R-:W-:Y:S01]  /*2070*/  ULEA UR33, UR5, UR6, 0x3 ;  /* 0x0000000605217291 */ /* 0x000fe2000f8e18ff */
[----:B--2---:R-:W-:Y:S01]  /*2080*/  @!P4 MOV R2, 0x6400 ;  /* 0x000064000002c802 */ /* 0x004fe20000000f00 */
[----:B--23--:R-:W-:Y:S10]  /*2090*/  @P1 BRA `(.L_x_36) ;  /* 0x00000000000c1947 */ /* 0x00cff40003800000 */
[----:B------:R-:W-:-:S04]  /*20a0*/  SHF.L.U32 R3, R12, 0x1f, RZ ;  /* 0x0000001f0c037819 */ /* 0x000fc800000006ff */
[----:B------:R-:W2:Y:S02]  /*20b0*/  SYNCS.PHASECHK.TRANS64.TRYWAIT P0, [UR33+0x40], R3 ;  /* 0x00004003ff0075a7 */ /* 0x000ea40008001121 */
[----:B--2---:R-:W-:Y:S05]  /*20c0*/  @!P0 BRA `(.L_x_37) ;  /* 0x0000009400808947 */ /* 0x004fea0003800000 */
.L_x_36:
[----:B------:R2:W-:Y:S01]  /*20d0*/  @!P4 SYNCS.ARRIVE.TRANS64 RZ, [UR33], R2 ;  /* 0x00000002ffffc9a7 */ /* 0x0005e20008000021 */
[----:B------:R-:W-:-:S04]  /*20e0*/  ULOP3.LUT UR4, UR38, 0x2, URZ, 0xfc, !UPT ;  /* 0x0000000226047892 */ /* 0x000fc8000f8efcff */
[----:B------:R-:W-:-:S09]  /*20f0*/  UISETP.NE.AND UP0, UPT, UR4, 0x2, UPT ;  /* 0x000000020400788c */ /* 0x000fd2000bf05270 */
[----:B------:R-:W-:Y:S05]  /*2100*/  BRA.U UP0, `(.L_x_38) ;  /* 0x0000000100047547 */ /* 0x000fea000b800000 */
[----:B------:R-:W-:Y:S05]  /*2110*/  BPT.TRAP 0x1 ;  /* 0x000000040000795c */ /* 0x000fea0000300000 */
.L_x_38:
[----:B------:R-:W-:Y:S04]  /*2120*/  BSSY.RECONVERGENT B0, `(.L_x_39) ;  /* 0x0000003000007945 */ /* 0x000fe80003800200 */
[----:B------:R-:W-:Y:S05]  /*2130*/  @P3 BRA `(.L_x_40) ;  /* 0x0000000000043947 */ /* 0x000fea0003800000 */
[----:B------:R-:W-:Y:S05]  /*2140*/  BPT.TRAP 0x1 ;  /* 0x000000040000795c */ /* 0x000fea0000300000 */
.L_x_40:
[----:B------:R-:W-:Y:S05]  /*2150*/  BSYNC.RECONVERGENT B0 ;  /* 0x0000000000007941 */ /* 0x000fea0003800200 */
.L_x_39:
        /* <DEDUP_REMOVED lines=8> */
[----:B-1----:R-:W-:-:S04]  /*21e0*/  SHF.L.U32 R0, R12, 0x1f, RZ ;  /* 0x0000001f0c007819 */ /* 0x002fc800000006ff */
[----:B------:R1:W3:Y:S01]  /*21f0*/  SYNCS.PHASECHK.TRANS64.TRYWAIT P1, [UR4+0x40], R0 ;  /* 0x00004000ff0075a7 */ /* 0x0002e20008021104 */
[----:B------:R-:W-:Y:S05]  /*2200*/  @!P0 BRA `(.L_x_42) ;  /* 0x0000000000888947 */ /* 0x000fea0003800000 */
[----:B------:R-:W-:Y:S02]  /*2210*/  ULEA UR32, UR5, UR6, 0xe ;  /* 0x0000000605207291 */ /* 0x000fe4000f8e70ff */
[----:B------:R-:W-:Y:S02]  /*2220*/  UIADD3 UR22, UP3, UPT, UR30, 0x80, URZ ;  /* 0x000000801e167890 */ /* 0x000fe4000ff7e0ff */
[----:B------:R-:W-:Y:S02]  /*2230*/  USHF.L.U32 UR16, UR5, 0x9, URZ ;  /* 0x0000000905107899 */ /* 0x000fe400080006ff */
[----:B------:R-:W-:Y:S02]  /*2240*/  UIADD3 UR12, UP2, UPT, UR30, 0x180, URZ ;  /* 0x000001801e0c7890 */ /* 0x000fe4000ff5e0ff */
[----:B------:R-:W-:Y:S02]  /*2250*/  UIADD3 UR28, UP1, UPT, UR30, 0x280, URZ ;  /* 0x000002801e1c7890 */ /* 0x000fe4000ff3e0ff */
[----:B------:R-:W-:-:S02]  /*2260*/  UIADD3 UR24, UP0, UPT, UR30, 0x380, URZ ;  /* 0x000003801e187890 */ /* 0x000fc4000ff1e0ff */
[----:B------:R-:W-:Y:S02]  /*2270*/  USHF.L.U32 UR34, UR20, 0x7, URZ ;  /* 0x0000000714227899 */ /* 0x000fe400080006ff */
[----:B------:R-:W-:Y:S02]  /*2280*/  UIADD3.X UR23, UPT, UPT, URZ, UR31, URZ, UP3, !UPT ;  /* 0x0000001fff177290 */ /* 0x000fe40009ffe4ff */
[----:B------:R-:W-:Y:S02]  /*2290*/  UIADD3 UR32, UPT, UPT, UR32, 0x3300, URZ ;  /* 0x0000330020207890 */ /* 0x000fe4000fffe0ff */
[----:B------:R-:W-:Y:S02]  /*22a0*/  ULOP3.LUT UR8, UR16, UR37, URZ, 0xfc, !UPT ;  /* 0x0000002510087292 */ /* 0x000fe4000f8efcff */
[----:B------:R-:W-:Y:S02]  /*22b0*/  ULEA UR40, UR5, UR48, 0xd ;  /* 0x0000003005287291 */ /* 0x000fe4000f8e68ff */
[----:B------:R-:W-:-:S02]  /*22c0*/  UIADD3.X UR13, UPT, UPT, URZ, UR31, URZ, UP2, !UPT ;  /* 0x0000001fff0d7290 */ /* 0x000fc400097fe4ff */
[----:B------:R-:W-:Y:S02]  /*22d0*/  UIADD3.X UR29, UPT, UPT, URZ, UR31, URZ, UP1, !UPT ;  /* 0x0000001fff1d7290 */ /* 0x000fe40008ffe4ff */
[----:B------:R-:W-:Y:S02]  /*22e0*/  UIADD3 UR16, UPT, UPT, UR6, 0x33300, UR16 ;  /* 0x0003330006107890 */ /* 0x000fe4000fffe010 */
[----:B------:R-:W-:Y:S02]  /*22f0*/  UIADD3 UR8, UPT, UPT, UR6, 0x34300, UR8 ;  /* 0x0003430006087890 */ /* 0x000fe4000fffe008 */
[----:B------:R-:W-:Y:S01]  /*2300*/  UIADD3.X UR25, UPT, UPT, URZ, UR31, URZ, UP0, !UPT ;  /* 0x0000001fff197290 */ /* 0x000fe200087fe4ff */
[----:B------:R-:W-:Y:S01]  /*2310*/  UMOV UR46, 0x0 ;  /* 0x00000000002e7882 */ /* 0x000fe20000000000 */
[----:B------:R-:W-:Y:S01]  /*2320*/  UMOV UR47, 0x10000000 ;  /* 0x10000000002f7882 */ /* 0x000fe20000000000 */
[----:B------:R-:W-:Y:S01]  /*2330*/  UMOV UR4, 0xff0000 ;  /* 0x00ff000000047882 */ /* 0x000fe20000000000 */
[----:B------:R-:W-:Y:S01]  /*2340*/  UMOV UR41, UR33 ;  /* 0x0000002100297c82 */ /* 0x000fe20008000000 */
[----:B------:R-:W-:Y:S01]  /*2350*/  UMOV UR44, UR36 ;  /* 0x00000024002c7c82 */ /* 0x000fe20008000000 */
[----:B------:R-:W-:Y:S01]  /*2360*/  UMOV UR42, UR34 ;  /* 0x00000022002a7c82 */ /* 0x000fe20008000000 */
[----:B------:R-:W-:Y:S01]  /*2370*/  UTMALDG.3D [UR32], [UR22], desc[UR46] ;  /* 0x00002e20160075b4 */ /* 0x000fe20008011000 */
[----:B------:R-:W-:Y:S01]  /*2380*/  UMOV UR18, URZ ;  /* 0x000000ff00127c82 */ /* 0x000fe20008000000 */
[----:B------:R-:W-:Y:S01]  /*2390*/  UMOV UR17, UR33 ;  /* 0x0000002100117c82 */ /* 0x000fe20008000000 */
[----:B------:R-:W-:Y:S01]  /*23a0*/  UMOV UR19, UR27 ;  /* 0x0000001b00137c82 */ /* 0x000fe20008000000 */
[----:B------:R-:W-:Y:S01]  /*23b0*/  UMOV UR21, UR36 ;  /* 0x0000002400157c82 */ /* 0x000fe20008000000 */
[----:B------:R-:W-:Y:S01]  /*23c0*/  UMOV UR9, UR33 ;  /* 0x0000002100097c82 */ /* 0x000fe20008000000 */
[----:B------:R4:W-:Y:S01]  /*23d0*/  UTMALDG.3D.MULTICAST [UR40], [UR12], UR4, desc[UR46] ;  /* 0x00002e280c0073b4 */ /* 0x0009e20008011804 */
[----:B------:R1:W-:Y:S01]  /*23e0*/  UTMALDG.4D [UR16], [UR28], desc[UR46] ;  /* 0x00002e101c0075b4 */ /* 0x0003e20008019000 */
[----:B----4-:R-:W-:Y:S01]  /*23f0*/  UMOV UR12, UR20 ;  /* 0x00000014000c7c82 */ /* 0x010fe20008000000 */
[----:B------:R-:W-:-:S02]  /*2400*/  UMOV UR13, UR36 ;  /* 0x00000024000d7c82 */ /* 0x000fc40008000000 */
[----:B------:R1:W-:Y:S02]  /*2410*/  UTMALDG.4D.MULTICAST [UR8], [UR24], UR4, desc[UR46] ;  /* 0x00002e08180073b4 */ /* 0x0003e40008019804 */
[----:B-1----:R-:W-:Y:S01]  /*2420*/  NOP ;  /* 0x0000000000007918 */ /* 0x002fe20000000000 */
.L_x_42:
[----:B------:R-:W-:Y:S05]  /*2430*/  BSYNC.RECONVERGENT B0 ;  /* 0x0000000000007941 */ /* 0x000fea0003800200 */
.L_x_41:
[----:B------:R-:W-:Y:S01]  /*2440*/  UIADD3 UR20, UPT, UPT, UR20, 0x1, URZ ;  /* 0x0000000114147890 */ /* 0x000fe2000fffe0ff */
[----:B------:R-:W-:-:S03]  /*2450*/  UMOV UR5, UR14 ;  /* 0x0000000e00057c82 */ /* 0x000fc60008000000 */
[----:B------:R-:W-:-:S09]  /*2460*/  UISETP.NE.AND UP0, UPT, UR20, UR26, UPT ;  /* 0x0000001a1400728c */ /* 0x000fd2000bf05270 */
[----:B------:R-:W-:Y:S05]  /*2470*/  BRA.U UP0, `(.L_x_43) ;  /* 0xfffffff900fc7547 */ /* 0x000fea000b83ffff */
.L_x_35:
[C---:B------:R-:W-:Y:S01]  /*2480*/  LEA R3, R11.reuse, UR6, 0x3 ;  /* 0x000000060b037c11 */ /* 0x040fe2000f8e18ff */
[----:B------:R-:W-:Y:S01]  /*2490*/  NOP ;  /* 0x0000000000007918 */ /* 0x000fe20000000000 */
[----:B-1----:R-:W-:Y:S02]  /*24a0*/  SHF.L.U32 R0, R10, 0x1f, RZ ;  /* 0x0000001f0a007819 */ /* 0x002fe400000006ff */
[----:B------:R-:W-:Y:S02]  /*24b0*/  LEA R4, R11, UR6, 0x4 ;  /* 0x000000060b047c11 */ /* 0x000fe4000f8e20ff */
[----:B------:R-:W1:Y:S02]  /*24c0*/  SYNCS.PHASECHK.TRANS64.TRYWAIT P0, [R3+URZ+0xc0], R0 ;  /* 0x0000c000030075a7 */ /* 0x000e6400080011ff */
[----:B-1----:R-:W-:Y:S05]  /*24d0*/  @!P0 BRA `(.L_x_44) ;  /* 0x0000009000948947 */ /* 0x002fea0003800000 */
.L_x_164:
[----:B------:R-:W4:Y:S01]  /*24e0*/  LDS.128 R4, [R4+0x130] ;  /* 0x0001300004047984 */ /* 0x000f220000000c00 */
[----:B------:R-:W-:Y:S01]  /*24f0*/  UISETP.GE.AND UP0, UPT, UR45, 0x1, UPT ;  /* 0x000000012d00788c */ /* 0x000fe2000bf06270 */
[----:B------:R-:W-:Y:S01]  /*2500*/  @!PT LDS RZ, [RZ] ;  /* 0x00000000fffff984 */ /* 0x000fe20000000800 */
[----:B------:R-:W-:Y:S01]  /*2510*/  @!PT LDS RZ, [RZ] ;  /* 0x00000000fffff984 */ /* 0x000fe20000000800 */
[----:B------:R-:W-:Y:S01]  /*2520*/  @!PT LDS RZ, [RZ] ;  /* 0x00000000fffff984 */ /* 0x000fe20000000800 */
[----:B------:R-:W-:Y:S01]  /*2530*/  @!PT LDS RZ, [RZ] ;  /* 0x00000000fffff984 */ /* 0x000fe20000000800 */
[----:B------:R1:W-:Y:S06]  /*2540*/  MEMBAR.ALL.CTA ;  /* 0x0000000000007992 */ /* 0x0003ec0000008000 */
[----:B-1----:R-:W1:Y:S01]  /*2550*/  FENCE.VIEW.ASYNC.S ;  /* 0x00000000000073c6 */ /* 0x002e620000000000 */
[----:B----4-:R-:W-:-:S13]  /*2560*/  LOP3.LUT P0, RZ, R6, 0x1, RZ, 0xc0, !PT ;  /* 0x0000000106ff7812 */ /* 0x010fda000780c0ff */
[----:B-1----:R-:W-:Y:S01]  /*2570*/  VOTEU.ANY UP1, P0 ;  /* 0x0000000000ff7886 */ /* 0x002fe20000020100 */
[----:B------:R-:W-:-:S13]  /*2580*/  PLOP3.LUT P0, PT, PT, PT, UP1, 0x80, 0x8 ;  /* 0x000000000008781c */ /* 0x000fda0003f0f018 */
[----:B------:R-:W-:Y:S02]  /*2590*/  @P0 LOP3.LUT R0, R5, 0xffff, RZ, 0xc0, !PT ;  /* 0x0000ffff05000812 */ /* 0x000fe400078ec0ff */
[----:B--2---:R-:W-:Y:S02]  /*25a0*/  @P0 MOV R2, R4 ;  /* 0x0000000400020202 */ /* 0x004fe40000000f00 */
[----:B------:R-:W-:Y:S01]  /*25b0*/  @P0 R2UR UR5, R0 ;  /* 0x00000000000502ca */ /* 0x000fe200000e0000 */
[----:B------:R-:W-:Y:S01]  /*25c0*/  VIADD R0, R3, 0xd0 ;  /* 0x000000d003007836 */ /* 0x000fe20000000000 */
[----:B------:R-:W-:Y:S02]  /*25d0*/  @P0 SHF.R.U32.HI R4, RZ, 0x10, R5 ;  /* 0x00000010ff040819 */ /* 0x000fe40000011605 */
[----:B------:R-:W-:Y:S02]  /*25e0*/  @P0 R2UR UR7, R2 ;  /* 0x00000000020702ca */ /* 0x000fe400000e0000 */
[----:B------:R-:W-:-:S02]  /*25f0*/  PRMT R0, RZ, 0x654, R0 ;  /* 0x00000654ff007816 */ /* 0x000fc40000000000 */
[----:B------:R-:W-:Y:S02]  /*2600*/  @P0 R2UR UR4, R4 ;  /* 0x00000000040402ca */ /* 0x000fe400000e0000 */
[----:B------:R1:W-:Y:S03]  /*2610*/  SYNCS.ARRIVE.TRANS64.RED.A1T0 RZ, [R0+URZ], RZ ;  /* 0x000000ff00ff79a7 */ /* 0x0003e600081004ff */
[----:B------:R-:W-:-:S04]  /*2620*/  @UP1 UMOV UR49, UR5 ;  /* 0x0000000500311c82 */ /* 0x000fc80008000000 */
[----:B------:R-:W-:-:S04]  /*2630*/  @UP1 UMOV UR50, UR7 ;  /* 0x0000000700321c82 */ /* 0x000fc80008000000 */
[----:B------:R-:W-:Y:S01]  /*2640*/  @UP1 UMOV UR36, UR4 ;  /* 0x0000000400241c82 */ /* 0x000fe20008000000 */
[----:B------:R-:W-:Y:S05]  /*2650*/  BRA.U !UP0, `(.L_x_45) ;  /* 0x0000000108d47547 */ /* 0x000fea000b800000 */
[----:B------:R-:W2:Y:S01]  /*2660*/  LDCU.128 UR16, c[0x0][0xf10] ;  /* 0x0001e200ff1077ac */ /* 0x000ea20008000c00 */
[----:B------:R-:W4:Y:S01]  /*2670*/  LDCU UR11, c[0x0][0xf20] ;  /* 0x0001e400ff0b77ac */ /* 0x000f220008000800 */
[----:B------:R-:W3:Y:S01]  /*2680*/  LDCU UR24, c[0x0][0xf0c] ;  /* 0x0001e180ff1877ac */ /* 0x000ee20008000800 */
[----:B------:R-:W1:Y:S01]  /*2690*/  LDCU.64 UR8, c[0x0][0xf28] ;  /* 0x0001e500ff0877ac */ /* 0x000e620008000a00 */
[----:B------:R-:W-:Y:S02]  /*26a0*/  UISETP.NE.AND UP3, UPT, UR45, 0x1, UPT ;  /* 0x000000012d00788c */ /* 0x000fe4000bf65270 */
[----:B--2---:R-:W-:Y:S02]  /*26b0*/  UIMAD.WIDE.U32 UR12, UR51, UR19, URZ ;  /* 0x00000013330c72a5 */ /* 0x004fe4000f8e00ff */
[----:B------:R-:W-:Y:S02]  /*26c0*/  UIMAD.WIDE.U32 UR4, UR52, UR16, URZ ;  /* 0x00000010340472a5 */ /* 0x000fe4000f8e00ff */
[----:B------:R-:W-:-:S02]  /*26d0*/  UISETP.NE.AND UP0, UPT, UR18, 0x1, UPT ;  /* 0x000000011200788c */ /* 0x000fc4000bf05270 */
[----:B------:R-:W-:Y:S01]  /*26e0*/  UIMAD.WIDE.U32 UR22, UR49, UR19, URZ ;  /* 0x00000013311672a5 */ /* 0x000fe2000f8e00ff */
[----:B------:R-:W-:Y:S02]  /*26f0*/  UMOV UR12, UR13 ;  /* 0x0000000d000c7c82 */ /* 0x000fe40008000000 */
[----:B------:R-:W-:Y:S01]  /*2700*/  UMOV UR4, UR5 ;  /* 0x0000000500047c82 */ /* 0x000fe20008000000 */
[----:B----4-:R-:W-:Y:S02]  /*2710*/  USHF.R.U32.HI UR12, URZ, UR11, UR12 ;  /* 0x0000000bff0c7299 */ /* 0x010fe4000801160c */
[----:B---3--:R-:W-:Y:S02]  /*2720*/  UISETP.NE.AND UP2, UPT, UR24, 0x1, UPT ;  /* 0x000000011800788c */ /* 0x008fe4000bf45270 */
[----:B------:R-:W-:Y:S02]  /*2730*/  USHF.R.U32.HI UR4, URZ, UR17, UR4 ;  /* 0x00000011ff047299 */ /* 0x000fe40008011604 */
[----:B------:R-:W-:-:S02]  /*2740*/  USEL UR5, UR51, UR12, !UP0 ;  /* 0x0000000c33057287 */ /* 0x000fc4000c000000 */
[----:B------:R-:W-:Y:S02]  /*2750*/  USEL UR7, UR52, UR4, !UP2 ;  /* 0x0000000434077287 */ /* 0x000fe4000d000000 */
[----:B-1----:R-:W-:Y:S01]  /*2760*/  UIMAD.WIDE.U32 UR12, UR5, UR8, URZ ;  /* 0x00000008050c72a5 */ /* 0x002fe2000f8e00ff */
[----:B------:R-:W-:Y:S01]  /*2770*/  UMOV UR4, UR23 ;  /* 0x0000001700047c82 */ /* 0x000fe20008000000 */
[----:B------:R-:W-:Y:S02]  /*2780*/  UIMAD.WIDE.U32 UR20, UR50, UR16, URZ ;  /* 0x00000010321472a5 */ /* 0x000fe4000f8e00ff */
[----:B------:R-:W-:-:S03]  /*2790*/  UIMAD.WIDE.U32 UR22, UR7, UR8, URZ ;  /* 0x00000008071672a5 */ /* 0x000fc6000f8e00ff */
[----:B------:R-:W-:Y:S01]  /*27a0*/  UMOV UR12, UR13 ;  /* 0x0000000d000c7c82 */ /* 0x000fe20008000000 */
[----:B------:R-:W-:Y:S02]  /*27b0*/  USHF.R.U32.HI UR4, URZ, UR11, UR4 ;  /* 0x0000000bff047299 */ /* 0x000fe40008011604 */
[----:B------:R-:W-:Y:S01]  /*27c0*/  @UP3 USHF.R.U32.HI UR5, URZ, UR9, UR12 ;  /* 0x00000009ff053299 */ /* 0x000fe2000801160c */
[----:B------:R-:W-:Y:S01]  /*27d0*/  UMOV UR20, UR21 ;  /* 0x0000001500147c82 */ /* 0x000fe20008000000 */
[----:B------:R-:W-:Y:S01]  /*27e0*/  UMOV UR22, UR23 ;  /* 0x0000001700167c82 */ /* 0x000fe20008000000 */
[----:B------:R-:W-:Y:S02]  /*27f0*/  USHF.R.U32.HI UR17, URZ, UR17, UR20 ;  /* 0x00000011ff117299 */ /* 0x000fe40008011614 */
[----:B------:R-:W-:Y:S02]  /*2800*/  USEL UR4, UR49, UR4, !UP0 ;  /* 0x0000000431047287 */ /* 0x000fe4000c000000 */
[----:B------:R-:W-:-:S02]  /*2810*/  @UP3 USHF.R.U32.HI UR7, URZ, UR9, UR22 ;  /* 0x00000009ff073299 */ /* 0x000fc40008011616 */
[----:B------:R-:W-:Y:S02]  /*2820*/  UIMAD UR11, UR45, UR5, URZ ;  /* 0x000000052d0b72a4 */ /* 0x000fe4000f8e02ff */
[----:B------:R-:W-:Y:S02]  /*2830*/  USEL UR5, UR50, UR17, !UP2 ;  /* 0x0000001132057287 */ /* 0x000fe4000d000000 */
[----:B------:R-:W-:Y:S02]  /*2840*/  UIMAD UR12, UR45, UR7, URZ ;  /* 0x000000072d0c72a4 */ /* 0x000fe4000f8e02ff */
[----:B------:R-:W-:Y:S02]  /*2850*/  UISETP.GE.AND UP0, UPT, UR4, UR11, UPT ;  /* 0x0000000b0400728c */ /* 0x000fe4000bf06270 */
[----:B------:R-:W-:Y:S02]  /*2860*/  UIMAD.WIDE.U32 UR16, UR4, UR8, URZ ;  /* 0x00000008041072a5 */ /* 0x000fe4000f8e00ff */
[----:B------:R-:W-:-:S02]  /*2870*/  UISETP.GE.OR UP0, UPT, UR5, UR12, UP0 ;  /* 0x0000000c0500728c */ /* 0x000fc40008706670 */
[----:B------:R-:W-:Y:S02]  /*2880*/  UIMAD.WIDE.U32 UR12, UR5, UR8, URZ ;  /* 0x00000008050c72a5 */ /* 0x000fe4000f8e00ff */
[----:B------:R-:W-:Y:S01]  /*2890*/  UIADD3 UR16, UPT, UPT, -UR4, URZ, URZ ;  /* 0x000000ff04107290 */ /* 0x000fe2000fffe1ff */
[----:B------:R-:W-:Y:S01]  /*28a0*/  UMOV UR11, UR17 ;  /* 0x00000011000b7c82 */ /* 0x000fe20008000000 */
[----:B------:R-:W-:Y:S02]  /*28b0*/  UIADD3 UR12, UPT, UPT, -UR5, URZ, URZ ;  /* 0x000000ff050c7290 */ /* 0x000fe4000fffe1ff */
[----:B------:R-:W-:-:S03]  /*28c0*/  USHF.R.U32.HI UR11, URZ, UR9, UR11 ;  /* 0x00000009ff0b7299 */ /* 0x000fc6000801160b */
[----:B------:R-:W-:Y:S01]  /*28d0*/  @!UP0 UMOV UR8, UR13 ;  /* 0x0000000d00088c82 */ /* 0x000fe20008000000 */
[----:B------:R-:W-:Y:S02]  /*28e0*/  UIMAD UR16, UR18, UR16, UR49 ;  /* 0x00000010121072a4 */ /* 0x000fe4000f8e0231 */
[----:B------:R-:W-:Y:S02]  /*28f0*/  USEL UR11, UR4, UR11, !UP3 ;  /* 0x0000000b040b7287 */ /* 0x000fe4000d800000 */
[----:B------:R-:W-:Y:S02]  /*2900*/  @!UP0 USHF.R.U32.HI UR8, URZ, UR9, UR8 ;  /* 0x00000009ff088299 */ /* 0x000fe40008011608 */
[----:B------:R-:W-:Y:S02]  /*2910*/  UIADD3 UR9, UPT, UPT, -UR11, URZ, URZ ;  /* 0x000000ff0b097290 */ /* 0x000fe4000fffe1ff */
[----:B------:R-:W-:Y:S02]  /*2920*/  @!UP0 USEL UR8, UR5, UR8, !UP3 ;  /* 0x0000000805088287 */ /* 0x000fe4000d800000 */
[----:B------:R-:W-:-:S02]  /*2930*/  UIMAD UR9, UR45, UR9, UR4 ;  /* 0x000000092d0972a4 */ /* 0x000fc4000f8e0204 */
[----:B------:R-:W-:Y:S02]  /*2940*/  @!UP0 UIADD3 UR11, UPT, UPT, UR11, -UR8, URZ ;  /* 0x800000080b0b8290 */ /* 0x000fe4000fffe0ff */
[----:B------:R-:W-:Y:S02]  /*2950*/  @!UP0 UIMAD UR8, UR9, UR7, UR8 ;  /* 0x00000007090882a4 */ /* 0x000fe4000f8e0208 */
[----:B------:R-:W-:Y:S02]  /*2960*/  @!UP0 UIMAD UR4, UR45, UR11, UR5 ;  /* 0x0000000b2d0482a4 */ /* 0x000fe4000f8e0205 */
[----:B------:R-:W-:Y:S02]  /*2970*/  UIMAD UR7, UR24, UR12, UR50 ;  /* 0x0000000c180772a4 */ /* 0x000fe4000f8e0232 */
[----:B------:R-:W-:Y:S01]  /*2980*/  UIMAD UR49, UR4, UR18, UR16 ;  /* 0x00000012043172a4 */ /* 0x000fe2000f8e0210 */
[----:B------:R-:W-:Y:S02]  /*2990*/  @!UP0 UMOV UR5, UR8 ;  /* 0x0000000800058c82 */ /* 0x000fe40008000000 */
[----:B------:R-:W-:-:S12]  /*29a0*/  UIMAD UR50, UR5, UR24, UR7 ;  /* 0x00000018053272a4 */ /* 0x000fd8000f8e0207 */
.L_x_45:
[----:B------:R-:W2:Y:S02]  /*29b0*/  LDCU UR4, c[0x0][0xf30] ;  /* 0x0001e600ff0477ac */ /* 0x000ea40008000800 */
[----:B--2---:R-:W-:-:S09]  /*29c0*/  UISETP.NE.AND UP0, UPT, UR4, 0x1, UPT ;  /* 0x000000010400788c */ /* 0x004fd2000bf05270 */
[----:B------:R-:W-:Y:S05]  /*29d0*/  BRA.U UP0, `(.L_x_46) ;  /* 0x0000000100447547 */ /* 0x000fea000b800000 */
[----:B------:R-:W2:Y:S01]  /*29e0*/  LDCU.128 UR16, c[0x0][0xf10] ;  /* 0x0001e200ff1077ac */ /* 0x000ea20008000c00 */
[----:B------:R-:W4:Y:S01]  /*29f0*/  LDCU UR11, c[0x0][0xf0c] ;  /* 0x0001e180ff0b77ac */ /* 0x000f220008000800 */
[----:B------:R-:W1:Y:S01]  /*2a00*/  LDCU UR7, c[0x0][0xf20] ;  /* 0x0001e400ff0777ac */ /* 0x000e620008000800 */
[----:B--2---:R-:W-:Y:S02]  /*2a10*/  UIMAD.WIDE.U32 UR8, UR50, UR16, URZ ;  /* 0x00000010320872a5 */ /* 0x004fe4000f8e00ff */
[----:B------:R-:W-:Y:S02]  /*2a20*/  UIMAD.WIDE.U32 UR4, UR49, UR19, URZ ;  /* 0x00000013310472a5 */ /* 0x000fe4000f8e00ff */
[----:B----4-:R-:W-:Y:S02]  /*2a30*/  UISETP.NE.AND UP2, UPT, UR11, 0x1, UPT ;  /* 0x000000010b00788c */ /* 0x010fe4000bf45270 */
[----:B------:R-:W-:Y:S01]  /*2a40*/  UISETP.NE.AND UP0, UPT, UR18, 0x1, UPT ;  /* 0x000000011200788c */ /* 0x000fe2000bf05270 */
[----:B------:R-:W-:-:S02]  /*2a50*/  UMOV UR8, UR9 ;  /* 0x0000000900087c82 */ /* 0x000fc40008000000 */
[----:B------:R-:W-:Y:S01]  /*2a60*/  UMOV UR4, UR5 ;  /* 0x0000000500047c82 */ /* 0x000fe20008000000 */
[----:B------:R-:W-:Y:S02]  /*2a70*/  USHF.R.U32.HI UR17, URZ, UR17, UR8 ;  /* 0x00000011ff117299 */ /* 0x000fe40008011608 */
[----:B-1----:R-:W-:Y:S02]  /*2a80*/  USHF.R.U32.HI UR4, URZ, UR7, UR4 ;  /* 0x00000007ff047299 */ /* 0x002fe40008011604 */
[----:B------:R-:W-:Y:S02]  /*2a90*/  USEL UR5, UR50, UR17, !UP2 ;  /* 0x0000001132057287 */ /* 0x000fe4000d000000 */
[----:B------:R-:W-:-:S04]  /*2aa0*/  USEL UR4, UR49, UR4, !UP0 ;  /* 0x0000000431047287 */ /* 0x000fc8000c000000 */
[----:B------:R-:W-:Y:S02]  /*2ab0*/  UIADD3 UR7, UPT, UPT, UR5, -UR4, URZ ;  /* 0x8000000405077290 */ /* 0x000fe4000fffe0ff */
[----:B------:R-:W-:Y:S02]  /*2ac0*/  UIADD3 UR4, UPT, UPT, -UR5, UR4, URZ ;  /* 0x0000000405047290 */ /* 0x000fe4000fffe1ff */
[----:B------:R-:W-:Y:S02]  /*2ad0*/  UIMAD UR49, UR7, UR18, UR49 ;  /* 0x00000012073172a4 */ /* 0x000fe4000f8e0231 */
[----:B------:R-:W-:-:S12]  /*2ae0*/  UIMAD UR50, UR4, UR11, UR50 ;  /* 0x0000000b043272a4 */ /* 0x000fd8000f8e0232 */
.L_x_46:
[----:B------:R-:W-:Y:S01]  /*2af0*/  VIADD R11, R11, 0x1 ;  /* 0x000000010b0b7836 */ /* 0x000fe20000000000 */
[----:B------:R-:W-:Y:S02]  /*2b00*/  R2UR UR5, R91 ;  /* 0x000000005b0572ca */ /* 0x000fe400000e0000 */
[----:B------:R-:W-:Y:S02]  /*2b10*/  R2UR UR4, R92 ;  /* 0x000000005c0472ca */ /* 0x000fe400000e0000 */
[C---:B------:R-:W-:Y:S02]  /*2b20*/  ISETP.NE.AND P0, PT, R11.reuse, 0x2, PT ;  /* 0x000000020b00780c */ /* 0x040fe40003f05270 */
[----:B------:R-:W-:Y:S02]  /*2b30*/  PLOP3.LUT P2, PT, PT, PT, PT, 0x80, 0x8 ;  /* 0x000000000008781c */ /* 0x000fe40003f4f070 */
[----:B-1----:R-:W-:Y:S02]  /*2b40*/  SEL R0, RZ, 0x1, P0 ;  /* 0x00000001ff007807 */ /* 0x002fe40000000000 */
[----:B------:R-:W-:-:S02]  /*2b50*/  SEL R11, R11, RZ, P0 ;  /* 0x000000ff0b0b7207 */ /* 0x000fc40000000000 */
[----:B------:R-:W-:Y:S01]  /*2b60*/  LOP3.LUT R10, R10, R0, RZ, 0x3c, !PT ;  /* 0x000000000a0a7212 */ /* 0x000fe200078e3cff */
[----:B------:R-:W-:Y:S02]  /*2b70*/  UIADD3 UR26, UPT, UPT, UR49, UR5, URZ ;  /* 0x00000005311a7290 */ /* 0x000fe4000fffe0ff */
[----:B------:R-:W-:Y:S01]  /*2b80*/  UIADD3 UR27, UPT, UPT, UR50, UR4, URZ ;  /* 0x00000004321b7290 */ /* 0x000fe2000fffe0ff */
[----:B------:R-:W-:Y:S11]  /*2b90*/  BRA.U UP1, `(.L_x_47) ;  /* 0xffffffed01ac7547 */ /* 0x000ff6000b83ffff */
[----:B------:R-:W-:Y:S01]  /*2ba0*/  UIADD3 UR7, UPT, UPT, UR6, 0x40, URZ ;  /* 0x0000004006077890 */ /* 0x000fe2000fffe0ff */
[----:B------:R-:W-:-:S03]  /*2bb0*/  SHF.L.U32 R2, R12, 0x1f, RZ ;  /* 0x0000001f0c027819 */ /* 0x000fc600000006ff */
[----:B------:R-:W-:-:S09]  /*2bc0*/  ULEA UR4, UR14, UR7, 0x3 ;  /* 0x000000070e047291 */ /* 0x000fd2000f8e18ff */
[----:B------:R-:W1:Y:S02]  /*2bd0*/  SYNCS.PHASECHK.TRANS64.TRYWAIT P0, [UR4], R2 ;  /* 0x00000002ff0075a7 */ /* 0x000e640008001104 */
[----:B-1----:R-:W-:Y:S05]  /*2be0*/  @!P0 BRA `(.L_x_48) ;  /* 0x0000008800e48947 */ /* 0x002fea0003800000 */
.L_x_166:
[----:B------:R-:W-:-:S04]  /*2bf0*/  UIADD3 UR4, UPT, UPT, UR14, 0x1, URZ ;  /* 0x000000010e047890 */ /* 0x000fc8000fffe0ff */
[----:B------:R-:W-:-:S04]  /*2c00*/  UISETP.NE.AND UP0, UPT, UR4, 0x8, UPT ;  /* 0x000000080400788c */ /* 0x000fc8000bf05270 */
[----:B------:R-:W-:Y:S02]  /*2c10*/  USEL UR6, URZ, 0x1, UP0 ;  /* 0x00000001ff067887 */ /* 0x000fe40008000000 */
[----:B------:R-:W-:-:S04]  /*2c20*/  USEL UR4, UR4, URZ, UP0 ;  /* 0x000000ff04047287 */ /* 0x000fc80008000000 */
[----:B------:R-:W-:Y:S01]  /*2c30*/  ULEA UR5, UR4, UR7, 0x3 ;  /* 0x0000000704057291 */ /* 0x000fe2000f8e18ff */
[----:B-1----:R-:W-:-:S04]  /*2c40*/  LOP3.LUT R2, R12, UR6, RZ, 0x3c, !PT ;  /* 0x000000060c027c12 */ /* 0x002fc8000f8e3cff */
[----:B------:R-:W-:-:S04]  /*2c50*/  SHF.L.U32 R3, R2, 0x1f, RZ ;  /* 0x0000001f02037819 */ /* 0x000fc800000006ff */
[----:B------:R-:W1:Y:S02]  /*2c60*/  SYNCS.PHASECHK.TRANS64.TRYWAIT P0, [UR5], R3 ;  /* 0x00000003ff0075a7 */ /* 0x000e640008001105 */
[----:B-1----:R-:W-:Y:S05]  /*2c70*/  @!P0 BRA `(.L_x_49) ;  /* 0x0000008800d88947 */ /* 0x002fea0003800000 */
.L_x_168:
[----:B------:R-:W-:-:S04]  /*2c80*/  UIADD3 UR4, UPT, UPT, UR4, 0x1, URZ ;  /* 0x0000000104047890 */ /* 0x000fc8000fffe0ff */
[----:B------:R-:W-:-:S04]  /*2c90*/  UISETP.NE.AND UP0, UPT, UR4, 0x8, UPT ;  /* 0x000000080400788c */ /* 0x000fc8000bf05270 */
[----:B------:R-:W-:Y:S02]  /*2ca0*/  USEL UR6, URZ, 0x1, UP0 ;  /* 0x00000001ff067887 */ /* 0x000fe40008000000 */
[----:B------:R-:W-:-:S04]  /*2cb0*/  USEL UR4, UR4, URZ, UP0 ;  /* 0x000000ff04047287 */ /* 0x000fc80008000000 */
[----:B------:R-:W-:Y:S01]  /*2cc0*/  ULEA UR5, UR4, UR7, 0x3 ;  /* 0x0000000704057291 */ /* 0x000fe2000f8e18ff */
[----:B------:R-:W-:-:S04]  /*2cd0*/  LOP3.LUT R2, R2, UR6, RZ, 0x3c, !PT ;  /* 0x0000000602027c12 */ /* 0x000fc8000f8e3cff */
[----:B-1----:R-:W-:-:S04]  /*2ce0*/  SHF.L.U32 R3, R2, 0x1f, RZ ;  /* 0x0000001f02037819 */ /* 0x002fc800000006ff */
[----:B------:R-:W1:Y:S02]  /*2cf0*/  SYNCS.PHASECHK.TRANS64.TRYWAIT P0, [UR5], R3 ;  /* 0x00000003ff0075a7 */ /* 0x000e640008001105 */
[----:B-1----:R-:W-:Y:S05]  /*2d00*/  @!P0 BRA `(.L_x_50) ;  /* 0x0000008800cc8947 */ /* 0x002fea0003800000 */
.L_x_170:
        /* <DEDUP_REMOVED lines=9> */
.L_x_172:
        /* <DEDUP_REMOVED lines=9> */
.L_x_174:
        /* <DEDUP_REMOVED lines=9> */
.L_x_176:
        /* <DEDUP_REMOVED lines=9> */
.L_x_178:
[----:B------:R-:W-:-:S04]  /*2f50*/  UIADD3 UR4, UPT, UPT, UR4, 0x1, URZ ;  /* 0x0000000104047890 */ /* 0x000fc8000fffe0ff */
[----:B------:R-:W-:-:S04]  /*2f60*/  UISETP.NE.AND UP0, UPT, UR4, 0x8, UPT ;  /* 0x000000080400788c */ /* 0x000fc8000bf05270 */
[----:B------:R-:W-:Y:S02]  /*2f70*/  USEL UR5, URZ, 0x1, UP0 ;  /* 0x00000001ff057887 */ /* 0x000fe40008000000 */
[----:B------:R-:W-:-:S04]  /*2f80*/  USEL UR4, UR4, URZ, UP0 ;  /* 0x000000ff04047287 */ /* 0x000fc80008000000 */
[----:B------:R-:W-:Y:S01]  /*2f90*/  ULEA UR4, UR4, UR7, 0x3 ;  /* 0x0000000704047291 */ /* 0x000fe2000f8e18ff */
[----:B------:R-:W-:-:S04]  /*2fa0*/  LOP3.LUT R2, R2, UR5, RZ, 0x3c, !PT ;  /* 0x0000000502027c12 */ /* 0x000fc8000f8e3cff */
[----:B------:R-:W-:Y:S01]  /*2fb0*/  SHF.L.U32 R2, R2, 0x1f, RZ ;  /* 0x0000001f02027819 */ /* 0x000fe200000006ff */
[----:B-1----:R-:W-:-:S07]  /*2fc0*/  IMAD.U32 R0, RZ, RZ, UR4 ;  /* 0x00000004ff007e24 */ /* 0x002fce000f8e00ff */
.L_x_55:
[----:B-1----:R1:W2:Y:S02]  /*2fd0*/  SYNCS.PHASECHK.TRANS64.TRYWAIT P0, [R0+URZ], R2 ;  /* 0x00000002000075a7 */ /* 0x0022a400080011ff */
[----:B--2---:R-:W-:Y:S05]  /*2fe0*/  @!P0 NANOSLEEP.SYNCS 0x989680 ;  /* 0x009896800000895d */ /* 0x004fea0003900000 */
[----:B------:R-:W2:Y:S02]  /*2ff0*/  @!P0 SYNCS.PHASECHK.TRANS64 P0, [R0+URZ], R2 ;  /* 0x00000002000085a7 */ /* 0x000ea400080010ff */
[----:B--2---:R-:W-:Y:S05]  /*3000*/  @P0 EXIT ;  /* 0x000000000000094d */ /* 0x004fea0003800000 */
[----:B------:R-:W-:Y:S05]  /*3010*/  BRA `(.L_x_55) ;  /* 0xfffffffc00ec7947 */ /* 0x000fea000383ffff */
.L_x_23:
[----:B------:R-:W-:-:S04]  /*3020*/  UISETP.NE.AND UP0, UPT, UR57, URZ, UPT ;  /* 0x000000ff3900728c */ /* 0x000fc8000bf05270 */
[----:B------:R-:W-:-:S09]  /*3030*/  UISETP.NE.OR UP0, UPT, UR20, 0x1, UP0 ;  /* 0x000000011400788c */ /* 0x000fd20008705670 */
[----:B------:R-:W-:Y:S05]  /*3040*/  BRA.U UP0, `(.L_x_56) ;  /* 0x0000000500487547 */ /* 0x000fea000b800000 */
[----:B------:R-:W-:Y:S01]  /*3050*/  ISETP.GE.U32.AND P2, PT, R0, 0x8, PT ;  /* 0x000000080000780c */ /* 0x000fe20003f46070 */
[----:B------:R-:W-:Y:S01]  /*3060*/  IMAD.MOV.U32 R12, RZ, RZ, 0x1 ;  /* 0x00000001ff0c7424 */ /* 0x000fe200078e00ff */
[----:B------:R-:W-:Y:S02]  /*3070*/  CS2R R10, SRZ ;  /* 0x00000000000a7805 */ /* 0x000fe4000001ff00 */
[----:B------:R-:W-:Y:S01]  /*3080*/  CS2R R8, SRZ ;  /* 0x0000000000087805 */ /* 0x000fe2000001ff00 */
[----:B------:R-:W-:Y:S01]  /*3090*/  UMOV UR4, 0x400 ;  /* 0x0000040000047882 */ /* 0x000fe20000000000 */
[----:B------:R-:W-:Y:S01]  /*30a0*/  UMOV UR5, URZ ;  /* 0x000000ff00057c82 */ /* 0x000fe20008000000 */
[----:B------:R-:W-:-:S12]  /*30b0*/  ULEA UR6, UR57, UR4, 0x18 ;  /* 0x0000000439067291 */ /* 0x000fd8000f8ec0ff */
.L_x_60:
[----:B------:R-:W-:Y:S02]  /*30c0*/  LEA R2, R8, UR6, 0x3 ;  /* 0x0000000608027c11 */ /* 0x000fe4000f8e18ff */
[----:B------:R-:W-:-:S03]  /*30d0*/  SHF.L.U32 R4, R9, 0x1f, RZ ;  /* 0x0000001f09047819 */ /* 0x000fc600000006ff */
[----:B------:R-:W-:Y:S01]  /*30e0*/  VIADD R5, R2, 0x110 ;  /* 0x0000011002057836 */ /* 0x000fe20000000000 */
[----:B------:R-:W2:Y:S02]  /*30f0*/  SYNCS.PHASECHK.TRANS64.TRYWAIT P0, [R2+URZ+0x100], R4 ;  /* 0x00010004020075a7 */ /* 0x000ea400080011ff */
[----:B--2---:R-:W-:Y:S05]  /*3100*/  @!P0 BRA `(.L_x_57) ;  /* 0x0000008800448947 */ /* 0x004fea0003800000 */
.L_x_179:
[----:B------:R-:W-:Y:S01]  /*3110*/  ULEA UR4, UR5, UR6, 0x3 ;  /* 0x0000000605047291 */ /* 0x000fe2000f8e18ff */
[----:B--2---:R-:W-:Y:S01]  /*3120*/  PRMT R2, RZ, 0x654, R5 ;  /* 0x00000654ff027816 */ /* 0x004fe20000000005 */
[----:B------:R-:W-:Y:S01]  /*3130*/  @!P2 IMAD.MOV.U32 R4, RZ, RZ, 0x10 ;  /* 0x00000010ff04a424 */ /* 0x000fe200078e00ff */
[----:B------:R-:W-:Y:S01]  /*3140*/  SHF.L.U32 R5, R12, 0x1f, RZ ;  /* 0x0000001f0c057819 */ /* 0x000fe200000006ff */
[----:B------:R-:W-:Y:S01]  /*3150*/  UIADD3 UR7, UPT, UPT, UR4, 0xc0, URZ ;  /* 0x000000c004077890 */ /* 0x000fe2000fffe0ff */
[----:B------:R2:W-:Y:S05]  /*3160*/  SYNCS.ARRIVE.TRANS64.RED.A1T0 RZ, [R2+URZ], RZ ;  /* 0x000000ff02ff79a7 */ /* 0x0005ea00081004ff */
[----:B------:R-:W-:Y:S01]  /*3170*/  IMAD.U32 R6, RZ, RZ, UR7 ;  /* 0x00000007ff067e24 */ /* 0x000fe2000f8e00ff */
[----:B------:R-:W3:Y:S04]  /*3180*/  SYNCS.PHASECHK.TRANS64.TRYWAIT P0, [UR4+0xd0], R5 ;  /* 0x0000d005ff0075a7 */ /* 0x000ee80008001104 */
[----:B------:R-:W-:Y:S01]  /*3190*/  PRMT R6, R0, 0x654, R6 ;  /* 0x0000065400067816 */ /* 0x000fe20000000006 */
[----:B--23--:R-:W-:Y:S06]  /*31a0*/  @!P0 BRA `(.L_x_58) ;  /* 0x0000008800308947 */ /* 0x00cfec0003800000 */
.L_x_181:
[----:B------:R-:W-:Y:S01]  /*31b0*/  ULEA UR8, UR5, UR6, 0x4 ;  /* 0x0000000605087291 */ /* 0x000fe2000f8e20ff */
[----:B------:R-:W-:Y:S01]  /*31c0*/  SEL R3, R6, R3, !P2 ;  /* 0x0000000306037207 */ /* 0x000fe20005000000 */
[----:B------:R-:W-:Y:S01]  /*31d0*/  UIADD3 UR9, UPT, UPT, UR4, 0xc0, URZ ;  /* 0x000000c004097890 */ /* 0x000fe2000fffe0ff */
[----:B--2---:R-:W-:Y:S01]  /*31e0*/  LEA R2, R11, UR6, 0x3 ;  /* 0x000000060b027c11 */ /* 0x004fe2000f8e18ff */
[----:B------:R-:W-:Y:S01]  /*31f0*/  UIADD3 UR8, UPT, UPT, UR8, 0x130, URZ ;  /* 0x0000013008087890 */ /* 0x000fe2000fffe0ff */
[----:B------:R2:W-:Y:S01]  /*3200*/  @!P2 SYNCS.ARRIVE.TRANS64.RED RZ, [R3+URZ], R4 ;  /* 0x0000000403ffa9a7 */ /* 0x0005e200080004ff */
[----:B------:R-:W-:Y:S01]  /*3210*/  UIADD3 UR4, UPT, UPT, UR5, 0x1, URZ ;  /* 0x0000000105047890 */ /* 0x000fe2000fffe0ff */
[----:B------:R-:W-:-:S03]  /*3220*/  VIADD R8, R8, 0x1 ;  /* 0x0000000108087836 */ /* 0x000fc60000000000 */
[----:B------:R-:W-:Y:S02]  /*3230*/  UISETP.NE.AND UP0, UPT, UR4, 0x2, UPT ;  /* 0x000000020400788c */ /* 0x000fe4000bf05270 */
[----:B------:R-:W-:Y:S01]  /*3240*/  ISETP.NE.AND P0, PT, R8, 0x2, PT ;  /* 0x000000020800780c */ /* 0x000fe20003f05270 */
[----:B------:R-:W-:Y:S06]  /*3250*/  UGETNEXTWORKID.BROADCAST [UR8], [UR9] ;  /* 0x00000000080073ca */ /* 0x000fec0008000100 */
[----:B------:R-:W-:Y:S02]  /*3260*/  USEL UR7, URZ, 0x1, UP0 ;  /* 0x00000001ff077887 */ /* 0x000fe40008000000 */
[----:B------:R-:W-:-:S04]  /*3270*/  USEL UR5, UR4, URZ, UP0 ;  /* 0x000000ff04057287 */ /* 0x000fc80008000000 */
[----:B------:R-:W-:Y:S02]  /*3280*/  LOP3.LUT R12, R12, UR7, RZ, 0x3c, !PT ;  /* 0x000000070c0c7c12 */ /* 0x000fe4000f8e3cff */
[----:B--2---:R-:W-:-:S04]  /*3290*/  SHF.L.U32 R4, R10, 0x1f, RZ ;  /* 0x0000001f0a047819 */ /* 0x004fc800000006ff */
[----:B------:R-:W2:Y:S02]  /*32a0*/  SYNCS.PHASECHK.TRANS64.TRYWAIT P1, [R2+URZ+0xc0], R4 ;  /* 0x0000c004020075a7 */ /* 0x000ea400080211ff */
[----:B--2---:R-:W-:Y:S05]  /*32b0*/  @!P1 BRA `(.L_x_59) ;  /* 0x0000008800049947 */ /* 0x004fea0003800000 */
.L_x_182:
[C---:B--2---:R-:W-:Y:S01]  /*32c0*/  LEA R4, R11.reuse, UR6, 0x4 ;  /* 0x000000060b047c11 */ /* 0x044fe2000f8e20ff */
[----:B------:R-:W-:Y:S01]  /*32d0*/  VIADD R2, R2, 0xd0 ;  /* 0x000000d002027836 */ /* 0x000fe20000000000 */
[----:B------:R-:W-:Y:S01]  /*32e0*/  SEL R8, R8, RZ, P0 ;  /* 0x000000ff08087207 */ /* 0x000fe20000000000 */
[----:B------:R-:W-:-:S03]  /*32f0*/  VIADD R11, R11, 0x1 ;  /* 0x000000010b0b7836 */ /* 0x000fc60000000000 */
[----:B------:R-:W2:Y:S01]  /*3300*/  LDS.128 R4, [R4+0x130] ;  /* 0x0001300004047984 */ /* 0x000ea20000000c00 */
[----:B------:R-:W-:Y:S02]  /*3310*/  PRMT R2, RZ, 0x654, R2 ;  /* 0x00000654ff027816 */ /* 0x000fe40000000002 */
[C---:B------:R-:W-:Y:S01]  /*3320*/  ISETP.NE.AND P1, PT, R11.reuse, 0x2, PT ;  /* 0x000000020b00780c */ /* 0x040fe20003f25270 */
[----:B------:R-:W-:Y:S01]  /*3330*/  @!PT LDS RZ, [RZ] ;  /* 0x00000000fffff984 */ /* 0x000fe20000000800 */
[----:B------:R-:W-:Y:S01]  /*3340*/  @!PT LDS RZ, [RZ] ;  /* 0x00000000fffff984 */ /* 0x000fe20000000800 */
[----:B------:R-:W-:Y:S01]  /*3350*/  @!PT LDS RZ, [RZ] ;  /* 0x00000000fffff984 */ /* 0x000fe20000000800 */
[----:B------:R-:W-:Y:S01]  /*3360*/  @!PT LDS RZ, [RZ] ;  /* 0x00000000fffff984 */ /* 0x000fe20000000800 */
[----:B------:R3:W-:Y:S06]  /*3370*/  MEMBAR.ALL.CTA ;  /* 0x0000000000007992 */ /* 0x0007ec0000008000 */
[----:B---3--:R-:W3:Y:S01]  /*3380*/  FENCE.VIEW.ASYNC.S ;  /* 0x00000000000073c6 */ /* 0x008ee20000000000 */
[----:B------:R-:W-:Y:S01]  /*3390*/  SEL R11, R11, RZ, P1 ;  /* 0x000000ff0b0b7207 */ /* 0x000fe20000800000 */
[----:B---3--:R3:W-:Y:S01]  /*33a0*/  SYNCS.ARRIVE.TRANS64.RED.A1T0 RZ, [R2+URZ], RZ ;  /* 0x000000ff02ff79a7 */ /* 0x0087e200081004ff */
[----:B--2---:R-:W-:-:S02]  /*33b0*/  LOP3.LUT P3, RZ, R6, 0x1, RZ, 0xc0, !PT ;  /* 0x0000000106ff7812 */ /* 0x004fc4000786c0ff */
[----:B------:R-:W-:-:S04]  /*33c0*/  SEL R4, RZ, 0x1, P1 ;  /* 0x00000001ff047807 */ /* 0x000fc80000800000 */
[----:B------:R-:W-:Y:S02]  /*33d0*/  LOP3.LUT R10, R10, R4, RZ, 0x3c, !PT ;  /* 0x000000040a0a7212 */ /* 0x000fe400078e3cff */
[----:B---3--:R-:W-:-:S04]  /*33e0*/  SEL R2, RZ, 0x1, P0 ;  /* 0x00000001ff027807 */ /* 0x008fc80000000000 */
[----:B------:R-:W-:Y:S01]  /*33f0*/  LOP3.LUT R9, R9, R2, RZ, 0x3c, !PT ;  /* 0x0000000209097212 */ /* 0x000fe200078e3cff */
[----:B------:R-:W-:Y:S06]  /*3400*/  @P3 BRA `(.L_x_60) ;  /* 0xfffffffc002c3947 */ /* 0x000fec000383ffff */
[----:B------:R-:W-:Y:S01]  /*3410*/  ULEA UR4, UR5, UR6, 0x3 ;  /* 0x0000000605047291 */ /* 0x000fe2000f8e18ff */
[----:B------:R-:W-:-:S08]  /*3420*/  SHF.L.U32 R2, R12, 0x1f, RZ ;  /* 0x0000001f0c027819 */ /* 0x000fd000000006ff */
[----:B------:R-:W2:Y:S02]  /*3430*/  SYNCS.PHASECHK.TRANS64 P0, [UR4+0xd0], R2 ;  /* 0x0000d002ff0075a7 */ /* 0x000ea40008001004 */
[----:B--2---:R-:W-:Y:S05]  /*3440*/  @P0 BRA `(.L_x_61) ;  /* 0x0000000000080947 */ /* 0x004fea0003800000 */
[----:B------:R-:W2:Y:S02]  /*3450*/  SYNCS.PHASECHK.TRANS64.TRYWAIT P0, [UR4+0xd0], R2 ;  /* 0x0000d002ff0075a7 */ /* 0x000ea40008001104 */
[----:B--2---:R-:W-:Y:S05]  /*3460*/  @!P0 BRA `(.L_x_62) ;  /* 0x0000008400ac8947 */ /* 0x004fea0003800000 */
.L_x_61:
[----:B------:R-:W-:-:S04]  /*3470*/  UIADD3 UR7, UPT, UPT, UR5, 0x1, URZ ;  /* 0x0000000105077890 */ /* 0x000fc8000fffe0ff */
[----:B------:R-:W-:-:S04]  /*3480*/  UISETP.NE.AND UP0, UPT, UR7, 0x2, UPT ;  /* 0x000000020700788c */ /* 0x000fc8000bf05270 */
[----:B------:R-:W-:Y:S02]  /*3490*/  USEL UR8, URZ, 0x1, UP0 ;  /* 0x00000001ff087887 */ /* 0x000fe40008000000 */
[----:B------:R-:W-:-:S04]  /*34a0*/  USEL UR7, UR7, URZ, UP0 ;  /* 0x000000ff07077287 */ /* 0x000fc80008000000 */
[----:B------:R-:W-:Y:S01]  /*34b0*/  ULEA UR7, UR7, UR6, 0x3 ;  /* 0x0000000607077291 */ /* 0x000fe2000f8e18ff */
[----:B--2---:R-:W-:-:S04]  /*34c0*/  LOP3.LUT R2, R12, UR8, RZ, 0x3c, !PT ;  /* 0x000000080c027c12 */ /* 0x004fc8000f8e3cff */
[----:B------:R-:W-:-:S04]  /*34d0*/  SHF.L.U32 R0, R2, 0x1f, RZ ;  /* 0x0000001f02007819 */ /* 0x000fc800000006ff */
[----:B------:R-:W2:Y:S02]  /*34e0*/  SYNCS.PHASECHK.TRANS64 P0, [UR7+0xd0], R0 ;  /* 0x0000d000ff0075a7 */ /* 0x000ea40008001007 */
[----:B-12---:R-:W-:Y:S05]  /*34f0*/  @P0 EXIT ;  /* 0x000000000000094d */ /* 0x006fea0003800000 */
[----:B------:R-:W-:Y:S02]  /*3500*/  SHF.L.U32 R2, R2, 0x1f, RZ ;  /* 0x0000001f02027819 */ /* 0x000fe400000006ff */
[----:B------:R-:W-:-:S07]  /*3510*/  MOV R0, UR7 ;  /* 0x0000000700007c02 */ /* 0x000fce0008000f00 */
.L_x_63:
[----:B-1----:R1:W2:Y:S02]  /*3520*/  SYNCS.PHASECHK.TRANS64.TRYWAIT P0, [R0+URZ+0xd0], R2 ;  /* 0x0000d002000075a7 */ /* 0x0022a400080011ff */
[----:B--2---:R-:W-:Y:S05]  /*3530*/  @!P0 NANOSLEEP.SYNCS 0x989680 ;  /* 0x009896800000895d */ /* 0x004fea0003900000 */
[----:B------:R-:W2:Y:S02]  /*3540*/  @!P0 SYNCS.PHASECHK.TRANS64 P0, [R0+URZ+0xd0], R2 ;  /* 0x0000d002000085a7 */ /* 0x000ea400080010ff */
[----:B--2---:R-:W-:Y:S05]  /*3550*/  @P0 EXIT ;  /* 0x000000000000094d */ /* 0x004fea0003800000 */
[----:B------:R-:W-:Y:S05]  /*3560*/  BRA `(.L_x_63) ;  /* 0xfffffffc00ec7947 */ /* 0x000fea000383ffff */
.L_x_56:
[----:B------:R-:W-:Y:S05]  /*3570*/  BRA.U UP5, `(.L_x_64) ;  /* 0x0000001505847547 */ /* 0x000fea000b800000 */
[----:B------:R-:W-:Y:S01]  /*3580*/  UMOV UR5, 0x40 ;  /* 0x0000004000057882 */ /* 0x000fe20000000000 */
[----:B------:R-:W-:Y:S01]  /*3590*/  NOP ;  /* 0x0000000000007918 */ /* 0x000fe20000000000 */
[----:B------:R-:W-:Y:S01]  /*35a0*/  ULEA UR5, UR57, UR5, 0x18 ;  /* 0x0000000539057291 */ /* 0x000fe2000f8ec0ff */
[----:B------:R-:W-:Y:S02]  /*35b0*/  UMOV UR6, 0x400 ;  /* 0x0000040000067882 */ /* 0x000fe40000000000 */
[----:B------:R-:W-:-:S06]  /*35c0*/  ULEA UR6, UR57, UR6, 0x18 ;  /* 0x0000000639067291 */ /* 0x000fcc000f8ec0ff */
[----:B------:R-:W2:Y:S02]  /*35d0*/  LDS.U8 R0, [UR5+0x1c] ;  /* 0x00001c05ff007984 */ /* 0x000ea40008000000 */
[----:B--2---:R-:W-:-:S13]  /*35e0*/  ISETP.NE.AND P0, PT, R0, RZ, PT ;  /* 0x000000ff0000720c */ /* 0x004fda0003f05270 */
[----:B------:R-:W-:Y:S05]  /*35f0*/  @P0 BRA `(.L_x_65) ;  /* 0x0000000000580947 */ /* 0x000fea0003800000 */
[----:B------:R-:W-:-:S13]  /*3600*/  ELECT P0, URZ, PT ;  /* 0x0000000000ff782f */ /* 0x000fda0003800000 */
[----:B------:R-:W-:Y:S05]  /*3610*/  @!P0 BRA `(.L_x_66) ;  /* 0x0000000000608947 */ /* 0x000fea0003800000 */
[----:B------:R-:W-:Y:S01]  /*3620*/  UMOV UR4, 0x10 ;  /* 0x0000001000047882 */ /* 0x000fe20000000000 */
[----:B------:R-:W-:Y:S01]  /*3630*/  HFMA2 R0, -RZ, RZ, 0, 5.9604644775390625e-08 ;  /* 0x00000001ff007431 */ /* 0x000fe200000001ff */
[----:B------:R-:W-:-:S03]  /*3640*/  MOV R3, 0xffff ;  /* 0x0000ffff00037802 */ /* 0x000fc60000000f00 */
[----:B------:R-:W-:Y:S04]  /*3650*/  DEPBAR.LE SB2, 0x36 ;  /* 0x0000ad800000791a */ /* 0x000fe80000000000 */
[----:B------:R-:W2:Y:S02]  /*3660*/  UTCATOMSWS.FIND_AND_SET.ALIGN UP0, UR4, UR4 ;  /* 0x00000004000475e3 */ /* 0x000ea40008000800 */
[----:B--2---:R-:W-:Y:S01]  /*3670*/  MOV R4, UR4 ;  /* 0x0000000400047c02 */ /* 0x004fe20008000f00 */
[----:B------:R-:W-:Y:S06]  /*3680*/  BRA.U UP0, `(.L_x_67) ;  /* 0x0000000100187547 */ /* 0x000fec000b800000 */
.L_x_68:
[----:B------:R-:W-:Y:S05]  /*3690*/  NANOSLEEP 0x64 ;  /* 0x000000640000795d */ /* 0x000fea0003800000 */
[----:B------:R-:W-:-:S05]  /*36a0*/  UMOV UR4, 0x10 ;  /* 0x0000001000047882 */ /* 0x000fca0000000000 */
[----:B------:R-:W-:Y:S04]  /*36b0*/  DEPBAR.LE SB2, 0x36 ;  /* 0x0000ad800000791a */ /* 0x000fe80000000000 */
[----:B------:R-:W2:Y:S02]  /*36c0*/  UTCATOMSWS.FIND_AND_SET.ALIGN UP0, UR4, UR4 ;  /* 0x00000004000475e3 */ /* 0x000ea40008000800 */
[----:B--2---:R-:W-:Y:S01]  /*36d0*/  MOV R4, UR4 ;  /* 0x0000000400047c02 */ /* 0x004fe20008000f00 */
[----:B------:R-:W-:Y:S05]  /*36e0*/  BRA.U !UP0, `(.L_x_68) ;  /* 0xfffffffd08e87547 */ /* 0x000fea000b83ffff */
.L_x_67:
[-C--:B------:R-:W-:Y:S02]  /*36f0*/  SHF.L.U32 R3, R3, R4.reuse, RZ ;  /* 0x0000000403037219 */ /* 0x080fe400000006ff */
[----:B------:R-:W-:Y:S01]  /*3700*/  SHF.L.U32 R0, R0, R4, RZ ;  /* 0x0000000400007219 */ /* 0x000fe200000006ff */
[----:B------:R-:W-:Y:S02]  /*3710*/  IMAD.SHL.U32 R4, R4, 0x20, RZ ;  /* 0x0000002004047824 */ /* 0x000fe400078e00ff */
[----:B------:R2:W-:Y:S04]  /*3720*/  ATOMS.OR RZ, [UR5+0x14], R3 ;  /* 0x00001403ffff798c */ /* 0x0005e8000b000005 */
[----:B------:R2:W-:Y:S04]  /*3730*/  ATOMS.OR RZ, [UR5+0x18], R0 ;  /* 0x00001800ffff798c */ /* 0x0005e8000b000005 */
[----:B------:R2:W-:Y:S01]  /*3740*/  STS [UR6+0x150], R4 ;  /* 0x00015004ff007988 */ /* 0x0005e20008000806 */
[----:B------:R-:W-:Y:S05]  /*3750*/  BRA `(.L_x_66) ;  /* 0x0000000000107947 */ /* 0x000fea0003800000 */
.L_x_65:
[----:B------:R-:W-:Y:S02]  /*3760*/  MOV R0, 0xffffffff ;  /* 0xffffffff00007802 */ /* 0x000fe40000000f00 */
[----:B------:R-:W-:-:S03]  /*3770*/  MOV R4, 0x37a0 ;  /* 0x000037a000047802 */ /* 0x000fc60000000f00 */
[----:B------:R2:W-:Y:S04]  /*3780*/  STS [UR6+0x150], R0 ;  /* 0x00015000ff007988 */ /* 0x0005e80008000806 */
[----:B-12--5:R-:W-:Y:S05]  /*3790*/  CALL.REL.NOINC `($__internal_1_$__cuda_sm10x_tcgen05_guardrail_trap_phase_invalid_during_alloc) ;  /* 0x0000008800ac7944 */ /* 0x026fea0003c00000 */
.L_x_66:
[----:B------:R-:W-:Y:S05]  /*37a0*/  WARPSYNC.ALL ;  /* 0x0000000000007948 */ /* 0x000fea0003800000 */
[----:B------:R-:W3:Y:S01]  /*37b0*/  S2UR UR31, SR_CgaCtaId ;  /* 0x00000000001f79c3 */ /* 0x000ee20000008800 */
[----:B------:R-:W-:Y:S01]  /*37c0*/  UMOV UR4, 0x400 ;  /* 0x0000040000047882 */ /* 0x000fe20000000000 */
[----:B------:R-:W-:-:S06]  /*37d0*/  NOP ;  /* 0x0000000000007918 */ /* 0x000fcc0000000000 */
[----:B------:R-:W-:Y:S06]  /*37e0*/  BAR.ARV 0x6, 0xa0 ;  /* 0x0182800000007b1d */ /* 0x000fec0000002000 */
[----:B------:R-:W4:Y:S01]  /*37f0*/  LDCU UR11, c[0x0][0x38c] ;  /* 0x00007180ff0b77ac */ /* 0x000f220008000800 */
[----:B------:R-:W-:Y:S01]  /*3800*/  LOP3.LUT R2, R2, 0xffff, RZ, 0xc0, !PT ;  /* 0x0000ffff02027812 */ /* 0x000fe200078ec0ff */
[----:B------:R-:W-:Y:S01]  /*3810*/  IMAD.MOV.U32 R10, RZ, RZ, 0x1 ;  /* 0x00000001ff0a7424 */ /* 0x000fe200078e00ff */
[----:B------:R-:W-:Y:S01]  /*3820*/  CS2R R8, SRZ ;  /* 0x0000000000087805 */ /* 0x000fe2000001ff00 */
[----:B--2---:R-:W-:Y:S01]  /*3830*/  IMAD.MOV.U32 R3, RZ, RZ, RZ ;  /* 0x000000ffff037224 */ /* 0x004fe200078e00ff */
[----:B------:R-:W-:Y:S01]  /*3840*/  R2UR UR33, R2 ;  /* 0x00000000022172ca */ /* 0x000fe200000e0000 */
[----:B------:R-:W2:Y:S01]  /*3850*/  LDCU UR60, c[0x0][0x370] ;  /* 0x00006e00ff3c77ac */ /* 0x000ea20008000800 */
[----:B---3--:R-:W-:-:S02]  /*3860*/  ULEA UR31, UR31, UR4, 0x18 ;  /* 0x000000041f1f7291 */ /* 0x008fc4000f8ec0ff */
[----:B------:R-:W-:Y:S02]  /*3870*/  UISETP.GE.AND UP5, UPT, UR45, 0x1, UPT ;  /* 0x000000012d00788c */ /* 0x000fe4000bfa6270 */
[----:B------:R-:W-:Y:S02]  /*3880*/  UIADD3 UR6, UPT, UPT, UR31, 0x3300, URZ ;  /* 0x000033001f067890 */ /* 0x000fe4000fffe0ff */
[----:B------:R-:W-:Y:S02]  /*3890*/  UIADD3 UR5, UPT, UPT, UR31, 0x23300, URZ ;  /* 0x000233001f057890 */ /* 0x000fe4000fffe0ff */
[----:B----4-:R-:W-:Y:S01]  /*38a0*/  UIADD3 UR11, UPT, UPT, UR11, 0x7f, URZ ;  /* 0x0000007f0b0b7890 */ /* 0x010fe2000fffe0ff */
[----:B------:R-:W3:Y:S01]  /*38b0*/  LDS R0, [UR31+0x150] ;  /* 0x0001501fff007984 */ /* 0x000ee20008000800 */
[----:B------:R-:W-:Y:S02]  /*38c0*/  UIADD3 UR4, UPT, UPT, UR31, 0x33300, URZ ;  /* 0x000333001f047890 */ /* 0x000fe4000fffe0ff */
[----:B------:R-:W-:-:S02]  /*38d0*/  UIADD3 UR7, UPT, UPT, UR31, 0x34300, URZ ;  /* 0x000343001f077890 */ /* 0x000fc4000fffe0ff */
[----:B------:R-:W-:Y:S02]  /*38e0*/  USHF.R.S32.HI UR9, URZ, 0x1f, UR11 ;  /* 0x0000001fff097899 */ /* 0x000fe4000801140b */
[----:B------:R-:W-:Y:S02]  /*38f0*/  USHF.R.U32.HI UR10, URZ, 0x4, UR6 ;  /* 0x00000004ff0a7899 */ /* 0x000fe40008011606 */
[----:B------:R-:W-:Y:S02]  /*3900*/  USHF.R.U32.HI UR8, URZ, 0x4, UR5 ;  /* 0x00000004ff087899 */ /* 0x000fe40008011605 */
[----:B------:R-:W-:Y:S02]  /*3910*/  USHF.R.U32.HI UR6, URZ, 0x4, UR4 ;  /* 0x00000004ff067899 */ /* 0x000fe40008011604 */
[----:B------:R-:W-:Y:S02]  /*3920*/  USHF.R.U32.HI UR5, URZ, 0x4, UR7 ;  /* 0x00000004ff057899 */ /* 0x000fe40008011607 */
[----:B------:R-:W-:-:S02]  /*3930*/  ULEA.HI UR4, UR9, UR11, URZ, 0x7 ;  /* 0x0000000b09047291 */ /* 0x000fc4000f8f38ff */
[----:B------:R-:W-:Y:S02]  /*3940*/  ULOP3.LUT UR6, UR6, 0x3fff, URZ, 0xc0, !UPT ;  /* 0x00003fff06067892 */ /* 0x000fe4000f8ec0ff */
[----:B------:R-:W-:Y:S02]  /*3950*/  ULOP3.LUT UR5, UR5, 0x3fff, URZ, 0xc0, !UPT ;  /* 0x00003fff05057892 */ /* 0x000fe4000f8ec0ff */
[----:B------:R-:W-:Y:S02]  /*3960*/  USHF.R.S32.HI UR61, URZ, 0x7, UR4 ;  /* 0x00000007ff3d7899 */ /* 0x000fe40008011404 */
[----:B------:R-:W-:Y:S02]  /*3970*/  ULOP3.LUT UR53, UR6, 0x10000, URZ, 0xfc, !UPT ;  /* 0x0001000006357892 */ /* 0x000fe4000f8efcff */
[----:B------:R-:W-:Y:S02]  /*3980*/  ULOP3.LUT UR54, UR5, 0x10000, URZ, 0xfc, !UPT ;  /* 0x0001000005367892 */ /* 0x000fe4000f8efcff */
[----:B------:R-:W-:-:S02]  /*3990*/  UISETP.LT.AND UP0, UPT, UR61, 0x1, UPT ;  /* 0x000000013d00788c */ /* 0x000fc4000bf01270 */
[----:B------:R-:W-:Y:S02]  /*39a0*/  ULOP3.LUT UR10, UR10, 0x3fff, URZ, 0xc0, !UPT ;  /* 0x00003fff0a0a7892 */ /* 0x000fe4000f8ec0ff */
[----:B------:R-:W-:Y:S02]  /*39b0*/  ULOP3.LUT UR8, UR8, 0x3fff, URZ, 0xc0, !UPT ;  /* 0x00003fff08087892 */ /* 0x000fe4000f8ec0ff */
[----:B------:R-:W-:Y:S01]  /*39c0*/  USEL UR62, UR61, 0x1, !UP0 ;  /* 0x000000013d3e7887 */ /* 0x000fe2000c000000 */
[----:B------:R-:W4:Y:S01]  /*39d0*/  LDCU UR59, c[0x0][0x374] ;  /* 0x00006e80ff3b77ac */ /* 0x000f220008000800 */
[----:B------:R-:W-:Y:S01]  /*39e0*/  ULOP3.LUT UR44, UR10, 0x10000, URZ, 0xfc, !UPT ;  /* 0x000100000a2c7892 */ /* 0x000fe2000f8efcff */
[----:B---3--:R-:W-:Y:S01]  /*39f0*/  R2UR UR32, R0 ;  /* 0x00000000002072ca */ /* 0x008fe200000e0000 */
[----:B------:R-:W-:Y:S02]  /*3a00*/  ULOP3.LUT UR52, UR8, 0x10000, URZ, 0xfc, !UPT ;  /* 0x0001000008347892 */ /* 0x000fe4000f8efcff */
[----:B------:R-:W-:-:S02]  /*3a10*/  UIADD3 UR62, UPT, UPT, -UR62, URZ, URZ ;  /* 0x000000ff3e3e7290 */ /* 0x000fc4000fffe1ff */
[----:B------:R-:W-:Y:S01]  /*3a20*/  UISETP.NE.AND UP4, UPT, UR45, 0x1, UPT ;  /* 0x000000012d00788c */ /* 0x000fe2000bf85270 */
[----:B------:R-:W-:Y:S01]  /*3a30*/  UMOV UR58, URZ ;  /* 0x000000ff003a7c82 */ /* 0x000fe20008000000 */
[----:B------:R-:W-:-:S06]  /*3a40*/  UMOV UR29, URZ ;  /* 0x000000ff001d7c82 */ /* 0x000fcc0008000000 */
[----:B------:R-:W-:Y:S02]  /*3a50*/  UIADD3 UR42, UPT, UPT, UR32, 0x80, URZ ;  /* 0x00000080202a7890 */ /* 0x000fe4000fffe0ff */
[----:B------:R-:W-:Y:S02]  /*3a60*/  UIADD3 UR50, UPT, UPT, UR32, 0x40000080, URZ ;  /* 0x4000008020327890 */ /* 0x000fe4000fffe0ff */
[----:B------:R-:W-:Y:S02]  /*3a70*/  UIADD3 UR48, UPT, UPT, UR32, -0x7fffff80, URZ ;  /* 0x8000008020307890 */ /* 0x000fe4000fffe0ff */
[----:B------:R-:W-:Y:S02]  /*3a80*/  UIADD3 UR46, UPT, UPT, UR32, -0x3fffff80, URZ ;  /* 0xc0000080202e7890 */ /* 0x000fe4000fffe0ff */
[----:B------:R-:W-:Y:S02]  /*3a90*/  USHF.R.U32.HI UR7, URZ, 0x11, UR42 ;  /* 0x00000011ff077899 */ /* 0x000fe4000801162a */
[----:B------:R-:W-:-:S02]  /*3aa0*/  USHF.R.U32.HI UR6, URZ, 0x11, UR50 ;  /* 0x00000011ff067899 */ /* 0x000fc40008011632 */
[----:B------:R-:W-:Y:S02]  /*3ab0*/  USHF.R.U32.HI UR5, URZ, 0x11, UR48 ;  /* 0x00000011ff057899 */ /* 0x000fe40008011630 */
[----:B------:R-:W-:Y:S02]  /*3ac0*/  USHF.R.U32.HI UR4, URZ, 0x11, UR46 ;  /* 0x00000011ff047899 */ /* 0x000fe4000801162e */
[----:B------:R-:W-:Y:S02]  /*3ad0*/  ULOP3.LUT UR7, UR7, 0x6000, URZ, 0xc0, !UPT ;  /* 0x0000600007077892 */ /* 0x000fe4000f8ec0ff */
[----:B------:R-:W-:Y:S02]  /*3ae0*/  ULOP3.LUT UR6, UR6, 0x6000, URZ, 0xc0, !UPT ;  /* 0x0000600006067892 */ /* 0x000fe4000f8ec0ff */
[----:B------:R-:W-:Y:S02]  /*3af0*/  ULOP3.LUT UR5, UR5, 0x6000, URZ, 0xc0, !UPT ;  /* 0x0000600005057892 */ /* 0x000fe4000f8ec0ff */
[----:B------:R-:W-:-:S02]  /*3b00*/  ULOP3.LUT UR4, UR4, 0x6000, URZ, 0xc0, !UPT ;  /* 0x0000600004047892 */ /* 0x000fc4000f8ec0ff */
[----:B------:R-:W-:Y:S02]  /*3b10*/  UIADD3 UR67, UPT, UPT, UR32, 0x84, URZ ;  /* 0x0000008420437890 */ /* 0x000fe4000fffe0ff */
[----:B------:R-:W-:Y:S02]  /*3b20*/  ULOP3.LUT UR66, UR7, 0x890, URZ, 0xfc, !UPT ;  /* 0x0000089007427892 */ /* 0x000fe4000f8efcff */
[----:B------:R-:W-:Y:S02]  /*3b30*/  ULOP3.LUT UR65, UR6, 0x890, URZ, 0xfc, !UPT ;  /* 0x0000089006417892 */ /* 0x000fe4000f8efcff */
[----:B------:R-:W-:Y:S02]  /*3b40*/  ULOP3.LUT UR64, UR5, 0x890, URZ, 0xfc, !UPT ;  /* 0x0000089005407892 */ /* 0x000fe4000f8efcff */
[----:B--2-4-:R-:W-:-:S12]  /*3b50*/  ULOP3.LUT UR63, UR4, 0x890, URZ, 0xfc, !UPT ;  /* 0x00000890043f7892 */ /* 0x014fd8000f8efcff */
.L_x_77:
[C---:B------:R-:W-:Y:S02]  /*3b60*/  LEA R2, R9.reuse, UR31, 0x3 ;  /* 0x0000001f09027c11 */ /* 0x040fe4000f8e18ff */
[----:B------:R-:W-:Y:S02]  /*3b70*/  SHF.L.U32 R0, R8, 0x1f, RZ ;  /* 0x0000001f08007819 */ /* 0x000fe400000006ff */
[----:B------:R-:W-:Y:S02]  /*3b80*/  LEA R4, R9, UR31, 0x4 ;  /* 0x0000001f09047c11 */ /* 0x000fe4000f8e20ff */
[----:B--2---:R-:W2:Y:S02]  /*3b90*/  SYNCS.PHASECHK.TRANS64.TRYWAIT P0, [R2+URZ+0xc0], R0 ;  /* 0x0000c000020075a7 */ /* 0x004ea400080011ff */
[----:B--2-4-:R-:W-:Y:S05]  /*3ba0*/  @!P0 BRA `(.L_x_69) ;  /* 0x0000007c00f48947 */ /* 0x014fea0003800000 */
.L_x_184:
[----:B------:R-:W3:Y:S01]  /*3bb0*/  LDS.128 R4, [R4+0x130] ;  /* 0x0001300004047984 */ /* 0x000ee20000000c00 */
[----:B------:R-:W-:Y:S01]  /*3bc0*/  @!PT LDS RZ, [RZ] ;  /* 0x00000000fffff984 */ /* 0x000fe20000000800 */
[----:B------:R-:W-:Y:S01]  /*3bd0*/  @!PT LDS RZ, [RZ] ;  /* 0x00000000fffff984 */ /* 0x000fe20000000800 */
[----:B------:R-:W-:Y:S01]  /*3be0*/  @!PT LDS RZ, [RZ] ;  /* 0x00000000fffff984 */ /* 0x000fe20000000800 */
[----:B------:R-:W-:Y:S01]  /*3bf0*/  @!PT LDS RZ, [RZ] ;  /* 0x00000000fffff984 */ /* 0x000fe20000000800 */
[----:B------:R4:W-:Y:S06]  /*3c00*/  MEMBAR.ALL.CTA ;  /* 0x0000000000007992 */ /* 0x0009ec0000008000 */
[----:B----4-:R-:W4:Y:S01]  /*3c10*/  FENCE.VIEW.ASYNC.S ;  /* 0x00000000000073c6 */ /* 0x010f220000000000 */
[----:B---3--:R-:W-:-:S13]  /*3c20*/  LOP3.LUT P0, RZ, R6, 0x1, RZ, 0xc0, !PT ;  /* 0x0000000106ff7812 */ /* 0x008fda000780c0ff */
[----:B----4-:R-:W-:Y:S01]  /*3c30*/  VOTEU.ANY UP3, P0 ;  /* 0x0000000000ff7886 */ /* 0x010fe20000060100 */
[----:B------:R-:W-:-:S13]  /*3c40*/  PLOP3.LUT P0, PT, PT, PT, UP3, 0x80, 0x8 ;  /* 0x000000000008781c */ /* 0x000fda0003f0f038 */
[----:B--2---:R-:W-:Y:S02]  /*3c50*/  @P0 MOV R0, R4 ;  /* 0x0000000400000202 */ /* 0x004fe40000000f00 */
[----:B------:R-:W-:Y:S02]  /*3c60*/  @P0 LOP3.LUT R4, R5, 0xffff, RZ, 0xc0, !PT ;  /* 0x0000ffff05040812 */ /* 0x000fe400078ec0ff */
[----:B------:R-:W-:Y:S01]  /*3c70*/  @P0 R2UR UR5, R0 ;  /* 0x00000000000502ca */ /* 0x000fe200000e0000 */
[----:B------:R-:W-:Y:S01]  /*3c80*/  VIADD R0, R2, 0xd0 ;  /* 0x000000d002007836 */ /* 0x000fe20000000000 */
[----:B------:R-:W-:-:S04]  /*3c90*/  @P0 R2UR UR4, R4 ;  /* 0x00000000040402ca */ /* 0x000fc800000e0000 */
[----:B------:R-:W-:-:S04]  /*3ca0*/  PRMT R0, RZ, 0x654, R0 ;  /* 0x00000654ff007816 */ /* 0x000fc80000000000 */
[----:B------:R2:W-:Y:S03]  /*3cb0*/  SYNCS.ARRIVE.TRANS64.RED.A1T0 RZ, [R0+URZ], RZ ;  /* 0x000000ff00ff79a7 */ /* 0x0005e600081004ff */
[----:B------:R-:W-:Y:S02]  /*3cc0*/  @UP3 UMOV UR57, UR5 ;  /* 0x0000000500393c82 */ /* 0x000fe40008000000 */
[----:B------:R-:W-:Y:S01]  /*3cd0*/  @UP3 UMOV UR55, UR4 ;  /* 0x0000000400373c82 */ /* 0x000fe20008000000 */
[----:B------:R-:W-:Y:S05]  /*3ce0*/  BRA.U !UP5, `(.L_x_70) ;  /* 0x000000010dd07547 */ /* 0x000fea000b800000 */
[----:B------:R-:W3:Y:S01]  /*3cf0*/  LDCU.128 UR12, c[0x0][0xf10] ;  /* 0x0001e200ff0c77ac */ /* 0x000ee20008000c00 */
[----:B------:R-:W4:Y:S01]  /*3d00*/  LDCU UR21, c[0x0][0xf20] ;  /* 0x0001e400ff1577ac */ /* 0x000f220008000800 */
[----:B------:R-:W1:Y:S01]  /*3d10*/  LDCU UR20, c[0x0][0xf0c] ;  /* 0x0001e180ff1477ac */ /* 0x000e620008000800 */
[----:B------:R-:W2:Y:S01]  /*3d20*/  LDCU.64 UR8, c[0x0][0xf28] ;  /* 0x0001e500ff0877ac */ /* 0x000ea20008000a00 */
[----:B---3--:R-:W-:Y:S02]  /*3d30*/  UIMAD.WIDE.U32 UR6, UR59, UR15, URZ ;  /* 0x0000000f3b0672a5 */ /* 0x008fe4000f8e00ff */
[----:B------:R-:W-:Y:S02]  /*3d40*/  UIMAD.WIDE.U32 UR4, UR60, UR12, URZ ;  /* 0x0000000c3c0472a5 */ /* 0x000fe4000f8e00ff */
[----:B------:R-:W-:Y:S02]  /*3d50*/  UISETP.NE.AND UP0, UPT, UR14, 0x1, UPT ;  /* 0x000000010e00788c */ /* 0x000fe4000bf05270 */
[----:B------:R-:W-:Y:S01]  /*3d60*/  UIMAD.WIDE.U32 UR18, UR55, UR15, URZ ;  /* 0x0000000f371272a5 */ /* 0x000fe2000f8e00ff */
[----:B------:R-:W-:-:S02]  /*3d70*/  UMOV UR6, UR7 ;  /* 0x0000000700067c82 */ /* 0x000fc40008000000 */
[----:B------:R-:W-:Y:S01]  /*3d80*/  UMOV UR4, UR5 ;  /* 0x0000000500047c82 */ /* 0x000fe20008000000 */
[----:B----4-:R-:W-:Y:S02]  /*3d90*/  USHF.R.U32.HI UR6, URZ, UR21, UR6 ;  /* 0x00000015ff067299 */ /* 0x010fe40008011606 */
[----:B-1----:R-:W-:Y:S02]  /*3da0*/  UISETP.NE.AND UP1, UPT, UR20, 0x1, UPT ;  /* 0x000000011400788c */ /* 0x002fe4000bf25270 */
[----:B------:R-:W-:Y:S02]  /*3db0*/  USHF.R.U32.HI UR4, URZ, UR13, UR4 ;  /* 0x0000000dff047299 */ /* 0x000fe40008011604 */
[----:B------:R-:W-:Y:S02]  /*3dc0*/  USEL UR5, UR59, UR6, !UP0 ;  /* 0x000000063b057287 */ /* 0x000fe4000c000000 */
[----:B------:R-:W-:Y:S02]  /*3dd0*/  USEL UR6, UR60, UR4, !UP1 ;  /* 0x000000043c067287 */ /* 0x000fe4000c800000 */
[----:B--2---:R-:W-:Y:S01]  /*3de0*/  UIMAD.WIDE.U32 UR10, UR5, UR8, URZ ;  /* 0x00000008050a72a5 */ /* 0x004fe2000f8e00ff */
[----:B------:R-:W-:Y:S01]  /*3df0*/  UMOV UR4, UR19 ;  /* 0x0000001300047c82 */ /* 0x000fe20008000000 */
[----:B------:R-:W-:-:S02]  /*3e00*/  UIMAD.WIDE.U32 UR16, UR57, UR12, URZ ;  /* 0x0000000c391072a5 */ /* 0x000fc4000f8e00ff */
        /* <DEDUP_REMOVED lines=34> */
.L_x_70:
[----:B------:R-:W3:Y:S02]  /*4030*/  LDCU UR4, c[0x0][0xf30] ;  /* 0x0001e600ff0477ac */ /* 0x000ee40008000800 */
[----:B---3--:R-:W-:-:S09]  /*4040*/  UISETP.NE.AND UP0, UPT, UR4, 0x1, UPT ;  /* 0x000000010400788c */ /* 0x008fd2000bf05270 */
[----:B------:R-:W-:Y:S05]  /*4050*/  BRA.U UP0, `(.L_x_71) ;  /* 0x00000001003c7547 */ /* 0x000fea000b800000 */
[----:B------:R-:W3:Y:S01]  /*4060*/  LDCU.128 UR8, c[0x0][0xf10] ;  /* 0x0001e200ff0877ac */ /* 0x000ee20008000c00 */
[----:B------:R-:W4:Y:S01]  /*4070*/  LDCU UR12, c[0x0][0xf0c] ;  /* 0x0001e180ff0c77ac */ /* 0x000f220008000800 */
[----:B------:R-:W1:Y:S01]  /*4080*/  LDCU UR13, c[0x0][0xf20] ;  /* 0x0001e400ff0d77ac */ /* 0x000e620008000800 */
[----:B---3--:R-:W-:Y:S02]  /*4090*/  UIMAD.WIDE.U32 UR6, UR57, UR8, URZ ;  /* 0x00000008390672a5 */ /* 0x008fe4000f8e00ff */
        /* <DEDUP_REMOVED lines=9> */
[----:B------:R-:W-:-:S04]  /*4130*/  UIADD3 UR4, UPT, UPT, UR5, -UR4, URZ ;  /* 0x8000000405047290 */ /* 0x000fc8000fffe0ff */
[----:B------:R-:W-:-:S12]  /*4140*/  UIMAD UR55, UR4, UR10, UR55 ;  /* 0x0000000a043772a4 */ /* 0x000fd8000f8e0237 */
.L_x_71:
[----:B------:R-:W3:Y:S01]  /*4150*/  LDCU UR4, c[0x0][0x38c] ;  /* 0x00007180ff0477ac */ /* 0x000ee20008000800 */
[----:B------:R-:W-:Y:S02]  /*4160*/  PLOP3.LUT P1, PT, PT, PT, PT, 0x80, 0x8 ;  /* 0x000000000008781c */ /* 0x000fe40003f2f070 */
[----:B------:R-:W-:Y:S01]  /*4170*/  SHF.L.U32 R2, R10, 0x1f, RZ ;  /* 0x0000001f0a027819 */ /* 0x000fe200000006ff */
[----:B------:R-:W-:Y:S02]  /*4180*/  ULEA UR56, UR58, UR31, 0x3 ;  /* 0x0000001f3a387291 */ /* 0x000fe4000f8e18ff */
[----:B------:R-:W-:Y:S02]  /*4190*/  ULEA UR11, UR58, UR32, 0x6 ;  /* 0x000000203a0b7291 */ /* 0x000fe4000f8e30ff */
[----:B---3--:R-:W-:-:S06]  /*41a0*/  UISETP.GE.AND UP0, UPT, UR4, 0x1, UPT ;  /* 0x000000010400788c */ /* 0x008fcc000bf06270 */
[----:B------:R-:W-:-:S05]  /*41b0*/  PLOP3.LUT P0, PT, PT, PT, UP0, 0x80, 0x8 ;  /* 0x000000000008781c */ /* 0x000fca0003f0f008 */
[----:B------:R-:W-:-:S08]  /*41c0*/  @UP0 ULEA UR4, UR29, UR31, 0x3 ;  /* 0x0000001f1d040291 */ /* 0x000fd0000f8e18ff */
[----:B--2---:R-:W-:-:S04]  /*41d0*/  @P0 SHF.L.U32 R0, R3, 0x1f, RZ ;  /* 0x0000001f03000819 */ /* 0x004fc800000006ff */
[----:B------:R2:W3:Y:S01]  /*41e0*/  @P0 SYNCS.PHASECHK.TRANS64.TRYWAIT P1, [UR4], R0 ;  /* 0x00000000ff0005a7 */ /* 0x0004e20008021104 */
[----:B------:R-:W-:-:S04]  /*41f0*/  ULEA.HI UR4, UR26, UR26, URZ, 0x1 ;  /* 0x0000001a1a047291 */ /* 0x000fc8000f8f08ff */
[----:B------:R-:W-:-:S04]  /*4200*/  ULOP3.LUT UR4, UR4, 0x7ffffffe, URZ, 0xc0, !UPT ;  /* 0x7ffffffe04047892 */ /* 0x000fc8000f8ec0ff */
[----:B------:R-:W-:-:S04]  /*4210*/  UIADD3 UR4, UPT, UPT, -UR4, UR26, URZ ;  /* 0x0000001a04047290 */ /* 0x000fc8000fffe1ff */
[----:B------:R-:W-:Y:S01]  /*4220*/  ULEA UR43, UR4, UR67, 0x1 ;  /* 0x00000043042b7291 */ /* 0x000fe2000f8e08ff */
[----:B------:R-:W4:Y:S02]  /*4230*/  SYNCS.PHASECHK.TRANS64.TRYWAIT P0, [UR56+0xf0], R2 ;  /* 0x0000f002ff0075a7 */ /* 0x000f240008001138 */
[----:B--234-:R-:W-:Y:S09]  /*4240*/  @!P0 BRA `(.L_x_72) ;  /* 0x0000007800608947 */ /* 0x01cff20003800000 */
.L_x_186:
[----:B------:R-:W-:Y:S01]  /*4250*/  IADD3 R9, PT, PT, R9, 0x1, RZ ;  /* 0x0000000109097810 */ /* 0x000fe20007ffe0ff */
[----:B------:R-:W-:Y:S06]  /*4260*/  BRA.U !UP0, `(.L_x_73) ;  /* 0x0000000508287547 */ /* 0x000fec000b800000 */
[----:B------:R-:W-:Y:S02]  /*4270*/  USHF.R.U32.HI UR4, URZ, 0x1a, UR43 ;  /* 0x0000001aff047899 */ /* 0x000fe4000801162b */
[----:B------:R-:W-:Y:S02]  /*4280*/  UIADD3 UR51, UPT, UPT, UR43, 0x40000000, URZ ;  /* 0x400000002b337890 */ /* 0x000fe4000fffe0ff */
[----:B------:R-:W-:Y:S02]  /*4290*/  ULOP3.LUT UR49, UR43, 0x80000000, URZ, 0x3c, !UPT ;  /* 0x800000002b317892 */ /* 0x000fe4000f8e3cff */
[----:B------:R-:W-:Y:S02]  /*42a0*/  UIADD3 UR47, UPT, UPT, UR43, -0x40000000, URZ ;  /* 0xc00000002b2f7890 */ /* 0x000fe4000fffe0ff */
[----:B------:R-:W-:Y:S02]  /*42b0*/  ULOP3.LUT UR40, UR4, 0x30, URZ, 0xc0, !UPT ;  /* 0x0000003004287892 */ /* 0x000fe4000f8ec0ff */
[----:B------:R-:W-:-:S02]  /*42c0*/  USHF.R.U32.HI UR6, URZ, 0x1a, UR51 ;  /* 0x0000001aff067899 */ /* 0x000fc40008011633 */
[----:B------:R-:W-:Y:S02]  /*42d0*/  USHF.R.U32.HI UR5, URZ, 0x1a, UR49 ;  /* 0x0000001aff057899 */ /* 0x000fe40008011631 */
[----:B------:R-:W-:Y:S02]  /*42e0*/  USHF.R.U32.HI UR4, URZ, 0x1a, UR47 ;  /* 0x0000001aff047899 */ /* 0x000fe4000801162f */
[----:B------:R-:W-:Y:S02]  /*42f0*/  ULOP3.LUT UR6, UR6, 0x30, URZ, 0xc0, !UPT ;  /* 0x0000003006067892 */ /* 0x000fe4000f8ec0ff */
[----:B------:R-:W-:Y:S02]  /*4300*/  ULOP3.LUT UR5, UR5, 0x30, URZ, 0xc0, !UPT ;  /* 0x0000003005057892 */ /* 0x000fe4000f8ec0ff */
[----:B------:R-:W-:Y:S02]  /*4310*/  ULOP3.LUT UR4, UR4, 0x30, URZ, 0xc0, !UPT ;  /* 0x0000003004047892 */ /* 0x000fe4000f8ec0ff */
[----:B------:R-:W-:Y:S01]  /*4320*/  UPRMT UR41, UR40, 0x5410, UR66 ;  /* 0x0000541028297896 */ /* 0x000fe20008000042 */
[----:B------:R-:W-:Y:S01]  /*4330*/  UMOV UR26, URZ ;  /* 0x000000ff001a7c82 */ /* 0x000fe20008000000 */
[----:B------:R-:W-:Y:S01]  /*4340*/  UMOV UR28, UR62 ;  /* 0x0000003e001c7c82 */ /* 0x000fe20008000000 */
[----:B------:R-:W-:Y:S01]  /*4350*/  UMOV UR27, UR61 ;  /* 0x0000003d001b7c82 */ /* 0x000fe20008000000 */
[----:B------:R-:W-:Y:S01]  /*4360*/  UMOV UR10, UR29 ;  /* 0x0000001d000a7c82 */ /* 0x000fe20008000000 */
[----:B------:R-:W-:-:S02]  /*4370*/  UPRMT UR39, UR6, 0x5410, UR65 ;  /* 0x0000541006277896 */ /* 0x000fc40008000041 */
[----:B------:R-:W-:Y:S02]  /*4380*/  UPRMT UR37, UR5, 0x5410, UR64 ;  /* 0x0000541005257896 */ /* 0x000fe40008000040 */
[----:B------:R-:W-:Y:S01]  /*4390*/  UPRMT UR35, UR4, 0x5410, UR63 ;  /* 0x0000541004237896 */ /* 0x000fe2000800003f */
[----:B------:R-:W-:Y:S01]  /*43a0*/  UMOV UR40, URZ ;  /* 0x000000ff00287c82 */ /* 0x000fe20008000000 */
[----:B------:R-:W-:Y:S01]  /*43b0*/  UMOV UR38, URZ ;  /* 0x000000ff00267c82 */ /* 0x000fe20008000000 */
[----:B-1----:R-:W-:Y:S01]  /*43c0*/  UMOV UR36, URZ ;  /* 0x000000ff00247c82 */ /* 0x002fe20008000000 */
[----:B------:R-:W-:-:S08]  /*43d0*/  UMOV UR34, URZ ;  /* 0x000000ff00227c82 */ /* 0x000fd00008000000 */
.L_x_76:
[----:B------:R-:W-:Y:S02]  /*43e0*/  UIADD3 UR28, UPT, UPT, UR28, 0x1, URZ ;  /* 0x000000011c1c7890 */ /* 0x000fe4000fffe0ff */
[----:B---3--:R-:W-:Y:S02]  /*43f0*/  ULEA UR7, UR10, UR31, 0x3 ;  /* 0x0000001f0a077291 */ /* 0x008fe4000f8e18ff */
[----:B------:R-:W-:Y:S01]  /*4400*/  UISETP.NE.AND UP2, UPT, UR28, URZ, UPT ;  /* 0x000000ff1c00728c */ /* 0x000fe2000bf45270 */
[----:B----4-:R-:W-:Y:S10]  /*4410*/  @P1 BRA `(.L_x_74) ;  /* 0x00000000000c1947 */ /* 0x010ff40003800000 */
[----:B--2---:R-:W-:Y:S04]  /*4420*/  SHF.L.U32 R2, R3, 0x1f, RZ ;  /* 0x0000001f03027819 */ /* 0x004fe800000006ff */
[----:B------:R-:W1:Y:S02]  /*4430*/  SYNCS.PHASECHK.TRANS64.TRYWAIT P0, [UR7], R2 ;  /* 0x00000002ff0075a7 */ /* 0x000e640008001107 */
[----:B-1----:R-:W-:Y:S05]  /*4440*/  @!P0 BRA `(.L_x_75) ;  /* 0x0000007400f88947 */ /* 0x002fea0003800000 */
.L_x_74:
[----:B------:R-:W-:Y:S01]  /*4450*/  UISETP.NE.AND UP0, UPT, UR27, 0x1, UPT ;  /* 0x000000011b00788c */ /* 0x000fe2000bf05270 */
[----:B------:R-:W-:Y:S01]  /*4460*/  PLOP3.LUT P1, PT, PT, PT, PT, 0x80, 0x8 ;  /* 0x000000000008781c */ /* 0x000fe20003f2f070 */
[----:B------:R-:W-:Y:S02]  /*4470*/  UIADD3 UR4, UPT, UPT, UR10, 0x1, URZ ;  /* 0x000000010a047890 */ /* 0x000fe4000fffe0ff */
[----:B------:R-:W-:Y:S02]  /*4480*/  ULEA UR6, UR10, UR52, 0x9 ;  /* 0x000000340a067291 */ /* 0x000fe4000f8e48ff */
[----:B------:R-:W-:Y:S01]  /*4490*/  UISETP.NE.AND UP1, UPT, UR4, 0x8, UPT ;  /* 0x000000080400788c */ /* 0x000fe2000bf25270 */
[----:B------:R-:W-:Y:S01]  /*44a0*/  PLOP3.LUT P0, PT, PT, PT, UP0, 0x80, 0x8 ;  /* 0x000000000008781c */ /* 0x000fe20003f0f008 */
[----:B------:R-:W-:Y:S02]  /*44b0*/  ULEA UR24, UR10, UR53, 0x5 ;  /* 0x000000350a187291 */ /* 0x000fe4000f8e28ff */
[----:B------:R-:W-:Y:S02]  /*44c0*/  USEL UR5, URZ, 0x1, UP1 ;  /* 0x00000001ff057887 */ /* 0x000fe40008800000 */
[----:B------:R-:W-:Y:S02]  /*44d0*/  USEL UR29, UR4, URZ, UP1 ;  /* 0x000000ff041d7287 */ /* 0x000fe40008800000 */
[----:B------:R-:W-:Y:S02]  /*44e0*/  ULEA UR22, UR10, UR54, 0x5 ;  /* 0x000000360a167291 */ /* 0x000fe4000f8e28ff */
[----:B------:R-:W-:Y:S01]  /*44f0*/  @UP0 ULEA UR4, UR29, UR31, 0x3 ;  /* 0x0000001f1d040291 */ /* 0x000fe2000f8e18ff */
[----:B------:R-:W-:Y:S01]  /*4500*/  LOP3.LUT R3, R3, UR5, RZ, 0x3c, !PT ;  /* 0x0000000503037c12 */ /* 0x000fe2000f8e3cff */
[----:B------:R-:W-:Y:S02]  /*4510*/  UISETP.NE.U32.AND UP0, UPT, UR26, URZ, UPT ;  /* 0x000000ff1a00728c */ /* 0x000fe4000bf05070 */
[----:B------:R-:W-:Y:S01]  /*4520*/  UIADD3 UR20, UPT, UPT, UR6, 0x2, URZ ;  /* 0x0000000206147890 */ /* 0x000fe2000fffe0ff */
[----:B-12---:R-:W-:Y:S01]  /*4530*/  @P0 SHF.L.U32 R0, R3, 0x1f, RZ ;  /* 0x0000001f03000819 */ /* 0x006fe200000006ff */
[----:B------:R-:W-:Y:S02]  /*4540*/  UIADD3 UR16, UPT, UPT, UR6, 0x4, URZ ;  /* 0x0000000406107890 */ /* 0x000fe4000fffe0ff */
[----:B------:R-:W-:Y:S01]  /*4550*/  UIADD3 UR12, UPT, UPT, UR6, 0x6, URZ ;  /* 0x00000006060c7890 */ /* 0x000fe2000fffe0ff */
[----:B------:R3:W4:Y:S01]  /*4560*/  @P0 SYNCS.PHASECHK.TRANS64.TRYWAIT P1, [UR4], R0 ;  /* 0x00000000ff0005a7 */ /* 0x0007220008021104 */
[----:B------:R-:W-:Y:S02]  /*4570*/  ULEA UR4, UR10, UR44, 0xa ;  /* 0x0000002c0a047291 */ /* 0x000fe4000f8e50ff */
[----:B------:R-:W-:Y:S02]  /*4580*/  UIADD3 UR30, UPT, UPT, UR7, 0x40, URZ ;  /* 0x00000040071e7890 */ /* 0x000fe4000fffe0ff */
[----:B------:R-:W-:Y:S02]  /*4590*/  UIADD3 UR18, UPT, UPT, UR4, 0x2, URZ ;  /* 0x0000000204127890 */ /* 0x000fe4000fffe0ff */
[----:B------:R-:W-:Y:S02]  /*45a0*/  UIADD3 UR14, UPT, UPT, UR4, 0x4, URZ ;  /* 0x00000004040e7890 */ /* 0x000fe4000fffe0ff */
[----:B------:R-:W-:Y:S02]  /*45b0*/  UIADD3 UR8, UPT, UPT, UR4, 0x6, URZ ;  /* 0x0000000604087890 */ /* 0x000fe4000fffe0ff */
[----:B------:R-:W-:Y:S01]  /*45c0*/  UIADD3 UR27, UPT, UPT, UR27, -0x1, URZ ;  /* 0xffffffff1b1b7890 */ /* 0x000fe2000fffe0ff */
[----:B------:R-:W-:Y:S01]  /*45d0*/  UMOV UR25, 0x4008 ;  /* 0x0000400800197882 */ /* 0x000fe20000000000 */
[----:B------:R-:W-:Y:S01]  /*45e0*/  UMOV UR23, 0x4008 ;  /* 0x0000400800177882 */ /* 0x000fe20000000000 */
[----:B------:R3:W-:Y:S01]  /*45f0*/  UTCCP.T.S.4x32dp128bit tmem[UR32+0x80], gdesc[UR24] ;  /* 0x00008018200079e7 */ /* 0x0007e20009100000 */
[----:B------:R3:W-:Y:S01]  /*4600*/  UTCCP.T.S.4x32dp128bit tmem[UR32+0x84], gdesc[UR22] ;  /* 0x00008416200079e7 */ /* 0x0007e20009100000 */
[----:B------:R-:W-:Y:S01]  /*4610*/  UMOV UR7, 0x40004040 ;  /* 0x4000404000077882 */ /* 0x000fe20000000000 */
[----:B------:R-:W-:Y:S01]  /*4620*/  UMOV UR5, 0x40004040 ;  /* 0x4000404000057882 */ /* 0x000fe20000000000 */
[----:B------:R-:W-:Y:S01]  /*4630*/  UMOV UR21, 0x40004040 ;  /* 0x4000404000157882 */ /* 0x000fe20000000000 */
[----:B------:R3:W-:Y:S01]  /*4640*/  UTCQMMA gdesc[UR4], gdesc[UR6], tmem[UR11], tmem[UR40], idesc[UR41], tmem[UR42], UP0 ;  /* 0x002a280604007dea */ /* 0x0007e2000800030b */
[----:B------:R-:W-:Y:S01]  /*4650*/  UMOV UR19, 0x40004040 ;  /* 0x4000404000137882 */ /* 0x000fe20000000000 */
[----:B------:R-:W-:Y:S01]  /*4660*/  UMOV UR17, 0x40004040 ;  /* 0x4000404000117882 */ /* 0x000fe20000000000 */
[----:B------:R3:W-:Y:S01]  /*4670*/  UTCQMMA gdesc[UR18], gdesc[UR20], tmem[UR11], tmem[UR38], idesc[UR39], tmem[UR50], UPT ;  /* 0x0032261412007dea */ /* 0x0007e2000b80030b */
[----:B------:R-:W-:Y:S01]  /*4680*/  UMOV UR15, 0x40004040 ;  /* 0x40004040000f7882 */ /* 0x000fe20000000000 */
[----:B------:R-:W-:Y:S01]  /*4690*/  UMOV UR13, 0x40004040 ;  /* 0x40004040000d7882 */ /* 0x000fe20000000000 */
[----:B------:R3:W-:Y:S01]  /*46a0*/  UTCQMMA gdesc[UR14], gdesc[UR16], tmem[UR11], tmem[UR36], idesc[UR37], tmem[UR48], UPT ;  /* 0x003024100e007dea */ /* 0x0007e2000b80030b */
[----:B------:R-:W-:Y:S01]  /*46b0*/  UMOV UR9, 0x40004040 ;  /* 0x4000404000097882 */ /* 0x000fe20000000000 */
[----:B------:R-:W-:Y:S01]  /*46c0*/  UMOV UR26, 0x1 ;  /* 0x00000001001a7882 */ /* 0x000fe20000000000 */
[----:B------:R3:W-:Y:S01]  /*46d0*/  UTCQMMA gdesc[UR8], gdesc[UR12], tmem[UR11], tmem[UR34], idesc[UR35], tmem[UR46], UPT ;  /* 0x002e220c08007dea */ /* 0x0007e2000b80030b */
[----:B------:R3:W-:Y:S01]  /*46e0*/  UTCBAR.MULTICAST [UR30], URZ, UR33 ;  /* 0x000000ff1e0073e9 */ /* 0x0007e20008000821 */
[----:B------:R-:W-:Y:S01]  /*46f0*/  UMOV UR10, UR29 ;  /* 0x0000001d000a7c82 */ /* 0x000fe20008000000 */
[----:B------:R-:W-:Y:S05]  /*4700*/  BRA.U UP2, `(.L_x_76) ;  /* 0xfffffffd02347547 */ /* 0x000fea000b83ffff */
.L_x_73:
[----:B---3--:R-:W-:Y:S01]  /*4710*/  UIADD3 UR5, UPT, UPT, UR56, 0xe0, URZ ;  /* 0x000000e038057890 */ /* 0x008fe2000fffe0ff */
[----:B------:R-:W-:Y:S01]  /*4720*/  R2UR UR6, R91 ;  /* 0x000000005b0672ca */ /* 0x000fe200000e0000 */
[----:B------:R-:W-:Y:S01]  /*4730*/  UIADD3 UR4, UPT, UPT, UR58, 0x1, URZ ;  /* 0x000000013a047890 */ /* 0x000fe2000fffe0ff */
[----:B------:R-:W-:-:S03]  /*4740*/  ISETP.NE.AND P0, PT, R9, 0x2, PT ;  /* 0x000000020900780c */ /* 0x000fc60003f05270 */
[----:B------:R-:W-:Y:S01]  /*4750*/  UISETP.NE.AND UP0, UPT, UR4, 0x2, UPT ;  /* 0x000000020400788c */ /* 0x000fe2000bf05270 */
[----:B--2---:R-:W-:Y:S02]  /*4760*/  SEL R0, RZ, 0x1, P0 ;  /* 0x00000001ff007807 */ /* 0x004fe40000000000 */
[----:B------:R2:W-:Y:S01]  /*4770*/  UTCBAR [UR5], URZ ;  /* 0x000000ff050073e9 */ /* 0x0005e200080000ff */
[----:B------:R-:W-:Y:S01]  /*4780*/  SEL R9, R9, RZ, P0 ;  /* 0x000000ff09097207 */ /* 0x000fe20000000000 */
[----:B------:R-:W-:Y:S01]  /*4790*/  USEL UR58, UR4, URZ, UP0 ;  /* 0x000000ff043a7287 */ /* 0x000fe20008000000 */
[----:B------:R-:W-:Y:S02]  /*47a0*/  LOP3.LUT R8, R8, R0, RZ, 0x3c, !PT ;  /* 0x0000000008087212 */ /* 0x000fe400078e3cff */
[----:B------:R-:W-:Y:S02]  /*47b0*/  UIADD3 UR26, UPT, UPT, UR55, UR6, URZ ;  /* 0x00000006371a7290 */ /* 0x000fe4000fffe0ff */
[----:B------:R-:W-:-:S06]  /*47c0*/  USEL UR6, URZ, 0x1, UP0 ;  /* 0x00000001ff067887 */ /* 0x000fcc0008000000 */
[----:B------:R-:W-:Y:S01]  /*47d0*/  LOP3.LUT R10, R10, UR6, RZ, 0x3c, !PT ;  /* 0x000000060a0a7c12 */ /* 0x000fe2000f8e3cff */
[----:B------:R-:W-:Y:S06]  /*47e0*/  BRA.U UP3, `(.L_x_77) ;  /* 0xfffffff103dc7547 */ /* 0x000fec000b83ffff */
[----:B------:R-:W3:Y:S01]  /*47f0*/  S2UR UR7, SR_CgaCtaId ;  /* 0x00000000000779c3 */ /* 0x000ee20000008800 */
[----:B------:R-:W-:Y:S01]  /*4800*/  ELECT P0, URZ, PT ;  /* 0x0000000000ff782f */ /* 0x000fe20003800000 */
[----:B------:R-:W-:Y:S01]  /*4810*/  IMAD.MOV.U32 R0, RZ, RZ, 0x1 ;  /* 0x00000001ff007424 */ /* 0x000fe200078e00ff */
[----:B------:R-:W-:Y:S01]  /*4820*/  UIADD3 UR31, UPT, UPT, UR31, 0xf0, URZ ;  /* 0x000000f01f1f7890 */ /* 0x000fe2000fffe0ff */
[----:B------:R-:W-:Y:S01]  /*4830*/  SHF.L.U32 R2, R10, 0x1f, RZ ;  /* 0x0000001f0a027819 */ /* 0x000fe200000006ff */
[----:B------:R-:W-:-:S03]  /*4840*/  UMOV UR4, 0x40 ;  /* 0x0000004000047882 */ /* 0x000fc60000000000 */
[----:B------:R-:W-:Y:S01]  /*4850*/  UVIRTCOUNT.DEALLOC.SMPOOL 0x80 ;  /* 0x000000800000784c */ /* 0x000fe20000000000 */
[----:B---3--:R-:W-:Y:S02]  /*4860*/  ULEA UR7, UR7, UR4, 0x18 ;  /* 0x0000000407077291 */ /* 0x008fe4000f8ec0ff */
[----:B------:R-:W-:-:S07]  /*4870*/  ULEA UR4, UR58, UR31, 0x3 ;  /* 0x0000001f3a047291 */ /* 0x000fce000f8e18ff */
[----:B------:R3:W-:Y:S02]  /*4880*/  @P0 STS.U8 [UR7+0x1c], R0 ;  /* 0x00001c00ff000988 */ /* 0x0007e40008000007 */
[----:B------:R-:W1:Y:S02]  /*4890*/  SYNCS.PHASECHK.TRANS64.TRYWAIT P0, [UR4], R2 ;  /* 0x00000002ff0075a7 */ /* 0x000e640008001104 */
[----:B-1-3--:R-:W-:Y:S05]  /*48a0*/  @!P0 BRA `(.L_x_78) ;  /* 0x0000007000f88947 */ /* 0x00afea0003800000 */
.L_x_189:
[----:B------:R-:W-:-:S04]  /*48b0*/  UIADD3 UR4, UPT, UPT, UR58, 0x1, URZ ;  /* 0x000000013a047890 */ /* 0x000fc8000fffe0ff */
[----:B------:R-:W-:-:S04]  /*48c0*/  UISETP.NE.AND UP0, UPT, UR4, 0x2, UPT ;  /* 0x000000020400788c */ /* 0x000fc8000bf05270 */
[----:B--2---:R-:W-:Y:S02]  /*48d0*/  USEL UR5, URZ, 0x1, UP0 ;  /* 0x00000001ff057887 */ /* 0x004fe40008000000 */
[----:B------:R-:W-:-:S04]  /*48e0*/  USEL UR4, UR4, URZ, UP0 ;  /* 0x000000ff04047287 */ /* 0x000fc80008000000 */
[----:B------:R-:W-:Y:S01]  /*48f0*/  ULEA UR4, UR4, UR31, 0x3 ;  /* 0x0000001f04047291 */ /* 0x000fe2000f8e18ff */
[----:B-1----:R-:W-:-:S04]  /*4900*/  LOP3.LUT R2, R10, UR5, RZ, 0x3c, !PT ;  /* 0x000000050a027c12 */ /* 0x002fc8000f8e3cff */
[----:B------:R-:W-:-:S04]  /*4910*/  SHF.L.U32 R2, R2, 0x1f, RZ ;  /* 0x0000001f02027819 */ /* 0x000fc800000006ff */
[----:B------:R-:W1:Y:S02]  /*4920*/  SYNCS.PHASECHK.TRANS64.TRYWAIT P0, [UR4], R2 ;  /* 0x00000002ff0075a7 */ /* 0x000e640008001104 */
[----:B-1----:R-:W-:Y:S05]  /*4930*/  @!P0 BRA `(.L_x_79) ;  /* 0x0000007000ec8947 */ /* 0x002fea0003800000 */
.L_x_191:
[----:B------:R-:W-:Y:S01]  /*4940*/  NOP ;  /* 0x0000000000007918 */ /* 0x000fe20000000000 */
[----:B-1----:R-:W1:Y:S01]  /*4950*/  LDS R0, [UR7+0x14] ;  /* 0x00001407ff007984 */ /* 0x002e620008000800 */
[----:B------:R-:W-:Y:S01]  /*4960*/  ULOP3.LUT UR4, UR32, 0xffff, URZ, 0xc0, !UPT ;  /* 0x0000ffff20047892 */ /* 0x000fe2000f8ec0ff */
[----:B------:R-:W-:Y:S01]  /*4970*/  UMOV UR5, 0xffff ;  /* 0x0000ffff00057882 */ /* 0x000fe20000000000 */
[----:B------:R-:W-:Y:S02]  /*4980*/  UMOV UR6, 0x1 ;  /* 0x0000000100067882 */ /* 0x000fe40000000000 */
[----:B------:R-:W-:-:S04]  /*4990*/  USHF.R.U32.HI UR4, URZ, 0x5, UR4 ;  /* 0x00000005ff047899 */ /* 0x000fc80008011604 */
[----:B------:R-:W-:Y:S02]  /*49a0*/  USHF.L.U32 UR5, UR5, UR4, URZ ;  /* 0x0000000405057299 */ /* 0x000fe400080006ff */
[----:B------:R-:W-:-:S04]  /*49b0*/  USHF.L.U32 UR4, UR6, UR4, URZ ;  /* 0x0000000406047299 */ /* 0x000fc800080006ff */
[----:B-1----:R-:W-:-:S04]  /*49c0*/  LOP3.LUT R0, R0, UR5, RZ, 0xc0, !PT ;  /* 0x0000000500007c12 */ /* 0x002fc8000f8ec0ff */
[----:B------:R-:W-:-:S13]  /*49d0*/  ISETP.NE.AND P0, PT, R0, UR5, PT ;  /* 0x0000000500007c0c */ /* 0x000fda000bf05270 */
[----:B------:R-:W-:Y:S05]  /*49e0*/  @P0 BRA `(.L_x_80) ;  /* 0x0000000000580947 */ /* 0x000fea0003800000 */
[----:B------:R-:W1:Y:S02]  /*49f0*/  LDS R0, [UR7+0x18] ;  /* 0x00001807ff007984 */ /* 0x000e640008000800 */
[----:B-1----:R-:W-:-:S04]  /*4a00*/  LOP3.LUT R0, R0, UR4, RZ, 0xc0, !PT ;  /* 0x0000000400007c12 */ /* 0x002fc8000f8ec0ff */
[----:B------:R-:W-:-:S13]  /*4a10*/  ISETP.NE.AND P0, PT, R0, UR4, PT ;  /* 0x0000000400007c0c */ /* 0x000fda000bf05270 */
[----:B------:R-:W-:Y:S05]  /*4a20*/  @P0 BRA `(.L_x_81) ;  /* 0x00000000003c0947 */ /* 0x000fea0003800000 */
[----:B------:R-:W1:Y:S01]  /*4a30*/  S2R R2, SR_LANEID ;  /* 0x0000000000027919 */ /* 0x000e620000000000 */
[----:B------:R-:W-:-:S06]  /*4a40*/  ULOP3.LUT UR5, URZ, UR5, URZ, 0x33, !UPT ;  /* 0x00000005ff057292 */ /* 0x000fcc000f8e33ff */
[----:B------:R-:W-:-:S04]  /*4a50*/  IMAD.U32 R0, RZ, RZ, UR5 ;  /* 0x00000005ff007e24 */ /* 0x000fc8000f8e00ff */
[----:B------:R2:W3:Y:S02]  /*4a60*/  REDUX UR8, R0 ;  /* 0x00000000000873c4 */ /* 0x0004e40000000000 */
[----:B------:R1:W-:Y:S01]  /*4a70*/  UTCATOMSWS.AND URZ, UR5 ;  /* 0x0000000500ff79e3 */ /* 0x0003e20008000000 */
[----:B--2---:R-:W-:Y:S01]  /*4a80*/  LOP3.LUT R0, RZ, UR4, RZ, 0x33, !PT ;  /* 0x00000004ff007c12 */ /* 0x004fe2000f8e33ff */
[----:B------:R-:W-:Y:S02]  /*4a90*/  VOTEU.ANY UR4, UPT, PT ;  /* 0x0000000000047886 */ /* 0x000fe400038e0100 */
[----:B------:R-:W-:Y:S02]  /*4aa0*/  UFLO.U32 UR4, UR4 ;  /* 0x00000004000472bd */ /* 0x000fe400080e0000 */
[----:B------:R-:W2:Y:S04]  /*4ab0*/  REDUX UR6, R0 ;  /* 0x00000000000673c4 */ /* 0x000ea80000000000 */
[----:B-1----:R-:W-:-:S02]  /*4ac0*/  ISETP.EQ.U32.AND P0, PT, R2, UR4, PT ;  /* 0x0000000402007c0c */ /* 0x002fc4000bf02070 */
[----:B---3--:R-:W-:-:S11]  /*4ad0*/  MOV R2, UR8 ;  /* 0x0000000800027c02 */ /* 0x008fd60008000f00 */
[----:B------:R1:W-:Y:S01]  /*4ae0*/  @P0 ATOMS.AND RZ, [UR7+0x14], R2 ;  /* 0x00001402ffff098c */ /* 0x0003e2000a800007 */
[----:B--2---:R-:W-:-:S05]  /*4af0*/  IMAD.U32 R0, RZ, RZ, UR6 ;  /* 0x00000006ff007e24 */ /* 0x004fca000f8e00ff */
[----:B------:R1:W-:Y:S01]  /*4b00*/  @P0 ATOMS.AND RZ, [UR7+0x18], R0 ;  /* 0x00001800ffff098c */ /* 0x0003e2000a800007 */
[----:B------:R-:W-:Y:S05]  /*4b10*/  BRA `(.L_x_82) ;  /* 0x0000000000147947 */ /* 0x000fea0003800000 */
.L_x_81:
[----:B------:R-:W-:Y:S02]  /*4b20*/  MOV R2, 0x4b40 ;  /* 0x00004b4000027802 */ /* 0x000fe40000000f00 */
[----:B----45:R-:W-:Y:S05]  /*4b30*/  CALL.REL.NOINC `($__internal_0_$__cuda_sm10x_tcgen05_guardrail_trap_col_being_dealloced_not_returned_by_alloc) ;  /* 0x0000007400b87944 */ /* 0x030fea0003c00000 */
[----:B------:R-:W-:Y:S05]  /*4b40*/  BRA `(.L_x_82) ;  /* 0x0000000000087947 */ /* 0x000fea0003800000 */
.L_x_80:
[----:B------:R-:W-:Y:S02]  /*4b50*/  MOV R2, 0x4b70 ;  /* 0x00004b7000027802 */ /* 0x000fe40000000f00 */
[----:B----45:R-:W-:Y:S05]  /*4b60*/  CALL.REL.NOINC `($__internal_2_$__cuda_sm10x_tcgen05_guardrail_trap_unallocated_columns_being_dealloced) ;  /* 0x0000007400c47944 */ /* 0x030fea0003c00000 */
.L_x_82:
[----:B------:R-:W-:Y:S01]  /*4b70*/  NOP ;  /* 0x0000000000007918 */ /* 0x000fe20000000000 */
[----:B------:R-:W-:Y:S05]  /*4b80*/  EXIT ;  /* 0x000000000000794d */ /* 0x000fea0003800000 */
.L_x_64:
[----:B------:R-:W-:-:S09]  /*4b90*/  UISETP.NE.OR UP0, UPT, UR20, 0x3, !UP3 ;  /* 0x000000031400788c */ /* 0x000fd2000df05670 */
[----:B------:R-:W-:Y:S05]  /*4ba0*/  BRA.U UP0, `(.L_x_83) ;  /* 0x00000015009c7547 */ /* 0x000fea000b800000 */
[----:B------:R-:W2:Y:S01]  /*4bb0*/  LDCU.64 UR4, c[0x0][0xc88] ;  /* 0x00019100ff0477ac */ /* 0x000ea20008000a00 */
[----:B------:R-:W3:Y:S01]  /*4bc0*/  LDC.64 R12, c[0x0][0x348] ;  /* 0x0000d200ff0c7b82 */ /* 0x000ee20000000a00 */
[----:B------:R-:W-:Y:S02]  /*4bd0*/  HFMA2 R9, -RZ, RZ, 0, 0 ;  /* 0x00000000ff097431 */ /* 0x000fe400000001ff */
[----:B------:R-:W-:Y:S01]  /*4be0*/  IMAD.MOV.U32 R11, RZ, RZ, 0x1 ;  /* 0x00000001ff0b7424 */ /* 0x000fe200078e00ff */
[----:B------:R-:W4:Y:S01]  /*4bf0*/  LDCU UR35, c[0x0][0x370] ;  /* 0x00006e00ff2377ac */ /* 0x000f220008000800 */
[----:B------:R-:W-:Y:S01]  /*4c00*/  IMAD.MOV.U32 R10, RZ, RZ, RZ ;  /* 0x000000ffff0a7224 */ /* 0x000fe200078e00ff */
[----:B------:R-:W-:Y:S01]  /*4c10*/  MOV R3, 0x1000 ;  /* 0x0000100000037802 */ /* 0x000fe20000000f00 */
[----:B------:R-:W4:Y:S01]  /*4c20*/  LDCU.128 UR40, c[0x0][0xf10] ;  /* 0x0001e200ff2877ac */ /* 0x000f220008000c00 */
[----:B------:R-:W1:Y:S01]  /*4c30*/  LDCU UR34, c[0x0][0x374] ;  /* 0x00006e80ff2277ac */ /* 0x000e620008000800 */
[----:B------:R-:W1:Y:S01]  /*4c40*/  LDCU.64 UR32, c[0x0][0xc90] ;  /* 0x00019200ff2077ac */ /* 0x000e620008000a00 */
[----:B--2---:R-:W-:Y:S01]  /*4c50*/  UISETP.NE.U32.AND UP0, UPT, UR4, URZ, UPT ;  /* 0x000000ff0400728c */ /* 0x004fe2000bf05070 */
[----:B------:R-:W2:Y:S01]  /*4c60*/  LDCU UR15, c[0x0][0xf0c] ;  /* 0x0001e180ff0f77ac */ /* 0x000ea20008000800 */
[----:B------:R-:W2:Y:S01]  /*4c70*/  LDCU UR44, c[0x0][0xf20] ;  /* 0x0001e400ff2c77ac */ /* 0x000ea20008000800 */
[----:B------:R-:W2:Y:S01]  /*4c80*/  LDCU UR4, c[0x0][0xf30] ;  /* 0x0001e600ff0477ac */ /* 0x000ea20008000800 */
[----:B----4-:R-:W-:-:S02]  /*4c90*/  UIMAD.WIDE.U32 UR6, UR35, UR40, URZ ;  /* 0x00000028230672a5 */ /* 0x010fc4000f8e00ff */
[----:B-1----:R-:W-:Y:S02]  /*4ca0*/  UIMAD.WIDE.U32 UR8, UR34, UR43, URZ ;  /* 0x0000002b220872a5 */ /* 0x002fe4000f8e00ff */
[----:B------:R-:W-:Y:S02]  /*4cb0*/  UISETP.NE.AND.EX UP6, UPT, UR5, URZ, UPT, UP0 ;  /* 0x000000ff0500728c */ /* 0x000fe4000bfc5300 */
[----:B------:R-:W-:Y:S02]  /*4cc0*/  UISETP.NE.AND UP0, UPT, UR45, 0x1, UPT ;  /* 0x000000012d00788c */ /* 0x000fe4000bf05270 */
[----:B------:R-:W-:Y:S01]  /*4cd0*/  UISETP.NE.U32.AND UP0, UPT, UR32, URZ, UPT ;  /* 0x000000ff2000728c */ /* 0x000fe2000bf05070 */
[----:B------:R-:W-:Y:S01]  /*4ce0*/  UMOV UR21, 0x400 ;  /* 0x0000040000157882 */ /* 0x000fe20000000000 */
[----:B------:R-:W-:Y:S01]  /*4cf0*/  UMOV UR6, UR7 ;  /* 0x0000000700067c82 */ /* 0x000fe20008000000 */
[----:B------:R-:W-:Y:S01]  /*4d00*/  UMOV UR5, UR9 ;  /* 0x0000000900057c82 */ /* 0x000fe20008000000 */
[----:B------:R-:W-:-:S02]  /*4d10*/  USEL UR39, URZ, 0x1, UP4 ;  /* 0x00000001ff277887 */ /* 0x000fc4000a000000 */
[----:B------:R-:W-:Y:S02]  /*4d20*/  UISETP.GE.AND UP2, UPT, UR45, 0x1, UPT ;  /* 0x000000012d00788c */ /* 0x000fe4000bf46270 */
[----:B------:R-:W-:Y:S01]  /*4d30*/  UISETP.NE.AND.EX UP5, UPT, UR33, URZ, UPT, UP0 ;  /* 0x000000ff2100728c */ /* 0x000fe2000bfa5300 */
[----:B------:R-:W-:Y:S01]  /*4d40*/  UMOV UR25, URZ ;  /* 0x000000ff00197c82 */ /* 0x000fe20008000000 */
[----:B------:R-:W-:Y:S01]  /*4d50*/  UPLOP3.LUT UP3, UPT, UPT, UPT, UPT, 0x40, 0x4 ;  /* 0x000000000004789c */ /* 0x000fe20003f6e870 */
[----:B------:R-:W1:Y:S01]  /*4d60*/  LDCU.64 UR22, c[0x0][0xf28] ;  /* 0x0001e500ff1677ac */ /* 0x000e620008000a00 */
[----:B------:R-:W-:Y:S02]  /*4d70*/  ULEA UR21, UR57, UR21, 0x18 ;  /* 0x0000001539157291 */ /* 0x000fe4000f8ec0ff */
[----:B--2---:R-:W-:Y:S02]  /*4d80*/  UISETP.NE.AND UP2, UPT, UR15, 0x1, UPT ;  /* 0x000000010f00788c */ /* 0x004fe4000bf45270 */
[----:B------:R-:W-:-:S02]  /*4d90*/  USHF.R.U32.HI UR38, URZ, UR41, UR6 ;  /* 0x00000029ff267299 */ /* 0x000fc40008011606 */
[----:B------:R-:W-:Y:S02]  /*4da0*/  USHF.R.U32.HI UR37, URZ, UR44, UR5 ;  /* 0x0000002cff257299 */ /* 0x000fe40008011605 */
[----:B------:R-:W-:Y:S02]  /*4db0*/  UISETP.NE.AND UP0, UPT, UR42, 0x1, UPT ;  /* 0x000000012a00788c */ /* 0x000fe4000bf05270 */
[----:B---3--:R-:W-:-:S11]  /*4dc0*/  UISETP.NE.AND UP4, UPT, UR4, 0x1, UPT ;  /* 0x000000010400788c */ /* 0x008fd6000bf85270 */
.L_x_94:
[C---:B------:R-:W-:Y:S02]  /*4dd0*/  LEA R8, R10.reuse, UR21, 0x3 ;  /* 0x000000150a087c11 */ /* 0x040fe4000f8e18ff */
[----:B------:R-:W-:Y:S02]  /*4de0*/  SHF.L.U32 R0, R9, 0x1f, RZ ;  /* 0x0000001f09007819 */ /* 0x000fe400000006ff */
[----:B------:R-:W-:Y:S02]  /*4df0*/  LEA R4, R10, UR21, 0x4 ;  /* 0x000000150a047c11 */ /* 0x000fe4000f8e20ff */
[----:B------:R-:W2:Y:S02]  /*4e00*/  SYNCS.PHASECHK.TRANS64.TRYWAIT P0, [R8+URZ+0xc0], R0 ;  /* 0x0000c000080075a7 */ /* 0x000ea400080011ff */
[----:B--23--:R-:W-:Y:S05]  /*4e10*/  @!P0 BRA `(.L_x_84) ;  /* 0x0000006c00cc8947 */ /* 0x00cfea0003800000 */
.L_x_192:
[----:B------:R-:W3:Y:S01]  /*4e20*/  LDS.128 R4, [R4+0x130] ;  /* 0x0001300004047984 */ /* 0x000ee20000000c00 */
[----:B------:R-:W-:Y:S01]  /*4e30*/  UISETP.GE.AND UP0, UPT, UR45, 0x1, UPT ;  /* 0x000000012d00788c */ /* 0x000fe2000bf06270 */
[----:B------:R-:W-:Y:S01]  /*4e40*/  @!PT LDS RZ, [RZ] ;  /* 0x00000000fffff984 */ /* 0x000fe20000000800 */
[----:B------:R-:W-:Y:S01]  /*4e50*/  @!PT LDS RZ, [RZ] ;  /* 0x00000000fffff984 */ /* 0x000fe20000000800 */
[----:B------:R-:W-:Y:S01]  /*4e60*/  @!PT LDS RZ, [RZ] ;  /* 0x00000000fffff984 */ /* 0x000fe20000000800 */
[----:B------:R-:W-:Y:S01]  /*4e70*/  @!PT LDS RZ, [RZ] ;  /* 0x00000000fffff984 */ /* 0x000fe20000000800 */
[----:B------:R4:W-:Y:S06]  /*4e80*/  MEMBAR.ALL.CTA ;  /* 0x0000000000007992 */ /* 0x0009ec0000008000 */
[----:B----4-:R-:W4:Y:S01]  /*4e90*/  FENCE.VIEW.ASYNC.S ;  /* 0x00000000000073c6 */ /* 0x010f220000000000 */
[----:B---3--:R-:W-:Y:S11]  /*4ea0*/  LOP3.LUT P0, RZ, R6, 0x1, RZ, 0xc0, !PT ;  /* 0x0000000106ff7812 */ /* 0x008ff6000780c0ff */
[----:B------:R-:W-:Y:S02]  /*4eb0*/  @!UPT UIADD3 URZ, UPT, UPT, URZ, URZ, URZ ;  /* 0x000000fffffff290 */ /* 0x000fe4000fffe0ff */
[----:B----4-:R-:W-:Y:S01]  /*4ec0*/  VOTEU.ANY UP2, P0 ;  /* 0x0000000000ff7886 */ /* 0x010fe20000040100 */
[----:B------:R-:W-:Y:S11]  /*4ed0*/  PLOP3.LUT P0, PT, PT, PT, UP2, 0x80, 0x8 ;  /* 0x000000000008781c */ /* 0x000ff60003f0f028 */
[----:B------:R-:W-:Y:S02]  /*4ee0*/  @!UPT UIADD3 URZ, UPT, UPT, URZ, URZ, URZ ;  /* 0x000000fffffff290 */ /* 0x000fe4000fffe0ff */
[----:B--2---:R-:W-:Y:S02]  /*4ef0*/  @P0 SHF.R.U32.HI R0, RZ, 0x10, R5 ;  /* 0x00000010ff000819 */ /* 0x004fe40000011605 */
[----:B------:R-:W-:Y:S02]  /*4f00*/  @P0 MOV R2, R4 ;  /* 0x0000000400020202 */ /* 0x000fe40000000f00 */
[----:B------:R-:W-:Y:S01]  /*4f10*/  @P0 R2UR UR4, R0 ;  /* 0x00000000000402ca */ /* 0x000fe200000e0000 */
[----:B------:R-:W-:Y:S01]  /*4f20*/  VIADD R0, R8, 0xd0 ;  /* 0x000000d008007836 */ /* 0x000fe20000000000 */
[----:B------:R-:W-:Y:S02]  /*4f30*/  @P0 LOP3.LUT R4, R5, 0xffff, RZ, 0xc0, !PT ;  /* 0x0000ffff05040812 */ /* 0x000fe400078ec0ff */
[----:B------:R-:W-:Y:S02]  /*4f40*/  @P0 R2UR UR6, R2 ;  /* 0x00000000020602ca */ /* 0x000fe400000e0000 */
[----:B------:R-:W-:Y:S02]  /*4f50*/  PRMT R0, RZ, 0x654, R0 ;  /* 0x00000654ff007816 */ /* 0x000fe40000000000 */
[----:B------:R-:W-:Y:S02]  /*4f60*/  @P0 R2UR UR5, R4 ;  /* 0x00000000040502ca */ /* 0x000fe400000e0000 */
[----:B------:R2:W-:Y:S03]  /*4f70*/  SYNCS.ARRIVE.TRANS64.RED.A1T0 RZ, [R0+URZ], RZ ;  /* 0x000000ff00ff79a7 */ /* 0x0005e600081004ff */
[----:B------:R-:W-:Y:S04]  /*4f80*/  @UP2 UMOV UR29, UR4 ;  /* 0x00000004001d2c82 */ /* 0x000fe80008000000 */
[----:B------:R-:W-:Y:S04]  /*4f90*/  @UP2 UMOV UR14, UR6 ;  /* 0x00000006000e2c82 */ /* 0x000fe80008000000 */
[----:B------:R-:W-:Y:S01]  /*4fa0*/  @UP2 UMOV UR13, UR5 ;  /* 0x00000005000d2c82 */ /* 0x000fe20008000000 */
[----:B------:R-:W-:Y:S05]  /*4fb0*/  BRA.U !UP0, `(.L_x_85) ;  /* 0x0000000108c07547 */ /* 0x000fea000b800000 */
[----:B------:R-:W-:Y:S02]  /*4fc0*/  UIMAD.WIDE.U32 UR8, UR13, UR43, URZ ;  /* 0x0000002b0d0872a5 */ /* 0x000fe4000f8e00ff */
[----:B------:R-:W-:Y:S02]  /*4fd0*/  UP2UR UR12, UPR, URZ, 0x4 ;  /* 0x00000004ff0c7883 */ /* 0x000fe40008000000 */
[----:B------:R-:W-:Y:S02]  /*4fe0*/  UISETP.NE.AND UP2, UPT, UR42, 0x1, UPT ;  /* 0x000000012a00788c */ /* 0x000fe4000bf45270 */
[----:B------:R-:W-:Y:S02]  /*4ff0*/  UIMAD.WIDE.U32 UR10, UR14, UR40, URZ ;  /* 0x000000280e0a72a5 */ /* 0x000fe4000f8e00ff */
[----:B------:R-:W-:Y:S02]  /*5000*/  USEL UR4, UR34, UR37, !UP2 ;  /* 0x0000002522047287 */ /* 0x000fe4000d000000 */
[----:B------:R-:W-:Y:S02]  /*5010*/  UISETP.NE.AND UP0, UPT, UR15, 0x1, UPT ;  /* 0x000000010f00788c */ /* 0x000fe4000bf05270 */
[----:B------:R-:W-:Y:S02]  /*5020*/  UP2UR UR20, UPR, URZ, 0x2 ;  /* 0x00000002ff147883 */ /* 0x000fe40008000000 */
[----:B------:R-:W-:Y:S02]  /*5030*/  UISETP.NE.AND UP1, UPT, UR45, 0x1, UPT ;  /* 0x000000012d00788c */ /* 0x000fe4000bf25270 */
[----:B-1----:R-:W-:Y:S02]  /*5040*/  UIMAD.WIDE.U32 UR16, UR4, UR22, URZ ;  /* 0x00000016041072a5 */ /* 0x002fe4000f8e00ff */
[----:B------:R-:W-:Y:S01]  /*5050*/  USEL UR7, UR35, UR38, !UP0 ;  /* 0x0000002623077287 */ /* 0x000fe2000c000000 */
[----:B------:R-:W-:Y:S02]  /*5060*/  UMOV UR5, UR9 ;  /* 0x0000000900057c82 */ /* 0x000fe40008000000 */
[----:B------:R-:W-:Y:S02]  /*5070*/  USHF.R.U32.HI UR6, URZ, UR44, UR5 ;  /* 0x0000002cff067299 */ /* 0x000fe40008011605 */
[----:B------:R-:W-:Y:S02]  /*5080*/  UIMAD.WIDE.U32 UR18, UR7, UR22, URZ ;  /* 0x00000016071272a5 */ /* 0x000fe4000f8e00ff */
[----:B------:R-:W-:Y:S02]  /*5090*/  USEL UR6, UR13, UR6, !UP2 ;  /* 0x000000060d067287 */ /* 0x000fe4000d000000 */
[----:B------:R-:W-:Y:S01]  /*50a0*/  UISETP.NE.AND UP2, UPT, UR12, URZ, UPT ;  /* 0x000000ff0c00728c */ /* 0x000fe2000bf45270 */
[----:B------:R-:W-:Y:S01]  /*50b0*/  UMOV UR5, UR11 ;  /* 0x0000000b00057c82 */ /* 0x000fe20008000000 */
[----:B------:R-:W-:Y:S02]  /*50c0*/  UIMAD.WIDE.U32 UR10, UR6, UR22, URZ ;  /* 0x00000016060a72a5 */ /* 0x000fe4000f8e00ff */
[----:B------:R-:W-:Y:S03]  /*50d0*/  USHF.R.U32.HI UR8, URZ, UR41, UR5 ;  /* 0x00000029ff087299 */ /* 0x000fe60008011605 */
[----:B------:R-:W-:Y:S02]  /*50e0*/  UMOV UR5, UR17 ;  /* 0x0000001100057c82 */ /* 0x000fe40008000000 */
[----:B------:R-:W-:Y:S03]  /*50f0*/  @UP1 USHF.R.U32.HI UR4, URZ, UR23, UR5 ;  /* 0x00000017ff041299 */ /* 0x000fe60008011605 */
[----:B------:R-:W-:Y:S01]  /*5100*/  UMOV UR5, UR19 ;  /* 0x0000001300057c82 */ /* 0x000fe20008000000 */
[----:B------:R-:W-:Y:S02]  /*5110*/  UIMAD UR4, UR45, UR4, URZ ;  /* 0x000000042d0472a4 */ /* 0x000fe4000f8e02ff */
[----:B------:R-:W-:Y:S02]  /*5120*/  @UP1 USHF.R.U32.HI UR7, URZ, UR23, UR5 ;  /* 0x00000017ff071299 */ /* 0x000fe40008011605 */
[----:B------:R-:W-:Y:S02]  /*5130*/  USEL UR5, UR14, UR8, !UP0 ;  /* 0x000000080e057287 */ /* 0x000fe4000c000000 */
[----:B------:R-:W-:Y:S02]  /*5140*/  UIMAD UR8, UR45, UR7, URZ ;  /* 0x000000072d0872a4 */ /* 0x000fe4000f8e02ff */
[----:B------:R-:W-:Y:S03]  /*5150*/  UISETP.GE.AND UP0, UPT, UR6, UR4, UPT ;  /* 0x000000040600728c */ /* 0x000fe6000bf06270 */
[----:B------:R-:W-:Y:S01]  /*5160*/  UMOV UR4, UR11 ;  /* 0x0000000b00047c82 */ /* 0x000fe20008000000 */
[----:B------:R-:W-:Y:S02]  /*5170*/  UISETP.GE.OR UP0, UPT, UR5, UR8, UP0 ;  /* 0x000000080500728c */ /* 0x000fe40008706670 */
[----:B------:R-:W-:Y:S02]  /*5180*/  USHF.R.U32.HI UR4, URZ, UR23, UR4 ;  /* 0x00000017ff047299 */ /* 0x000fe40008011604 */
[----:B------:R-:W-:Y:S02]  /*5190*/  UIMAD.WIDE.U32 UR8, UR5, UR22, URZ ;  /* 0x00000016050872a5 */ /* 0x000fe4000f8e00ff */
[----:B------:R-:W-:Y:S04]  /*51a0*/  USEL UR10, UR6, UR4, !UP1 ;  /* 0x00000004060a7287 */ /* 0x000fe8000c800000 */
[----:B------:R-:W-:Y:S01]  /*51b0*/  UIADD3 UR11, UPT, UPT, -UR10, URZ, URZ ;  /* 0x000000ff0a0b7290 */ /* 0x000fe2000fffe1ff */
[----:B------:R-:W-:Y:S02]  /*51c0*/  @!UP0 UMOV UR4, UR9 ;  /* 0x0000000900048c82 */ /* 0x000fe40008000000 */
[----:B------:R-:W-:Y:S02]  /*51d0*/  @!UP0 USHF.R.U32.HI UR4, URZ, UR23, UR4 ;  /* 0x00000017ff048299 */ /* 0x000fe40008011604 */
[----:B------:R-:W-:Y:S02]  /*51e0*/  UIMAD UR8, UR45, UR11, UR6 ;  /* 0x0000000b2d0872a4 */ /* 0x000fe4000f8e0206 */
[----:B------:R-:W-:Y:S02]  /*51f0*/  @!UP0 USEL UR4, UR5, UR4, !UP1 ;  /* 0x0000000405048287 */ /* 0x000fe4000c800000 */
[----:B------:R-:W-:Y:S02]  /*5200*/  UISETP.NE.AND UP1, UPT, UR20, URZ, UPT ;  /* 0x000000ff1400728c */ /* 0x000fe4000bf25270 */
[----:B------:R-:W-:Y:S02]  /*5210*/  @!UP0 UIMAD UR7, UR7, UR8, UR4 ;  /* 0x00000008070782a4 */ /* 0x000fe4000f8e0204 */
[----:B------:R-:W-:Y:S02]  /*5220*/  @!UP0 UIADD3 UR9, UPT, UPT, UR10, -UR4, URZ ;  /* 0x800000040a098290 */ /* 0x000fe4000fffe0ff */
[----:B------:R-:W-:Y:S02]  /*5230*/  UIADD3 UR8, UPT, UPT, -UR6, URZ, URZ ;  /* 0x000000ff06087290 */ /* 0x000fe4000fffe1ff */
[----:B------:R-:W-:Y:S02]  /*5240*/  UIADD3 UR4, UPT, UPT, -UR5, URZ, URZ ;  /* 0x000000ff05047290 */ /* 0x000fe4000fffe1ff */
[----:B------:R-:W-:Y:S03]  /*5250*/  @!UP0 UIMAD UR6, UR9, UR45, UR5 ;  /* 0x0000002d090682a4 */ /* 0x000fe6000f8e0205 */
[----:B------:R-:W-:Y:S01]  /*5260*/  @!UP0 UMOV UR5, UR7 ;  /* 0x0000000700058c82 */ /* 0x000fe20008000000 */
[----:B------:R-:W-:Y:S02]  /*5270*/  UIMAD UR7, UR15, UR4, UR14 ;  /* 0x000000040f0772a4 */ /* 0x000fe4000f8e020e */
[----:B------:R-:W-:Y:S02]  /*5280*/  UIMAD UR4, UR42, UR8, UR13 ;  /* 0x000000082a0472a4 */ /* 0x000fe4000f8e020d */
[----:B------:R-:W-:Y:S02]  /*5290*/  UIMAD UR14, UR5, UR15, UR7 ;  /* 0x0000000f050e72a4 */ /* 0x000fe4000f8e0207 */
[----:B------:R-:W-:Y:S11]  /*52a0*/  UIMAD UR13, UR6, UR42, UR4 ;  /* 0x0000002a060d72a4 */ /* 0x000ff6000f8e0204 */
[----:B------:R-:W-:Y:S01]  /*52b0*/  @!UPT UIADD3 URZ, UPT, UPT, URZ, URZ, URZ ;  /* 0x000000fffffff290 */ /* 0x000fe2000fffe0ff */
.L_x_85:
[----:B------:R-:W3:Y:S01]  /*52c0*/  @!UP4 LDCU.128 UR8, c[0x0][0xf10] ;  /* 0x0001e200ff08c7ac */ /* 0x000ee20008000c00 */
[----:B------:R-:W-:Y:S04]  /*52d0*/  ISETP.NE.U32.AND P0, PT, RZ, UR32, PT ;  /* 0x00000020ff007c0c */ /* 0x000fe8000bf05070 */
[----:B------:R-:W-:Y:S01]  /*52e0*/  ISETP.NE.AND.EX P0, PT, RZ, UR33, PT, P0 ;  /* 0x00000021ff007c0c */ /* 0x000fe2000bf05300 */
[----:B------:R-:W4:Y:S01]  /*52f0*/  @!UP4 LDCU UR5, c[0x0][0xf0c] ;  /* 0x0001e180ff05c7ac */ /* 0x000f220008000800 */
[----:B------:R-:W-:Y:S02]  /*5300*/  USHF.L.U32 UR26, UR26, 0x6, URZ ;  /* 0x000000061a1a7899 */ /* 0x000fe400080006ff */
[----:B------:R-:W-:Y:S02]  /*5310*/  USHF.L.U32 UR27, UR27, 0x7, URZ ;  /* 0x000000071b1b7899 */ /* 0x000fe400080006ff */
[----:B---3--:R-:W-:Y:S07]  /*5320*/  UIMAD.WIDE.U32 UR6, UR14, UR8, URZ ;  /* 0x000000080e0672a5 */ /* 0x008fee000f8e00ff */
[----:B------:R-:W-:Y:S01]  /*5330*/  @!UP4 UMOV UR4, UR7 ;  /* 0x000000070004cc82 */ /* 0x000fe20008000000 */
[----:B----4-:R-:W-:Y:S02]  /*5340*/  @!UP4 UISETP.NE.AND UP0, UPT, UR5, 0x1, UPT ;  /* 0x000000010500c88c */ /* 0x010fe4000bf05270 */
[----:B------:R-:W-:Y:S02]  /*5350*/  @!UP4 USHF.R.U32.HI UR4, URZ, UR9, UR4 ;  /* 0x00000009ff04c299 */ /* 0x000fe40008011604 */
[----:B------:R-:W-:Y:S02]  /*5360*/  UIMAD.WIDE.U32 UR6, UR13, UR11, URZ ;  /* 0x0000000b0d0672a5 */ /* 0x000fe4000f8e00ff */
[----:B------:R-:W-:Y:S02]  /*5370*/  @!UP4 USEL UR8, UR14, UR4, !UP0 ;  /* 0x000000040e08c287 */ /* 0x000fe4000c000000 */
[----:B------:R-:W-:Y:S03]  /*5380*/  @!UP4 UISETP.NE.AND UP0, UPT, UR10, 0x1, UPT ;  /* 0x000000010a00c88c */ /* 0x000fe6000bf05270 */
[----:B------:R-:W-:Y:S02]  /*5390*/  @!UP4 UMOV UR6, UR7 ;  /* 0x000000070006cc82 */ /* 0x000fe40008000000 */
[----:B------:R-:W3:Y:S02]  /*53a0*/  @!UP4 LDCU UR4, c[0x0][0xf20] ;  /* 0x0001e400ff04c7ac */ /* 0x000ee40008000800 */
[----:B---3--:R-:W-:Y:S04]  /*53b0*/  @!UP4 USHF.R.U32.HI UR6, URZ, UR4, UR6 ;  /* 0x00000004ff06c299 */ /* 0x008fe80008011606 */
[----:B------:R-:W-:Y:S04]  /*53c0*/  @!UP4 USEL UR6, UR13, UR6, !UP0 ;  /* 0x000000060d06c287 */ /* 0x000fe8000c000000 */
[----:B------:R-:W-:Y:S02]  /*53d0*/  @!UP4 UIADD3 UR4, UPT, UPT, -UR8, UR6, URZ ;  /* 0x000000060804c290 */ /* 0x000fe4000fffe1ff */
[----:B------:R-:W-:Y:S02]  /*53e0*/  @!UP4 UIADD3 UR6, UPT, UPT, UR8, -UR6, URZ ;  /* 0x800000060806c290 */ /* 0x000fe4000fffe0ff */
[----:B------:R-:W-:Y:S02]  /*53f0*/  @!UP4 UIMAD UR14, UR4, UR5, UR14 ;  /* 0x00000005040ec2a4 */ /* 0x000fe4000f8e020e */
[----:B------:R-:W-:Y:S01]  /*5400*/  @!UP4 UIMAD UR13, UR6, UR10, UR13 ;  /* 0x0000000a060dc2a4 */ /* 0x000fe2000f8e020d */
[----:B------:R-:W-:Y:S11]  /*5410*/  BRA.U UP3, `(.L_x_86) ;  /* 0x0000000103107547 */ /* 0x000ff6000b800000 */
[----:B------:R-:W-:Y:S04]  /*5420*/  MOV R2, UR39 ;  /* 0x0000002700027c02 */ /* 0x000fe80008000f00 */
[----:B------:R-:W-:Y:S04]  /*5430*/  SHF.L.U32 R2, R2, 0x1f, RZ ;  /* 0x0000001f02027819 */ /* 0x000fe800000006ff */
[----:B------:R-:W3:Y:S02]  /*5440*/  SYNCS.PHASECHK.TRANS64.TRYWAIT P1, [UR21+0xb8], R2 ;  /* 0x0000b802ff0075a7 */ /* 0x000ee40008021115 */
[----:B---3--:R-:W-:Y:S05]  /*5450*/  @!P1 BRA `(.L_x_87) ;  /* 0x0000006800509947 */ /* 0x008fea0003800000 */
.L_x_86:
[----:B------:R-:W-:Y:S05]  /*5460*/  BRA.U !UP5, `(.L_x_88) ;  /* 0x000000010d387547 */ /* 0x000fea000b800000 */
[----:B------:R-:W-:Y:S01]  /*5470*/  UPLOP3.LUT UP1, UPT, UPT, UPT, UP6, 0x80, 0x8 ;  /* 0x000000000008789c */ /* 0x000fe20003f2f060 */
[----:B--2---:R-:W-:Y:S01]  /*5480*/  HFMA2 R0, -RZ, RZ, 0, 5.9604644775390625e-08 ;  /* 0x00000001ff007431 */ /* 0x004fe200000001ff */
[----:B------:R-:W2:Y:S01]  /*5490*/  LDCU.64 UR8, c[0x0][0x358] ;  /* 0x00006b00ff0877ac */ /* 0x000ea20008000a00 */
[----:B------:R-:W-:Y:S03]  /*54a0*/  IMAD.MOV.U32 R85, RZ, RZ, 0x1 ;  /* 0x00000001ff557424 */ /* 0x000fe600078e00ff */
[----:B------:R-:W-:Y:S05]  /*54b0*/  PLOP3.LUT P1, PT, PT, PT, UP1, 0x80, 0x8 ;  /* 0x000000000008781c */ /* 0x000fea0003f2f018 */
[----:B------:R-:W3:Y:S01]  /*54c0*/  @UP1 LDCU.64 UR4, c[0x0][0xc88] ;  /* 0x00019100ff0417ac */ /* 0x000ee20008000a00 */
[----:B------:R-:W-:Y:S07]  /*54d0*/  @UP1 UIMAD UR6, UR36, UR32, URZ ;  /* 0x00000020240612a4 */ /* 0x000fee000f8e02ff */
[----:B------:R-:W-:Y:S01]  /*54e0*/  @!P1 PRMT R85, R0, 0x7610, R85 ;  /* 0x0000761000559816 */ /* 0x000fe20000000055 */
[----:B---3--:R-:W-:Y:S06]  /*54f0*/  @UP1 UIMAD.WIDE UR4, UR6, 0x4, UR4 ;  /* 0x00000004060418a5 */ /* 0x008fec000f8e0204 */
[----:B------:R-:W-:Y:S01]  /*5500*/  IMAD.U32 R4, RZ, RZ, UR4 ;  /* 0x00000004ff047e24 */ /* 0x000fe2000f8e00ff */
[----:B------:R-:W-:Y:S04]  /*5510*/  MOV R5, UR5 ;  /* 0x0000000500057c02 */ /* 0x000fe80008000f00 */
[----:B------:R-:W3:Y:S01]  /*5520*/  @!UP1 LDCU UR4, c[0x0][0xc80] ;  /* 0x00019000ff0497ac */ /* 0x000ee20008000800 */
[----:B--2--5:R4:W5:Y:S02]  /*5530*/  @P1 LDG.E R45, desc[UR8][R4.64] ;  /* 0x00000008042d1981 */ /* 0x024964000c1e1900 */
[----:B---34-:R-:W-:Y:S07]  /*5540*/  @!P1 IMAD.U32 R45, RZ, RZ, UR4 ;  /* 0x00000004ff2d9e24 */ /* 0x018fee000f8e00ff */
.L_x_88:
[----:B-----5:R-:W-:Y:S01]  /*5550*/  @!P0 FSETP.EQ.AND P2, PT, R45, RZ, PT ;  /* 0x000000ff2d00820b */ /* 0x020fe20003f42000 */
[----:B------:R-:W-:Y:S01]  /*5560*/  @!UPT UIADD3 URZ, UPT, UPT, URZ, URZ, URZ ;  /* 0x000000fffffff290 */ /* 0x000fe2000fffe0ff */
[----:B------:R-:W-:Y:S11]  /*5570*/  @!P0 BRA `(.L_x_89) ;  /* 0x0000000000148947 */ /* 0x000ff60003800000 */
[----:B------:R-:W-:Y:S02]  /*5580*/  LOP3.LUT P0, RZ, R85, 0xff, RZ, 0xc0, !PT ;  /* 0x000000ff55ff7812 */ /* 0x000fe4000780c0ff */
[----:B------:R-:W-:Y:S04]  /*5590*/  PLOP3.LUT P2, PT, PT, PT, UP1, 0x80, 0x8 ;  /* 0x000000000008781c */ /* 0x000fe80003f4f018 */
[----:B------:R-:W-:Y:S07]  /*55a0*/  PLOP3.LUT P2, PT, P2, PT, PT, 0x8, 0x80 ;  /* 0x000000000080781c */ /* 0x000fee000174e170 */
[----:B------:R-:W-:Y:S11]  /*55b0*/  @P0 FSETP.EQ.AND P2, PT, R45, RZ, PT ;  /* 0x000000ff2d00020b */ /* 0x000ff60003f42000 */
[----:B------:R-:W-:Y:S02]  /*55c0*/  @!UPT UIADD3 URZ, UPT, UPT, URZ, URZ, URZ ;  /* 0x000000fffffff290 */ /* 0x000fe4000fffe0ff */
.L_x_89:
[----:B------:R-:W-:Y:S01]  /*55d0*/  ULEA UR4, UR25, UR21, 0x3 ;  /* 0x0000001519047291 */ /* 0x000fe2000f8e18ff */
[----:B--2---:R-:W-:Y:S02]  /*55e0*/  SHF.L.U32 R2, R11, 0x1f, RZ ;  /* 0x0000001f0b027819 */ /* 0x004fe400000006ff */
[----:B------:R-:W-:Y:S04]  /*55f0*/  ELECT P1, URZ, PT ;  /* 0x0000000000ff782f */ /* 0x000fe80003820000 */
[----:B------:R-:W-:Y:S02]  /*5600*/  PLOP3.LUT P1, PT, P2, P1, PT, 0xf2, 0x2f ;  /* 0x00000000002f781c */ /* 0x000fe40001723e72 */
[----:B------:R-:W2:Y:S02]  /*5610*/  SYNCS.PHASECHK.TRANS64.TRYWAIT P0, [UR4+0x98], R2 ;  /* 0x00009802ff0075a7 */ /* 0x000ea40008001104 */
[----:B--2---:R-:W-:Y:S09]  /*5620*/  @!P0 BRA `(.L_x_90) ;  /* 0x0000006400f48947 */ /* 0x004ff20003800000 */
.L_x_195:
[----:B------:R-:W-:Y:S01]  /*5630*/  VOTEU.ALL UP0, P1 ;  /* 0x0000000000ff7886 */ /* 0x000fe20000800000 */
[----:B--2---:R-:W-:Y:S01]  /*5640*/  @!P1 IADD3 R2, P0, PT, R12, 0x980, RZ ;  /* 0x000009800c029810 */ /* 0x004fe20007f1e0ff */
[----:B------:R-:W-:Y:S01]  /*5650*/  UMOV UR30, 0x0 ;  /* 0x00000000001e7882 */ /* 0x000fe20000000000 */
[----:B------:R-:W-:Y:S01]  /*5660*/  UMOV UR31, 0x10000000 ;  /* 0x10000000001f7882 */ /* 0x000fe20000000000 */
[----:B------:R-:W-:Y:S01]  /*5670*/  UMOV UR28, UR36 ;  /* 0x00000024001c7c82 */ /* 0x000fe20008000000 */
[----:B------:R-:W-:Y:S01]  /*5680*/  @!UP0 ULEA UR5, UR25, UR21, 0xc ;  /* 0x0000001519058291 */ /* 0x000fe2000f8e60ff */
[----:B------:R-:W-:Y:S01]  /*5690*/  @!P1 IMAD.X R0, RZ, RZ, R13, P0 ;  /* 0x000000ffff009224 */ /* 0x000fe200000e060d */
[----:B------:R-:W-:Y:S01]  /*56a0*/  @!UP0 UIADD3 UR10, UPT, UPT, UR26, 0x20, URZ ;  /* 0x000000201a0a8890 */ /* 0x000fe2000fffe0ff */
[----:B------:R-:W-:Y:S01]  /*56b0*/  @!P1 R2UR UR7, R2 ;  /* 0x00000000020792ca */ /* 0x000fe200000e0000 */
[----:B------:R-:W-:Y:S02]  /*56c0*/  @!UP0 UIADD3 UR24, UPT, UPT, UR5, 0x200, URZ ;  /* 0x0000020005188890 */ /* 0x000fe4000fffe0ff */
[----:B------:R-:W-:Y:S02]  /*56d0*/  @!UP0 UIADD3 UR8, UPT, UPT, UR5, 0xa00, URZ ;  /* 0x00000a0005088890 */ /* 0x000fe4000fffe0ff */
[----:B------:R-:W-:Y:S02]  /*56e0*/  UIADD3 UR5, UPT, UPT, UR25, 0x1, URZ ;  /* 0x0000000119057890 */ /* 0x000fe4000fffe0ff */
[----:B------:R-:W-:Y:S02]  /*56f0*/  UIADD3 UR25, UPT, UPT, UR4, 0x80, URZ ;  /* 0x0000008004197890 */ /* 0x000fe4000fffe0ff */
[----:B------:R-:W-:Y:S01]  /*5700*/  UISETP.NE.AND UP0, UPT, UR5, 0x3, UPT ;  /* 0x000000030500788c */ /* 0x000fe2000bf05270 */
[----:B------:R-:W-:Y:S01]  /*5710*/  UMOV UR11, UR27 ;  /* 0x0000001b000b7c82 */ /* 0x000fe20008000000 */
[----:B------:R-:W-:Y:S02]  /*5720*/  UMOV UR12, UR36 ;  /* 0x00000024000c7c82 */ /* 0x000fe40008000000 */
[----:B------:R-:W-:Y:S01]  /*5730*/  USEL UR6, UR5, URZ, UP0 ;  /* 0x000000ff05067287 */ /* 0x000fe20008000000 */
[----:B------:R-:W-:Y:S01]  /*5740*/  @!P1 R2UR UR5, R0 ;  /* 0x00000000000592ca */ /* 0x000fe200000e0000 */
[----:B------:R-:W-:Y:S01]  /*5750*/  IMAD.U32 R4, RZ, RZ, UR7 ;  /* 0x00000007ff047e24 */ /* 0x000fe2000f8e00ff */
[----:B------:R-:W-:Y:S01]  /*5760*/  USEL UR18, URZ, 0x1, UP0 ;  /* 0x00000001ff127887 */ /* 0x000fe20008000000 */
[----:B------:R-:W-:Y:S01]  /*5770*/  @!P1 IMAD.MOV.U32 R0, RZ, RZ, 0x1000 ;  /* 0x00001000ff009424 */ /* 0x000fe200078e00ff */
[----:B------:R-:W-:Y:S01]  /*5780*/  VOTEU.ALL UP0, P1 ;  /* 0x0000000000ff7886 */ /* 0x000fe20000800000 */
[----:B------:R-:W-:Y:S01]  /*5790*/  UMOV UR9, UR25 ;  /* 0x0000001900097c82 */ /* 0x000fe20008000000 */
[----:B------:R-:W-:Y:S01]  /*57a0*/  @!P1 R2UR UR16, R4 ;  /* 0x00000000041092ca */ /* 0x000fe200000e0000 */
[----:B------:R-:W-:Y:S01]  /*57b0*/  UPRMT UR7, UR57, 0x654, UR25 ;  /* 0x0000065439077896 */ /* 0x000fe20008000019 */
[----:B------:R-:W-:Y:S04]  /*57c0*/  LOP3.LUT R11, R11, UR18, RZ, 0x3c, !PT ;  /* 0x000000120b0b7c12 */ /* 0x000fe8000f8e3cff */
[----:B------:R-:W-:Y:S01]  /*57d0*/  SHF.L.U32 R2, R11, 0x1f, RZ ;  /* 0x0000001f0b027819 */ /* 0x000fe200000006ff */
[----:B------:R-:W-:Y:S01]  /*57e0*/  IMAD.U32 R5, RZ, RZ, UR5 ;  /* 0x00000005ff057e24 */ /* 0x000fe2000f8e00ff */
[----:B------:R-:W-:Y:S04]  /*57f0*/  ULEA UR5, UR6, UR21, 0x3 ;  /* 0x0000001506057291 */ /* 0x000fe8000f8e18ff */
[----:B------:R-:W-:Y:S11]  /*5800*/  @!P1 R2UR UR17, R5 ;  /* 0x00000000051192ca */ /* 0x000ff600000e0000 */
[----:B------:R-:W-:Y:S02]  /*5810*/  @!UPT UIADD3 URZ, UPT, UPT, URZ, URZ, URZ ;  /* 0x000000fffffff290 */ /* 0x000fe4000fffe0ff */
[----:B------:R2:W-:Y:S01]  /*5820*/  @!UP0 UTMALDG.3D [UR24], [UR16], desc[UR30] ;  /* 0x00001e18100085b4 */ /* 0x0005e20008011000 */
[----:B------:R-:W-:Y:S05]  /*5830*/  VOTEU.ALL UP0, P1 ;  /* 0x0000000000ff7886 */ /* 0x000fea0000800000 */
[----:B------:R2:W-:Y:S01]  /*5840*/  @!UP0 UTMALDG.3D [UR8], [UR16], desc[UR30] ;  /* 0x00001e08100085b4 */ /* 0x0005e20008011000 */
[----:B------:R2:W-:Y:S01]  /*5850*/  @!P1 SYNCS.ARRIVE.TRANS64.RED.A0TR RZ, [UR4+0x80], R0 ;  /* 0x00008000ffff99a7 */ /* 0x0005e20008300404 */
[----:B------:R-:W-:Y:S01]  /*5860*/  SYNCS.ARRIVE.TRANS64.RED.A1T0 RZ, [UR7], RZ ;  /* 0x000000ffffff79a7 */ /* 0x000fe20008100407 */
[----:B------:R-:W3:Y:S02]  /*5870*/  SYNCS.PHASECHK.TRANS64.TRYWAIT P0, [UR5+0x98], R2 ;  /* 0x00009802ff0075a7 */ /* 0x000ee40008001105 */
[----:B--23--:R-:W-:Y:S05]  /*5880*/  @!P0 BRA `(.L_x_91) ;  /* 0x0000006400748947 */ /* 0x00cfea0003800000 */
.L_x_197:
[----:B------:R-:W-:Y:S01]  /*5890*/  VOTEU.ALL UP0, P1 ;  /* 0x0000000000ff7886 */ /* 0x000fe20000800000 */
[----:B--2---:R-:W-:Y:S01]  /*58a0*/  @!P1 IADD3 R2, P0, PT, R12, 0x980, RZ ;  /* 0x000009800c029810 */ /* 0x004fe20007f1e0ff */
[----:B------:R-:W-:Y:S01]  /*58b0*/  UIADD3 UR17, UPT, UPT, UR5, 0x80, URZ ;  /* 0x0000008005117890 */ /* 0x000fe2000fffe0ff */
[----:B------:R-:W-:Y:S02]  /*58c0*/  UMOV UR30, 0x0 ;  /* 0x00000000001e7882 */ /* 0x000fe40000000000 */
[----:B------:R-:W-:Y:S01]  /*58d0*/  @!UP0 ULEA UR4, UR6, UR21, 0xc ;  /* 0x0000001506048291 */ /* 0x000fe2000f8e60ff */
[----:B------:R-:W-:Y:S01]  /*58e0*/  @!P1 IMAD.X R0, RZ, RZ, R13, P0 ;  /* 0x000000ffff009224 */ /* 0x000fe200000e060d */
[----:B------:R-:W-:Y:S01]  /*58f0*/  @!UP0 UIADD3 UR19, UPT, UPT, UR27, 0x40, URZ ;  /* 0x000000401b138890 */ /* 0x000fe2000fffe0ff */
[----:B------:R-:W-:Y:S01]  /*5900*/  @!P1 R2UR UR7, R2 ;  /* 0x00000000020792ca */ /* 0x000fe200000e0000 */
[----:B------:R-:W-:Y:S02]  /*5910*/  @!UP0 UIADD3 UR16, UPT, UPT, UR4, 0x200, URZ ;  /* 0x0000020004108890 */ /* 0x000fe4000fffe0ff */
[----:B------:R-:W-:Y:S02]  /*5920*/  @!UP0 UIADD3 UR8, UPT, UPT, UR4, 0xa00, URZ ;  /* 0x00000a0004088890 */ /* 0x000fe4000fffe0ff */
[----:B------:R-:W-:Y:S02]  /*5930*/  UIADD3 UR4, UPT, UPT, UR6, 0x1, URZ ;  /* 0x0000000106047890 */ /* 0x000fe4000fffe0ff */
[----:B------:R-:W-:Y:S02]  /*5940*/  @!UP0 UIADD3 UR10, UPT, UPT, UR26, 0x20, URZ ;  /* 0x000000201a0a8890 */ /* 0x000fe4000fffe0ff */
[----:B------:R-:W-:Y:S01]  /*5950*/  UISETP.NE.AND UP0, UPT, UR4, 0x3, UPT ;  /* 0x000000030400788c */ /* 0x000fe2000bf05270 */
[----:B------:R-:W-:Y:S01]  /*5960*/  UMOV UR31, 0x10000000 ;  /* 0x10000000001f7882 */ /* 0x000fe20000000000 */
        /* <DEDUP_REMOVED lines=9> */
[----:B------:R-:W-:Y:S01]  /*5a00*/  UMOV UR12, UR36 ;  /* 0x00000024000c7c82 */ /* 0x000fe20008000000 */
[----:B------:R-:W-:Y:S01]  /*5a10*/  UMOV UR9, UR17 ;  /* 0x0000001100097c82 */ /* 0x000fe20008000000 */
[----:B------:R-:W-:Y:S01]  /*5a20*/  UMOV UR11, UR19 ;  /* 0x00000013000b7c82 */ /* 0x000fe20008000000 */
[----:B------:R-:W-:Y:S01]  /*5a30*/  UPRMT UR7, UR57, 0x654, UR17 ;  /* 0x0000065439077896 */ /* 0x000fe20008000011 */
[----:B------:R-:W-:Y:S02]  /*5a40*/  LOP3.LUT R11, R11, UR28, RZ, 0x3c, !PT ;  /* 0x0000001c0b0b7c12 */ /* 0x000fe4000f8e3cff */
[----:B------:R-:W-:Y:S01]  /*5a50*/  IMAD.U32 R5, RZ, RZ, UR4 ;  /* 0x00000004ff057e24 */ /* 0x000fe2000f8e00ff */
[----:B------:R-:W-:Y:S01]  /*5a60*/  ULEA UR4, UR6, UR21, 0x3 ;  /* 0x0000001506047291 */ /* 0x000fe2000f8e18ff */
[----:B------:R-:W-:Y:S03]  /*5a70*/  SHF.L.U32 R2, R11, 0x1f, RZ ;  /* 0x0000001f0b027819 */ /* 0x000fe600000006ff */
        /* <DEDUP_REMOVED lines=9> */
.L_x_199:
[----:B------:R-:W-:Y:S01]  /*5b10*/  VOTEU.ALL UP0, P1 ;  /* 0x0000000000ff7886 */ /* 0x000fe20000800000 */
[----:B--2---:R-:W-:Y:S01]  /*5b20*/  @!P1 IADD3 R2, P0, PT, R12, 0x980, RZ ;  /* 0x000009800c029810 */ /* 0x004fe20007f1e0ff */
[----:B------:R-:W-:Y:S01]  /*5b30*/  UIADD3 UR18, UPT, UPT, UR26, 0x10, URZ ;  /* 0x000000101a127890 */ /* 0x000fe2000fffe0ff */
[----:B------:R-:W-:Y:S01]  /*5b40*/  VIADD R10, R10, 0x1 ;  /* 0x000000010a0a7836 */ /* 0x000fe20000000000 */
[----:B------:R-:W-:Y:S01]  /*5b50*/  UIADD3 UR17, UPT, UPT, UR4, 0x80, URZ ;  /* 0x0000008004117890 */ /* 0x000fe2000fffe0ff */
[----:B------:R-:W-:Y:S01]  /*5b60*/  @!P1 R2UR UR7, R2 ;  /* 0x00000000020792ca */ /* 0x000fe200000e0000 */
[----:B------:R-:W-:Y:S01]  /*5b70*/  @!UP0 ULEA UR5, UR6, UR21, 0xc ;  /* 0x0000001506058291 */ /* 0x000fe2000f8e60ff */
[----:B------:R-:W-:Y:S01]  /*5b80*/  @!P1 IMAD.X R0, RZ, RZ, R13, P0 ;  /* 0x000000ffff009224 */ /* 0x000fe200000e060d */
[----:B------:R-:W-:Y:S01]  /*5b90*/  @!UP0 UIADD3 UR10, UPT, UPT, UR26, 0x30, URZ ;  /* 0x000000301a0a8890 */ /* 0x000fe2000fffe0ff */
[----:B------:R-:W-:Y:S01]  /*5ba0*/  @!P1 IMAD.MOV.U32 R2, RZ, RZ, 0x1000 ;  /* 0x00001000ff029424 */ /* 0x000fe200078e00ff */
[----:B------:R-:W-:Y:S02]  /*5bb0*/  @!UP0 UIADD3 UR16, UPT, UPT, UR5, 0x200, URZ ;  /* 0x0000020005108890 */ /* 0x000fe4000fffe0ff */
[----:B------:R-:W-:Y:S02]  /*5bc0*/  @!UP0 UIADD3 UR8, UPT, UPT, UR5, 0xa00, URZ ;  /* 0x00000a0005088890 */ /* 0x000fe4000fffe0ff */
[----:B------:R-:W-:Y:S01]  /*5bd0*/  UIADD3 UR5, UPT, UPT, UR6, 0x1, URZ ;  /* 0x0000000106057890 */ /* 0x000fe2000fffe0ff */
[----:B------:R-:W-:Y:S01]  /*5be0*/  UMOV UR30, 0x0 ;  /* 0x00000000001e7882 */ /* 0x000fe20000000000 */
[----:B------:R-:W-:Y:S02]  /*5bf0*/  UMOV UR31, 0x10000000 ;  /* 0x10000000001f7882 */ /* 0x000fe40000000000 */
[----:B------:R-:W-:Y:S01]  /*5c00*/  UISETP.NE.AND UP0, UPT, UR5, 0x3, UPT ;  /* 0x000000030500788c */ /* 0x000fe2000bf05270 */
[----:B------:R-:W-:Y:S01]  /*5c10*/  IMAD.U32 R4, RZ, RZ, UR7 ;  /* 0x00000007ff047e24 */ /* 0x000fe2000f8e00ff */
[----:B------:R-:W-:Y:S01]  /*5c20*/  UMOV UR19, UR27 ;  /* 0x0000001b00137c82 */ /* 0x000fe20008000000 */
[----:B------:R-:W-:Y:S01]  /*5c30*/  UMOV UR20, UR36 ;  /* 0x0000002400147c82 */ /* 0x000fe20008000000 */
[----:B------:R-:W-:Y:S01]  /*5c40*/  USEL UR6, UR5, URZ, UP0 ;  /* 0x000000ff05067287 */ /* 0x000fe20008000000 */
[----:B------:R-:W-:Y:S01]  /*5c50*/  @!P1 R2UR UR5, R0 ;  /* 0x00000000000592ca */ /* 0x000fe200000e0000 */
[----:B------:R-:W-:Y:S01]  /*5c60*/  USEL UR28, URZ, 0x1, UP0 ;  /* 0x00000001ff1c7887 */ /* 0x000fe20008000000 */
[----:B------:R-:W-:Y:S01]  /*5c70*/  @!P1 R2UR UR24, R4 ;  /* 0x00000000041892ca */ /* 0x000fe200000e0000 */
[----:B------:R-:W-:Y:S01]  /*5c80*/  VOTEU.ALL UP0, P1 ;  /* 0x0000000000ff7886 */ /* 0x000fe20000800000 */
[----:B------:R-:W-:Y:S01]  /*5c90*/  UMOV UR11, UR27 ;  /* 0x0000001b000b7c82 */ /* 0x000fe20008000000 */
[----:B------:R-:W-:Y:S01]  /*5ca0*/  UMOV UR12, UR36 ;  /* 0x00000024000c7c82 */ /* 0x000fe20008000000 */
[----:B------:R-:W-:Y:S01]  /*5cb0*/  UMOV UR9, UR17 ;  /* 0x0000001100097c82 */ /* 0x000fe20008000000 */
        /* <DEDUP_REMOVED lines=14> */
.L_x_201:
[----:B------:R-:W-:Y:S01]  /*5da0*/  UIADD3 UR17, UPT, UPT, UR5, 0x80, URZ ;  /* 0x0000008005117890 */ /* 0x000fe2000fffe0ff */
[----:B--2---:R-:W-:Y:S01]  /*5db0*/  @!P1 IADD3 R2, P0, PT, R12, 0x980, RZ ;  /* 0x000009800c029810 */ /* 0x004fe20007f1e0ff */
[----:B------:R-:W-:Y:S01]  /*5dc0*/  UPLOP3.LUT UP3, UPT, UPT, UPT, UPT, 0x80, 0x8 ;  /* 0x000000000008789c */ /* 0x000fe20003f6f070 */
[----:B------:R-:W-:Y:S01]  /*5dd0*/  R2UR UR30, R91 ;  /* 0x000000005b1e72ca */ /* 0x000fe200000e0000 */
[----:B------:R-:W-:Y:S01]  /*5de0*/  UMOV UR20, UR36 ;  /* 0x0000002400147c82 */ /* 0x000fe20008000000 */
[----:B------:R-:W-:Y:S01]  /*5df0*/  UMOV UR12, UR36 ;  /* 0x00000024000c7c82 */ /* 0x000fe20008000000 */
[----:B------:R-:W-:Y:S01]  /*5e00*/  VOTEU.ALL UP0, P1 ;  /* 0x0000000000ff7886 */ /* 0x000fe20000800000 */
[----:B------:R-:W-:Y:S01]  /*5e10*/  UMOV UR9, UR17 ;  /* 0x0000001100097c82 */ /* 0x000fe20008000000 */
[----:B------:R-:W-:Y:S01]  /*5e20*/  @!P1 IMAD.X R0, RZ, RZ, R13, P0 ;  /* 0x000000ffff009224 */ /* 0x000fe200000e060d */
[----:B------:R-:W-:Y:S01]  /*5e30*/  R2UR UR28, R92 ;  /* 0x000000005c1c72ca */ /* 0x000fe200000e0000 */
[----:B------:R-:W-:Y:S01]  /*5e40*/  UMOV UR36, UR29 ;  /* 0x0000001d00247c82 */ /* 0x000fe20008000000 */
[----:B------:R-:W-:Y:S01]  /*5e50*/  @!UP0 ULEA UR4, UR6, UR21, 0xc ;  /* 0x0000001506048291 */ /* 0x000fe2000f8e60ff */
[C---:B------:R-:W-:Y:S01]  /*5e60*/  ISETP.NE.AND P0, PT, R10.reuse, 0x2, PT ;  /* 0x000000020a00780c */ /* 0x040fe20003f05270 */
[----:B------:R-:W-:Y:S02]  /*5e70*/  @!UP0 UIADD3 UR19, UPT, UPT, UR27, 0x40, URZ ;  /* 0x000000401b138890 */ /* 0x000fe4000fffe0ff */
[----:B------:R-:W-:Y:S01]  /*5e80*/  @!UP0 UIADD3 UR16, UPT, UPT, UR4, 0x200, URZ ;  /* 0x0000020004108890 */ /* 0x000fe2000fffe0ff */
[----:B------:R-:W-:Y:S01]  /*5e90*/  SEL R10, R10, RZ, P0 ;  /* 0x000000ff0a0a7207 */ /* 0x000fe20000000000 */
[----:B------:R-:W-:Y:S02]  /*5ea0*/  @!UP0 UIADD3 UR8, UPT, UPT, UR4, 0xa00, URZ ;  /* 0x00000a0004088890 */ /* 0x000fe4000fffe0ff */
[----:B------:R-:W-:Y:S01]  /*5eb0*/  UIADD3 UR4, UPT, UPT, UR6, 0x1, URZ ;  /* 0x0000000106047890 */ /* 0x000fe2000fffe0ff */
[----:B------:R-:W-:Y:S01]  /*5ec0*/  @!P1 R2UR UR6, R2 ;  /* 0x00000000020692ca */ /* 0x000fe200000e0000 */
[----:B------:R-:W-:Y:S02]  /*5ed0*/  @!UP0 UIADD3 UR10, UPT, UPT, UR26, 0x30, URZ ;  /* 0x000000301a0a8890 */ /* 0x000fe4000fffe0ff */
[----:B------:R-:W-:Y:S01]  /*5ee0*/  UISETP.NE.AND UP0, UPT, UR4, 0x3, UPT ;  /* 0x000000030400788c */ /* 0x000fe2000bf05270 */
[----:B------:R-:W-:Y:S01]  /*5ef0*/  UMOV UR26, 0x0 ;  /* 0x00000000001a7882 */ /* 0x000fe20000000000 */
[----:B------:R-:W-:Y:S02]  /*5f00*/  UMOV UR27, 0x10000000 ;  /* 0x10000000001b7882 */ /* 0x000fe40000000000 */
[----:B------:R-:W-:Y:S01]  /*5f10*/  USEL UR25, UR4, URZ, UP0 ;  /* 0x000000ff04197287 */ /* 0x000fe20008000000 */
[----:B------:R-:W-:Y:S01]  /*5f20*/  @!P1 R2UR UR4, R0 ;  /* 0x00000000000492ca */ /* 0x000fe200000e0000 */
[----:B------:R-:W-:Y:S01]  /*5f30*/  USEL UR24, URZ, 0x1, UP0 ;  /* 0x00000001ff187887 */ /* 0x000fe20008000000 */
[----:B------:R-:W-:Y:S01]  /*5f40*/  SEL R0, RZ, 0x1, P0 ;  /* 0x00000001ff007807 */ /* 0x000fe20000000000 */
[----:B------:R-:W-:Y:S01]  /*5f50*/  VOTEU.ALL UP0, P1 ;  /* 0x0000000000ff7886 */ /* 0x000fe20000800000 */
[----:B------:R-:W-:Y:S01]  /*5f60*/  UMOV UR11, UR19 ;  /* 0x00000013000b7c82 */ /* 0x000fe20008000000 */
[----:B------:R-:W-:Y:S01]  /*5f70*/  IMAD.U32 R4, RZ, RZ, UR6 ;  /* 0x00000006ff047e24 */ /* 0x000fe2000f8e00ff */
[----:B------:R-:W-:Y:S02]  /*5f80*/  LOP3.LUT R9, R9, R0, RZ, 0x3c, !PT ;  /* 0x0000000009097212 */ /* 0x000fe400078e3cff */
[----:B------:R-:W-:Y:S02]  /*5f90*/  LOP3.LUT R11, R11, UR24, RZ, 0x3c, !PT ;  /* 0x000000180b0b7c12 */ /* 0x000fe4000f8e3cff */
[----:B------:R-:W-:Y:S03]  /*5fa0*/  @!P1 R2UR UR6, R4 ;  /* 0x00000000040692ca */ /* 0x000fe600000e0000 */
[----:B------:R-:W-:Y:S01]  /*5fb0*/  IMAD.U32 R5, RZ, RZ, UR4 ;  /* 0x00000004ff057e24 */ /* 0x000fe2000f8e00ff */
[----:B------:R-:W-:Y:S04]  /*5fc0*/  UPRMT UR4, UR57, 0x654, UR17 ;  /* 0x0000065439047896 */ /* 0x000fe80008000011 */
[----:B------:R-:W-:Y:S11]  /*5fd0*/  @!P1 R2UR UR7, R5 ;  /* 0x00000000050792ca */ /* 0x000ff600000e0000 */
[----:B------:R-:W-:Y:S02]  /*5fe0*/  @!UPT UIADD3 URZ, UPT, UPT, URZ, URZ, URZ ;  /* 0x000000fffffff290 */ /* 0x000fe4000fffe0ff */
[----:B------:R-:W-:Y:S01]  /*5ff0*/  @!UP0 UTMALDG.3D [UR16], [UR6], desc[UR26] ;  /* 0x00001a10060085b4 */ /* 0x000fe20008011000 */
[----:B------:R-:W-:Y:S05]  /*6000*/  VOTEU.ALL UP0, P1 ;  /* 0x0000000000ff7886 */ /* 0x000fea0000800000 */
[----:B------:R2:W-:Y:S01]  /*6010*/  @!UP0 UTMALDG.3D [UR8], [UR6], desc[UR26] ;  /* 0x00001a08060085b4 */ /* 0x0005e20008011000 */
[----:B------:R3:W-:Y:S01]  /*6020*/  @!P1 SYNCS.ARRIVE.TRANS64.RED.A0TR RZ, [UR5+0x80], R3 ;  /* 0x00008003ffff99a7 */ /* 0x0007e20008300405 */
[----:B------:R-:W-:Y:S01]  /*6030*/  SYNCS.ARRIVE.TRANS64.RED.A1T0 RZ, [UR4], RZ ;  /* 0x000000ffffff79a7 */ /* 0x000fe20008100404 */
[----:B--2---:R-:W-:Y:S02]  /*6040*/  UIADD3 UR26, UPT, UPT, UR13, UR30, URZ ;  /* 0x0000001e0d1a7290 */ /* 0x004fe4000fffe0ff */
[----:B------:R-:W-:Y:S01]  /*6050*/  UIADD3 UR27, UPT, UPT, UR14, UR28, URZ ;  /* 0x0000001c0e1b7290 */ /* 0x000fe2000fffe0ff */
[----:B------:R-:W-:Y:S11]  /*6060*/  BRA.U UP2, `(.L_x_94) ;  /* 0xffffffed02587547 */ /* 0x000ff6000b83ffff */
[----:B------:R-:W-:Y:S01]  /*6070*/  UIADD3 UR21, UPT, UPT, UR21, 0x98, URZ ;  /* 0x0000009815157890 */ /* 0x000fe2000fffe0ff */
[----:B------:R-:W-:-:S03]  /*6080*/  SHF.L.U32 R2, R11, 0x1f, RZ ;  /* 0x0000001f0b027819 */ /* 0x000fc600000006ff */
[----:B------:R-:W-:-:S09]  /*6090*/  ULEA UR4, UR25, UR21, 0x3 ;  /* 0x0000001519047291 */ /* 0x000fd2000f8e18ff */
[----:B------:R-:W2:Y:S02]  /*60a0*/  SYNCS.PHASECHK.TRANS64.TRYWAIT P0, [UR4], R2 ;  /* 0x00000002ff0075a7 */ /* 0x000ea40008001104 */
[----:B--2---:R-:W-:Y:S05]  /*60b0*/  @!P0 BRA `(.L_x_95) ;  /* 0x0000005c00b08947 */ /* 0x004fea0003800000 */
.L_x_203:
[----:B------:R-:W-:-:S04]  /*60c0*/  UIADD3 UR4, UPT, UPT, UR25, 0x1, URZ ;  /* 0x0000000119047890 */ /* 0x000fc8000fffe0ff */
[----:B------:R-:W-:-:S04]  /*60d0*/  UISETP.NE.AND UP0, UPT, UR4, 0x3, UPT ;  /* 0x000000030400788c */ /* 0x000fc8000bf05270 */
[----:B------:R-:W-:Y:S02]  /*60e0*/  USEL UR6, URZ, 0x1, UP0 ;  /* 0x00000001ff067887 */ /* 0x000fe40008000000 */
[----:B------:R-:W-:-:S04]  /*60f0*/  USEL UR4, UR4, URZ, UP0 ;  /* 0x000000ff04047287 */ /* 0x000fc80008000000 */
[----:B------:R-:W-:Y:S01]  /*6100*/  ULEA UR5, UR4, UR21, 0x3 ;  /* 0x0000001504057291 */ /* 0x000fe2000f8e18ff */
[----:B------:R-:W-:-:S04]  /*6110*/  LOP3.LUT R11, R11, UR6, RZ, 0x3c, !PT ;  /* 0x000000060b0b7c12 */ /* 0x000fc8000f8e3cff */
[----:B--2---:R-:W-:-:S04]  /*6120*/  SHF.L.U32 R2, R11, 0x1f, RZ ;  /* 0x0000001f0b027819 */ /* 0x004fc800000006ff */
[----:B------:R-:W2:Y:S02]  /*6130*/  SYNCS.PHASECHK.TRANS64.TRYWAIT P0, [UR5], R2 ;  /* 0x00000002ff0075a7 */ /* 0x000ea40008001105 */
[----:B--2---:R-:W-:Y:S05]  /*6140*/  @!P0 BRA `(.L_x_96) ;  /* 0x0000005c00a48947 */ /* 0x004fea0003800000 */
.L_x_205:
[----:B------:R-:W-:-:S04]  /*6150*/  UIADD3 UR4, UPT, UPT, UR4, 0x1, URZ ;  /* 0x0000000104047890 */ /* 0x000fc8000fffe0ff */
[----:B------:R-:W-:-:S04]  /*6160*/  UISETP.NE.AND UP0, UPT, UR4, 0x3, UPT ;  /* 0x000000030400788c */ /* 0x000fc8000bf05270 */
[----:B------:R-:W-:Y:S02]  /*6170*/  USEL UR5, URZ, 0x1, UP0 ;  /* 0x00000001ff057887 */ /* 0x000fe40008000000 */
[----:B------:R-:W-:-:S04]  /*6180*/  USEL UR4, UR4, URZ, UP0 ;  /* 0x000000ff04047287 */ /* 0x000fc80008000000 */
[----:B------:R-:W-:Y:S01]  /*6190*/  ULEA UR4, UR4, UR21, 0x3 ;  /* 0x0000001504047291 */ /* 0x000fe2000f8e18ff */
[----:B--2---:R-:W-:-:S04]  /*61a0*/  LOP3.LUT R2, R11, UR5, RZ, 0x3c, !PT ;  /* 0x000000050b027c12 */ /* 0x004fc8000f8e3cff */
[----:B------:R-:W-:Y:S01]  /*61b0*/  SHF.L.U32 R2, R2, 0x1f, RZ ;  /* 0x0000001f02027819 */ /* 0x000fe200000006ff */
[----:B------:R-:W-:-:S07]  /*61c0*/  IMAD.U32 R0, RZ, RZ, UR4 ;  /* 0x00000004ff007e24 */ /* 0x000fce000f8e00ff */
.L_x_97:
[----:B--2---:R2:W4:Y:S02]  /*61d0*/  SYNCS.PHASECHK.TRANS64.TRYWAIT P0, [R0+URZ], R2 ;  /* 0x00000002000075a7 */ /* 0x00452400080011ff */
[----:B----4-:R-:W-:Y:S05]  /*61e0*/  @!P0 NANOSLEEP.SYNCS 0x989680 ;  /* 0x009896800000895d */ /* 0x010fea0003900000 */
[----:B------:R-:W4:Y:S02]  /*61f0*/  @!P0 SYNCS.PHASECHK.TRANS64 P0, [R0+URZ], R2 ;  /* 0x00000002000085a7 */ /* 0x000f2400080010ff */
[----:B-1--4-:R-:W-:Y:S05]  /*6200*/  @P0 EXIT ;  /* 0x000000000000094d */ /* 0x012fea0003800000 */
[----:B------:R-:W-:Y:S05]  /*6210*/  BRA `(.L_x_97) ;  /* 0xfffffffc00ec7947 */ /* 0x000fea000383ffff */
.L_x_83:
[----:B------:R-:W-:-:S06]  /*6220*/  UISETP.GE.AND UP0, UPT, UR20, 0x4, UPT ;  /* 0x000000041400788c */ /* 0x000fcc000bf06270 */
[----:B------:R-:W-:-:S13]  /*6230*/  PLOP3.LUT P0, PT, PT, PT, UP0, 0x80, 0x8 ;  /* 0x000000000008781c */ /* 0x000fda0003f0f008 */
[----:B-1----:R-:W-:Y:S05]  /*6240*/  @!P0 EXIT ;  /* 0x000000000000894d */ /* 0x002fea0003800000 */
[----:B------:R-:W-:Y:S01]  /*6250*/  BAR.SYNC.DEFER_BLOCKING 0x6, 0xa0 ;  /* 0x0182800000007b1d */ /* 0x000fe20000010000 */
[C---:B------:R-:W-:Y:S01]  /*6260*/  IMAD.SHL.U32 R83, R81.reuse, 0x10, RZ ;  /* 0x0000001051537824 */ /* 0x040fe200078e00ff */
[C---:B------:R-:W-:Y:S01]  /*6270*/  LOP3.LUT R84, R86.reuse, 0x3, RZ, 0xc0, !PT ;  /* 0x0000000356547812 */ /* 0x040fe200078ec0ff */
[C---:B------:R-:W-:Y:S01]  /*6280*/  IMAD.SHL.U32 R82, R81.reuse, 0x2, RZ ;  /* 0x0000000251527824 */ /* 0x040fe200078e00ff */
[----:B------:R-:W-:Y:S01]  /*6290*/  CS2R R78, SRZ ;  /* 0x00000000004e7805 */ /* 0x000fe2000001ff00 */
[----:B------:R-:W-:Y:S01]  /*62a0*/  IMAD.SHL.U32 R2, R86, 0x200, RZ ;  /* 0x0000020056027824 */ /* 0x000fe200078e00ff */
[----:B------:R-:W-:Y:S01]  /*62b0*/  UMOV UR4, 0x400 ;  /* 0x0000040000047882 */ /* 0x000fe20000000000 */
[----:B------:R-:W1:Y:S01]  /*62c0*/  LDCU UR5, c[0x0][0x370] ;  /* 0x00006e00ff0577ac */ /* 0x000e620008000800 */
[----:B------:R-:W2:Y:S01]  /*62d0*/  LDC.64 R74, c[0x0][0xcb0] ;  /* 0x00032c00ff4a7b82 */ /* 0x000ea20000000a00 */
[----:B------:R-:W-:Y:S01]  /*62e0*/  IMAD.U32 R81, R81, 0x10000, RZ ;  /* 0x0001000051517824 */ /* 0x000fe200078e00ff */
[C---:B------:R-:W-:Y:S01]  /*62f0*/  LOP3.LUT R6, R83.reuse, 0x40, RZ, 0xc0, !PT ;  /* 0x0000004053067812 */ /* 0x040fe200078ec0ff */
[----:B------:R-:W-:Y:S01]  /*6300*/  ULEA UR4, UR57, UR4, 0x18 ;  /* 0x0000000439047291 */ /* 0x000fe2000f8ec0ff */
[----:B------:R-:W-:Y:S01]  /*6310*/  LOP3.LUT R3, R83, 0x1b0, RZ, 0xc0, !PT ;  /* 0x000001b053037812 */ /* 0x000fe200078ec0ff */
[----:B------:R-:W3:Y:S01]  /*6320*/  LDCU.64 UR6, c[0x0][0xc90] ;  /* 0x00019200ff0677ac */ /* 0x000ee20008000a00 */
[----:B------:R-:W-:Y:S01]  /*6330*/  LOP3.LUT R82, R6, 0x8, R82, 0xf8, !PT ;  /* 0x0000000806527812 */ /* 0x000fe200078ef852 */
[----:B------:R-:W-:Y:S01]  /*6340*/  IMAD.MOV.U32 R80, RZ, RZ, RZ ;  /* 0x000000ffff507224 */ /* 0x000fe200078e00ff */
[----:B------:R-:W4:Y:S01]  /*6350*/  LDC.64 R72, c[0x0][0xca8] ;  /* 0x00032a00ff487b82 */ /* 0x000f220000000a00 */
[----:B------:R-:W-:Y:S01]  /*6360*/  LOP3.LUT R2, R3, 0x200, R2, 0xf8, !PT ;  /* 0x0000020003027812 */ /* 0x000fe200078ef802 */
[----:B------:R-:W-:Y:S01]  /*6370*/  IMAD.MOV.U32 R77, RZ, RZ, RZ ;  /* 0x000000ffff4d7224 */ /* 0x000fe200078e00ff */
[----:B------:R-:W-:Y:S01]  /*6380*/  LOP3.LUT R81, R81, 0x200000, RZ, 0xc0, !PT ;  /* 0x0020000051517812 */ /* 0x000fe200078ec0ff */
[----:B------:R-:W2:Y:S01]  /*6390*/  LDCU UR42, c[0x0][0xf0c] ;  /* 0x0001e180ff2a77ac */ /* 0x000ea20008000800 */
[----:B------:R-:W-:-:S02]  /*63a0*/  LOP3.LUT P0, RZ, R83, 0x40, RZ, 0xc0, !PT ;  /* 0x0000004053ff7812 */ /* 0x000fc4000780c0ff */
[----:B------:R-:W-:Y:S01]  /*63b0*/  LOP3.LUT R82, R2, R82, RZ, 0xfc, !PT ;  /* 0x0000005202527212 */ /* 0x000fe200078efcff */
[----:B------:R-:W2:Y:S01]  /*63c0*/  LDS R0, [UR4+0x150] ;  /* 0x00015004ff007984 */ /* 0x000ea20008000800 */
[----:B-1----:R-:W-:Y:S01]  /*63d0*/  IMAD.U32 R90, RZ, RZ, UR5 ;  /* 0x00000005ff5a7e24 */ /* 0x002fe2000f8e00ff */
[----:B------:R-:W1:Y:S01]  /*63e0*/  LDCU UR5, c[0x0][0x374] ;  /* 0x00006e80ff0577ac */ /* 0x000e620008000800 */
[----:B------:R-:W-:Y:S01]  /*63f0*/  P2R R2, PR, RZ, 0x1 ;  /* 0x00000001ff027803 */ /* 0x000fe20000000000 */
[----:B------:R-:W-:Y:S01]  /*6400*/  UIADD3 UR4, UPT, UPT, UR4, 0x200, URZ ;  /* 0x0000020004047890 */ /* 0x000fe2000fffe0ff */
[----:B---3--:R-:W-:Y:S01]  /*6410*/  IMAD.U32 R88, RZ, RZ, UR6 ;  /* 0x00000006ff587e24 */ /* 0x008fe2000f8e00ff */
[----:B------:R-:W-:Y:S01]  /*6420*/  MOV R87, UR7 ;  /* 0x0000000700577c02 */ /* 0x000fe20008000f00 */
[----:B------:R-:W3:Y:S03]  /*6430*/  LDCU UR39, c[0x0][0xf30] ;  /* 0x0001e600ff2777ac */ /* 0x000ee60008000800 */
[----:B------:R-:W-:Y:S01]  /*6440*/  MOV R94, UR4 ;  /* 0x00000004005e7c02 */ /* 0x000fe20008000f00 */
[----:B------:R-:W2:Y:S01]  /*6450*/  LDCU.64 UR58, c[0x0][0xc88] ;  /* 0x00019100ff3a77ac */ /* 0x000ea20008000a00 */
[----:B------:R-:W2:Y:S01]  /*6460*/  LDCU.64 UR40, c[0x0][0xf28] ;  /* 0x0001e500ff2877ac */ /* 0x000ea20008000a00 */
[----:B-1----:R-:W-:Y:S01]  /*6470*/  IMAD.U32 R89, RZ, RZ, UR5 ;  /* 0x00000005ff597e24 */ /* 0x002fe2000f8e00ff */
[----:B------:R-:W1:Y:S01]  /*6480*/  LDCU.128 UR60, c[0x0][0xf10] ;  /* 0x0001e200ff3c77ac */ /* 0x000e620008000c00 */
[----:B------:R-:W-:Y:S01]  /*6490*/  UMOV UR57, 0x1 ;  /* 0x0000000100397882 */ /* 0x000fe20000000000 */
[----:B------:R-:W-:Y:S01]  /*64a0*/  UMOV UR44, URZ ;  /* 0x000000ff002c7c82 */ /* 0x000fe20008000000 */
[----:B------:R-:W-:Y:S01]  /*64b0*/  UMOV UR56, URZ ;  /* 0x000000ff00387c82 */ /* 0x000fe20008000000 */
[----:B------:R-:W-:Y:S01]  /*64c0*/  UMOV UR52, URZ ;  /* 0x000000ff00347c82 */ /* 0x000fe20008000000 */
[----:B-1234-:R-:W-:-:S07]  /*64d0*/  IMAD.IADD R81, R0, 0x1, R81 ;  /* 0x0000000100517824 */ /* 0x01efce00078e0251 */
.L_x_156:
[----:B-1----:R-:W1:Y:S01]  /*64e0*/  S2UR UR43, SR_CgaCtaId ;  /* 0x00000000002b79c3 */ /* 0x002e620000008800 */
[----:B------:R-:W-:Y:S01]  /*64f0*/  UMOV UR4, 0x400 ;  /* 0x0000040000047882 */ /* 0x000fe20000000000 */
[----:B------:R-:W-:Y:S01]  /*6500*/  SHF.L.U32 R2, R78, 0x1f, RZ ;  /* 0x0000001f4e027819 */ /* 0x000fe200000006ff */
[----:B-1----:R-:W-:Y:S06]  /*6510*/  ULEA UR43, UR43, UR4, 0x18 ;  /* 0x000000042b2b7291 */ /* 0x002fec000f8ec0ff */
[C---:B------:R-:W-:Y:S02]  /*6520*/  LEA R0, R77.reuse, UR43, 0x3 ;  /* 0x0000002b4d007c11 */ /* 0x040fe4000f8e18ff */
[----:B------:R-:W-:Y:S02]  /*6530*/  LEA R4, R77, UR43, 0x4 ;  /* 0x0000002b4d047c11 */ /* 0x000fe4000f8e20ff */
[----:B------:R-:W1:Y:S02]  /*6540*/  SYNCS.PHASECHK.TRANS64.TRYWAIT P0, [R0+URZ+0xc0], R2 ;  /* 0x0000c002000075a7 */ /* 0x000e6400080011ff */
[----:B-1----:R-:W-:Y:S05]  /*6550*/  @!P0 BRA `(.L_x_98) ;  /* 0x0000005800b88947 */ /* 0x002fea0003800000 */
.L_x_206:
[----:B------:R-:W-:Y:S01]  /*6560*/  R2UR UR7, R93 ;  /* 0x000000005d0772ca */ /* 0x000fe200000e0000 */
[----:B------:R-:W2:Y:S01]  /*6570*/  LDS.128 R4, [R4+0x130] ;  /* 0x0001300004047984 */ /* 0x000ea20000000c00 */
[----:B-1----:R-:W-:Y:S01]  /*6580*/  VIADD R0, R0, 0xd0 ;  /* 0x000000d000007836 */ /* 0x002fe20000000000 */
[----:B------:R-:W-:Y:S04]  /*6590*/  UISETP.GE.AND UP0, UPT, UR45, 0x1, UPT ;  /* 0x000000012d00788c */ /* 0x000fe8000bf06270 */
[----:B------:R-:W-:Y:S01]  /*65a0*/  PRMT R0, RZ, 0x654, R0 ;  /* 0x00000654ff007816 */ /* 0x000fe20000000000 */
[----:B------:R-:W-:Y:S01]  /*65b0*/  @!PT LDS RZ, [RZ] ;  /* 0x00000000fffff984 */ /* 0x000fe20000000800 */
[----:B------:R-:W-:Y:S01]  /*65c0*/  @!PT LDS RZ, [RZ] ;  /* 0x00000000fffff984 */ /* 0x000fe20000000800 */
[----:B------:R-:W-:Y:S01]  /*65d0*/  @!PT LDS RZ, [RZ] ;  /* 0x00000000fffff984 */ /* 0x000fe20000000800 */
[----:B------:R-:W-:Y:S01]  /*65e0*/  @!PT LDS RZ, [RZ] ;  /* 0x00000000fffff984 */ /* 0x000fe20000000800 */
[----:B------:R1:W-:Y:S06]  /*65f0*/  MEMBAR.ALL.CTA ;  /* 0x0000000000007992 */ /* 0x0003ec0000008000 */
[----:B-1----:R-:W1:Y:S02]  /*6600*/  FENCE.VIEW.ASYNC.S ;  /* 0x00000000000073c6 */ /* 0x002e640000000000 */
[----:B-1----:R1:W-:Y:S01]  /*6610*/  SYNCS.ARRIVE.TRANS64.RED.A1T0 RZ, [R0+URZ], RZ ;  /* 0x000000ff00ff79a7 */ /* 0x0023e200081004ff */
[----:B--2---:R-:W-:Y:S11]  /*6620*/  LOP3.LUT P0, RZ, R6, 0x1, RZ, 0xc0, !PT ;  /* 0x0000000106ff7812 */ /* 0x004ff6000780c0ff */
[----:B------:R-:W-:Y:S02]  /*6630*/  @!UPT UIADD3 URZ, UPT, UPT, URZ, URZ, URZ ;  /* 0x000000fffffff290 */ /* 0x000fe4000fffe0ff */
[----:B------:R-:W-:Y:S01]  /*6640*/  VOTEU.ANY UP1, P0 ;  /* 0x0000000000ff7886 */ /* 0x000fe20000020100 */
[----:B------:R-:W-:Y:S01]  /*6650*/  PLOP3.LUT P0, PT, PT, PT, UP1, 0x80, 0x8 ;  /* 0x000000000008781c */ /* 0x000fe20003f0f018 */
[----:B------:R-:W-:Y:S06]  /*6660*/  UP2UR UR4, UPR, URZ, 0x2 ;  /* 0x00000002ff047883 */ /* 0x000fec0008000000 */
[----:B------:R-:W-:Y:S06]  /*6670*/  IMAD.U32 R95, RZ, RZ, UR4 ;  /* 0x00000004ff5f7e24 */ /* 0x000fec000f8e00ff */
[----:B------:R-:W-:Y:S02]  /*6680*/  @P0 SHF.R.U32.HI R2, RZ, 0x10, R5 ;  /* 0x00000010ff020819 */ /* 0x000fe40000011605 */
[----:B------:R-:W-:Y:S02]  /*6690*/  @P0 MOV R3, R4 ;  /* 0x0000000400030202 */ /* 0x000fe40000000f00 */
[----:B------:R-:W-:Y:S02]  /*66a0*/  @P0 R2UR UR4, R2 ;  /* 0x00000000020402ca */ /* 0x000fe400000e0000 */
[----:B------:R-:W-:Y:S02]  /*66b0*/  @P0 LOP3.LUT R4, R5, 0xffff, RZ, 0xc0, !PT ;  /* 0x0000ffff05040812 */ /* 0x000fe400078ec0ff */
[----:B------:R-:W-:Y:S02]  /*66c0*/  @P0 R2UR UR6, R3 ;  /* 0x00000000030602ca */ /* 0x000fe400000e0000 */
[----:B------:R-:W-:Y:S07]  /*66d0*/  @P0 R2UR UR5, R4 ;  /* 0x00000000040502ca */ /* 0x000fee00000e0000 */
[----:B------:R-:W-:Y:S02]  /*66e0*/  @UP1 UMOV UR7, UR4 ;  /* 0x0000000400071c82 */ /* 0x000fe40008000000 */
[----:B------:R-:W-:Y:S02]  /*66f0*/  IMAD.U32 R93, RZ, RZ, UR7 ;  /* 0x00000007ff5d7e24 */ /* 0x000fe4000f8e00ff */
[----:B------:R-:W-:Y:S02]  /*6700*/  @UP1 UMOV UR38, UR6 ;  /* 0x0000000600261c82 */ /* 0x000fe40008000000 */
[----:B------:R-:W-:Y:S01]  /*6710*/  @UP1 UMOV UR37, UR5 ;  /* 0x0000000500251c82 */ /* 0x000fe20008000000 */
[----:B-1----:R-:W-:Y:S05]  /*6720*/  BRA.U !UP0, `(.L_x_99) ;  /* 0x0000000108d47547 */ /* 0x002fea000b800000 */
[----:B------:R-:W1:Y:S01]  /*6730*/  LDCU UR13, c[0x0][0xf20] ;  /* 0x0001e400ff0d77ac */ /* 0x000e620008000800 */
[----:B------:R-:W-:Y:S02]  /*6740*/  R2UR UR14, R89 ;  /* 0x00000000590e72ca */ /* 0x000fe400000e0000 */
[----:B------:R-:W-:Y:S01]  /*6750*/  R2UR UR12, R90 ;  /* 0x000000005a0c72ca */ /* 0x000fe200000e0000 */
[----:B------:R-:W-:Y:S02]  /*6760*/  UISETP.NE.AND UP0, UPT, UR62, 0x1, UPT ;  /* 0x000000013e00788c */ /* 0x000fe4000bf05270 */
[----:B------:R-:W-:Y:S02]  /*6770*/  UIMAD.WIDE.U32 UR8, UR37, UR63, URZ ;  /* 0x0000003f250872a5 */ /* 0x000fe4000f8e00ff */
[----:B------:R-:W-:Y:S02]  /*6780*/  UIMAD.WIDE.U32 UR10, UR38, UR60, URZ ;  /* 0x0000003c260a72a5 */ /* 0x000fe4000f8e00ff */
[----:B------:R-:W-:Y:S02]  /*6790*/  UISETP.NE.AND UP1, UPT, UR42, 0x1, UPT ;  /* 0x000000012a00788c */ /* 0x000fe4000bf25270 */
[----:B------:R-:W-:Y:S02]  /*67a0*/  UISETP.NE.AND UP2, UPT, UR45, 0x1, UPT ;  /* 0x000000012d00788c */ /* 0x000fe4000bf45270 */
[----:B------:R-:W-:Y:S02]  /*67b0*/  UIMAD.WIDE.U32 UR4, UR14, UR63, URZ ;  /* 0x0000003f0e0472a5 */ /* 0x000fe4000f8e00ff */
[----:B------:R-:W-:Y:S05]  /*67c0*/  UIMAD.WIDE.U32 UR6, UR12, UR60, URZ ;  /* 0x0000003c0c0672a5 */ /* 0x000fea000f8e00ff */
[----:B------:R-:W-:Y:S02]  /*67d0*/  UMOV UR4, UR5 ;  /* 0x0000000500047c82 */ /* 0x000fe40008000000 */
[----:B-1----:R-:W-:Y:S03]  /*67e0*/  USHF.R.U32.HI UR5, URZ, UR13, UR4 ;  /* 0x0000000dff057299 */ /* 0x002fe60008011604 */
[----:B------:R-:W-:Y:S02]  /*67f0*/  UMOV UR4, UR7 ;  /* 0x0000000700047c82 */ /* 0x000fe40008000000 */
[----:B------:R-:W-:Y:S02]  /*6800*/  USHF.R.U32.HI UR7, URZ, UR61, UR4 ;  /* 0x0000003dff077299 */ /* 0x000fe40008011604 */
[----:B------:R-:W-:Y:S02]  /*6810*/  USEL UR4, UR14, UR5, !UP0 ;  /* 0x000000050e047287 */ /* 0x000fe4000c000000 */
[----:B------:R-:W-:Y:S01]  /*6820*/  USEL UR7, UR12, UR7, !UP1 ;  /* 0x000000070c077287 */ /* 0x000fe2000c800000 */
[----:B------:R-:W-:Y:S01]  /*6830*/  UMOV UR5, UR9 ;  /* 0x0000000900057c82 */ /* 0x000fe20008000000 */
[----:B------:R-:W-:Y:S02]  /*6840*/  UIMAD.WIDE.U32 UR8, UR4, UR40, URZ ;  /* 0x00000028040872a5 */ /* 0x000fe4000f8e00ff */
[----:B------:R-:W-:Y:S03]  /*6850*/  USHF.R.U32.HI UR6, URZ, UR13, UR5 ;  /* 0x0000000dff067299 */ /* 0x000fe60008011605 */
[----:B------:R-:W-:Y:S01]  /*6860*/  UMOV UR5, UR11 ;  /* 0x0000000b00057c82 */ /* 0x000fe20008000000 */
[----:B------:R-:W-:Y:S02]  /*6870*/  UIMAD.WIDE.U32 UR10, UR7, UR40, URZ ;  /* 0x00000028070a72a5 */ /* 0x000fe4000f8e00ff */
[----:B------:R-:W-:Y:S02]  /*6880*/  USHF.R.U32.HI UR12, URZ, UR61, UR5 ;  /* 0x0000003dff0c7299 */ /* 0x000fe40008011605 */
[----:B------:R-:W-:Y:S01]  /*6890*/  USEL UR6, UR37, UR6, !UP0 ;  /* 0x0000000625067287 */ /* 0x000fe2000c000000 */
[----:B------:R-:W-:Y:S02]  /*68a0*/  UMOV UR5, UR9 ;  /* 0x0000000900057c82 */ /* 0x000fe40008000000 */
[----:B------:R-:W-:Y:S01]  /*68b0*/  UMOV UR10, UR11 ;  /* 0x0000000b000a7c82 */ /* 0x000fe20008000000 */
[----:B------:R-:W-:Y:S02]  /*68c0*/  @UP2 USHF.R.U32.HI UR4, URZ, UR41, UR5 ;  /* 0x00000029ff042299 */ /* 0x000fe40008011605 */
[----:B------:R-:W-:Y:S02]  /*68d0*/  @UP2 USHF.R.U32.HI UR7, URZ, UR41, UR10 ;  /* 0x00000029ff072299 */ /* 0x000fe4000801160a */
[----:B------:R-:W-:Y:S02]  /*68e0*/  UIMAD UR4, UR45, UR4, URZ ;  /* 0x000000042d0472a4 */ /* 0x000fe4000f8e02ff */
[----:B------:R-:W-:Y:S02]  /*68f0*/  UIMAD.WIDE.U32 UR10, UR6, UR40, URZ ;  /* 0x00000028060a72a5 */ /* 0x000fe4000f8e00ff */
[----:B------:R-:W-:Y:S02]  /*6900*/  USEL UR5, UR38, UR12, !UP1 ;  /* 0x0000000c26057287 */ /* 0x000fe4000c800000 */
[----:B------:R-:W-:Y:S02]  /*6910*/  UIMAD UR8, UR45, UR7, URZ ;  /* 0x000000072d0872a4 */ /* 0x000fe4000f8e02ff */
[----:B------:R-:W-:Y:S03]  /*6920*/  UISETP.GE.AND UP0, UPT, UR6, UR4, UPT ;  /* 0x000000040600728c */ /* 0x000fe6000bf06270 */
[----:B------:R-:W-:Y:S01]  /*6930*/  UMOV UR4, UR11 ;  /* 0x0000000b00047c82 */ /* 0x000fe20008000000 */
[----:B------:R-:W-:Y:S02]  /*6940*/  UISETP.GE.OR UP0, UPT, UR5, UR8, UP0 ;  /* 0x000000080500728c */ /* 0x000fe40008706670 */
[----:B------:R-:W-:Y:S02]  /*6950*/  USHF.R.U32.HI UR4, URZ, UR41, UR4 ;  /* 0x00000029ff047299 */ /* 0x000fe40008011604 */
[----:B------:R-:W-:Y:S02]  /*6960*/  UIMAD.WIDE.U32 UR8, UR5, UR40, URZ ;  /* 0x00000028050872a5 */ /* 0x000fe4000f8e00ff */
[----:B------:R-:W-:Y:S02]  /*6970*/  USEL UR11, UR6, UR4, !UP2 ;  /* 0x00000004060b7287 */ /* 0x000fe4000d000000 */
[----:B------:R-:W-:Y:S02]  /*6980*/  UIADD3 UR8, UPT, UPT, -UR5, URZ, URZ ;  /* 0x000000ff05087290 */ /* 0x000fe4000fffe1ff */
[----:B------:R-:W-:Y:S01]  /*6990*/  UIADD3 UR10, UPT, UPT, -UR11, URZ, URZ ;  /* 0x000000ff0b0a7290 */ /* 0x000fe2000fffe1ff */
[----:B------:R-:W-:Y:S01]  /*69a0*/  @!UP0 UMOV UR4, UR9 ;  /* 0x0000000900048c82 */ /* 0x000fe20008000000 */
[----:B------:R-:W-:Y:S02]  /*69b0*/  UIADD3 UR9, UPT, UPT, -UR6, URZ, URZ ;  /* 0x000000ff06097290 */ /* 0x000fe4000fffe1ff */
[----:B------:R-:W-:Y:S02]  /*69c0*/  @!UP0 USHF.R.U32.HI UR4, URZ, UR41, UR4 ;  /* 0x00000029ff048299 */ /* 0x000fe40008011604 */
[----:B------:R-:W-:Y:S02]  /*69d0*/  UIMAD UR10, UR45, UR10, UR6 ;  /* 0x0000000a2d0a72a4 */ /* 0x000fe4000f8e0206 */
[----:B------:R-:W-:Y:S04]  /*69e0*/  @!UP0 USEL UR4, UR5, UR4, !UP2 ;  /* 0x0000000405048287 */ /* 0x000fe8000d000000 */
[----:B------:R-:W-:Y:S02]  /*69f0*/  @!UP0 UIMAD UR10, UR7, UR10, UR4 ;  /* 0x0000000a070a82a4 */ /* 0x000fe4000f8e0204 */
[----:B------:R-:W-:Y:S02]  /*6a00*/  @!UP0 UIADD3 UR11, UPT, UPT, UR11, -UR4, URZ ;  /* 0x800000040b0b8290 */ /* 0x000fe4000fffe0ff */
[----:B------:R-:W-:Y:S02]  /*6a10*/  UIMAD UR7, UR42, UR8, UR38 ;  /* 0x000000082a0772a4 */ /* 0x000fe4000f8e0226 */
[----:B------:R-:W-:Y:S02]  /*6a20*/  @!UP0 UIMAD UR6, UR11, UR45, UR5 ;  /* 0x0000002d0b0682a4 */ /* 0x000fe4000f8e0205 */
[----:B------:R-:W-:Y:S01]  /*6a30*/  UIMAD UR4, UR62, UR9, UR37 ;  /* 0x000000093e0472a4 */ /* 0x000fe2000f8e0225 */
[----:B------:R-:W-:Y:S02]  /*6a40*/  @!UP0 UMOV UR5, UR10 ;  /* 0x0000000a00058c82 */ /* 0x000fe40008000000 */
[----:B------:R-:W-:Y:S02]  /*6a50*/  UIMAD UR38, UR5, UR42, UR7 ;  /* 0x0000002a052672a4 */ /* 0x000fe4000f8e0207 */
[----:B------:R-:W-:Y:S11]  /*6a60*/  UIMAD UR37, UR6, UR62, UR4 ;  /* 0x0000003e062572a4 */ /* 0x000ff6000f8e0204 */
[----:B------:R-:W-:Y:S01]  /*6a70*/  @!UPT UIADD3 URZ, UPT, UPT, URZ, URZ, URZ ;  /* 0x000000fffffff290 */ /* 0x000fe2000fffe0ff */
.L_x_99:
[----:B------:R-:W-:Y:S01]  /*6a80*/  UISETP.NE.AND UP0, UPT, UR39, 0x1, UPT ;  /* 0x000000012700788c */ /* 0x000fe2000bf05270 */
[----:B------:R-:W-:Y:S01]  /*6a90*/  R2UR UR11, R94 ;  /* 0x000000005e0b72ca */ /* 0x000fe200000e0000 */
[----:B------:R-:W-:Y:S01]  /*6aa0*/  USHF.L.U32 UR50, UR27, 0x7, URZ ;  /* 0x000000071b327899 */ /* 0x000fe200080006ff */
[----:B------:R-:W-:Y:S01]  /*6ab0*/  IADD3 R77, PT, PT, R77, 0x1, RZ ;  /* 0x000000014d4d7810 */ /* 0x000fe20007ffe0ff */
[----:B------:R-:W-:Y:S07]  /*6ac0*/  USHF.L.U32 UR49, UR26, 0x6, URZ ;  /* 0x000000061a317899 */ /* 0x000fee00080006ff */
[----:B------:R-:W1:Y:S01]  /*6ad0*/  @!UP0 LDCU.128 UR12, c[0x0][0xf10] ;  /* 0x0001e200ff0c87ac */ /* 0x000e620008000c00 */
[----:B------:R-:W2:Y:S01]  /*6ae0*/  @!UP0 LDCU UR5, c[0x0][0xf0c] ;  /* 0x0001e180ff0587ac */ /* 0x000ea20008000800 */
[----:B------:R-:W3:Y:S01]  /*6af0*/  @!UP0 LDCU UR10, c[0x0][0xf20] ;  /* 0x0001e400ff0a87ac */ /* 0x000ee20008000800 */
[----:B-1----:R-:W-:Y:S02]  /*6b00*/  UIMAD.WIDE.U32 UR8, UR38, UR12, URZ ;  /* 0x0000000c260872a5 */ /* 0x002fe4000f8e00ff */
[----:B------:R-:W-:Y:S02]  /*6b10*/  UIMAD.WIDE.U32 UR6, UR37, UR15, URZ ;  /* 0x0000000f250672a5 */ /* 0x000fe4000f8e00ff */
[----:B------:R-:W-:Y:S03]  /*6b20*/  @!UP0 UISETP.NE.AND UP1, UPT, UR14, 0x1, UPT ;  /* 0x000000010e00888c */ /* 0x000fe6000bf25270 */
[----:B------:R-:W-:Y:S01]  /*6b30*/  @!UP0 UMOV UR4, UR9 ;  /* 0x0000000900048c82 */ /* 0x000fe20008000000 */
[----:B--2---:R-:W-:Y:S02]  /*6b40*/  @!UP0 UISETP.NE.AND UP2, UPT, UR5, 0x1, UPT ;  /* 0x000000010500888c */ /* 0x004fe4000bf45270 */
[----:B------:R-:W-:Y:S01]  /*6b50*/  @!UP0 USHF.R.U32.HI UR4, URZ, UR13, UR4 ;  /* 0x0000000dff048299 */ /* 0x000fe20008011604 */
[----:B------:R-:W-:Y:S02]  /*6b60*/  @!UP0 UMOV UR6, UR7 ;  /* 0x0000000700068c82 */ /* 0x000fe40008000000 */
[----:B---3--:R-:W-:Y:S02]  /*6b70*/  @!UP0 USHF.R.U32.HI UR6, URZ, UR10, UR6 ;  /* 0x0000000aff068299 */ /* 0x008fe40008011606 */
[----:B------:R-:W-:Y:S02]  /*6b80*/  @!UP0 USEL UR7, UR38, UR4, !UP2 ;  /* 0x0000000426078287 */ /* 0x000fe4000d000000 */
[----:B------:R-:W-:Y:S04]  /*6b90*/  @!UP0 USEL UR6, UR37, UR6, !UP1 ;  /* 0x0000000625068287 */ /* 0x000fe8000c800000 */
[----:B------:R-:W-:Y:S02]  /*6ba0*/  @!UP0 UIADD3 UR4, UPT, UPT, -UR7, UR6, URZ ;  /* 0x0000000607048290 */ /* 0x000fe4000fffe1ff */
[----:B------:R-:W-:Y:S02]  /*6bb0*/  @!UP0 UIADD3 UR6, UPT, UPT, UR7, -UR6, URZ ;  /* 0x8000000607068290 */ /* 0x000fe4000fffe0ff */
[----:B------:R-:W-:Y:S02]  /*6bc0*/  @!UP0 UIMAD UR38, UR4, UR5, UR38 ;  /* 0x00000005042682a4 */ /* 0x000fe4000f8e0226 */
[----:B------:R-:W-:Y:S02]  /*6bd0*/  @!UP0 UIMAD UR37, UR6, UR14, UR37 ;  /* 0x0000000e062582a4 */ /* 0x000fe4000f8e0225 */
[----:B------:R-:W-:Y:S09]  /*6be0*/  ULOP3.LUT UP0, URZ, UR11, 0x90, URZ, 0xc0, !UPT ;  /* 0x000000900bff7892 */ /* 0x000ff2000f80c0ff */
[----:B------:R-:W-:Y:S05]  /*6bf0*/  BRA.U !UP0, `(.L_x_100) ;  /* 0x00000001087c7547 */ /* 0x000fea000b800000 */
[----:B------:R-:W1:Y:S01]  /*6c00*/  LDCU.64 UR8, c[0x4][0x80] ;  /* 0x01001000ff0877ac */ /* 0x000e620008000a00 */
[----:B------:R-:W-:Y:S01]  /*6c10*/  MOV R2, 0x0 ;  /* 0x0000000000027802 */ /* 0x000fe20000000f00 */
[----:B------:R-:W-:Y:S02]  /*6c20*/  HFMA2 R12, -RZ, RZ, 0, 5.9604644775390625e-08 ;  /* 0x00000001ff0c7431 */ /* 0x000fe400000001ff */
[----:B------:R-:W-:Y:S01]  /*6c30*/  IMAD.MOV.U32 R8, RZ, RZ, 0x70 ;  /* 0x00000070ff087424 */ /* 0x000fe200078e00ff */
[----:B------:R2:W3:Y:S01]  /*6c40*/  LDC.64 R14, c[0x4][R2] ;  /* 0x01000000020e7b82 */ /* 0x0004e20000000a00 */
[----:B------:R-:W4:Y:S01]  /*6c50*/  LDCU.64 UR6, c[0x4][0x88] ;  /* 0x01001100ff0677ac */ /* 0x000f220008000a00 */
[----:B------:R-:W-:Y:S01]  /*6c60*/  IMAD.MOV.U32 R13, RZ, RZ, RZ ;  /* 0x000000ffff0d7224 */ /* 0x000fe200078e00ff */
[----:B------:R-:W2:Y:S01]  /*6c70*/  LDCU.64 UR4, c[0x4][0x8] ;  /* 0x01000100ff0477ac */ /* 0x000ea20008000a00 */
[----:B-1----:R-:W-:Y:S01]  /*6c80*/  MOV R5, UR9 ;  /* 0x0000000900057c02 */ /* 0x002fe20008000f00 */
[----:B------:R-:W-:Y:S01]  /*6c90*/  IMAD.U32 R4, RZ, RZ, UR8 ;  /* 0x00000008ff047e24 */ /* 0x000fe2000f8e00ff */
[----:B----4-:R-:W-:Y:S01]  /*6ca0*/  MOV R7, UR7 ;  /* 0x0000000700077c02 */ /* 0x010fe20008000f00 */
[----:B------:R-:W-:Y:S01]  /*6cb0*/  IMAD.U32 R6, RZ, RZ, UR6 ;  /* 0x00000006ff067e24 */ /* 0x000fe2000f8e00ff */
[----:B--2---:R-:W-:Y:S01]  /*6cc0*/  MOV R11, UR5 ;  /* 0x00000005000b7c02 */ /* 0x004fe20008000f00 */
[----:B------:R-:W-:Y:S02]  /*6cd0*/  IMAD.U32 R10, RZ, RZ, UR4 ;  /* 0x00000004ff0a7e24 */ /* 0x000fe4000f8e00ff */
[----:B------:R-:W-:Y:S07]  /*6ce0*/  LEPC R20, `(.L_x_101) ;  /* 0x000000001014794e */ /* 0x000fee0000000000 */
[----:B---3-5:R-:W-:Y:S05]  /*6cf0*/  CALL.ABS.NOINC R14 ;  /* 0x000000000e007343 */ /* 0x028fea0003c00000 */
.L_x_101:
[----:B------:R-:W1:Y:S01]  /*6d00*/  LDCU.64 UR8, c[0x4][0x80] ;  /* 0x01001000ff0877ac */ /* 0x000e620008000a00 */
[----:B------:R-:W2:Y:S01]  /*6d10*/  LDC.64 R2, c[0x4][R2] ;  /* 0x0100000002027b82 */ /* 0x000ea20000000a00 */
[----:B------:R-:W-:Y:S02]  /*6d20*/  HFMA2 R12, -RZ, RZ, 0, 5.9604644775390625e-08 ;  /* 0x00000001ff0c7431 */ /* 0x000fe400000001ff */
[----:B------:R-:W-:Y:S02]  /*6d30*/  IMAD.MOV.U32 R8, RZ, RZ, 0x70 ;  /* 0x00000070ff087424 */ /* 0x000fe400078e00ff */
[----:B------:R-:W-:Y:S01]  /*6d40*/  IMAD.MOV.U32 R13, RZ, RZ, RZ ;  /* 0x000000ffff0d7224 */ /* 0x000fe200078e00ff */
[----:B------:R-:W3:Y:S01]  /*6d50*/  LDCU.64 UR6, c[0x4][0x88] ;  /* 0x01001100ff0677ac */ /* 0x000ee20008000a00 */
[----:B------:R-:W4:Y:S01]  /*6d60*/  LDCU.64 UR4, c[0x4][0x8] ;  /* 0x01000100ff0477ac */ /* 0x000f220008000a00 */
[----:B-1----:R-:W-:Y:S02]  /*6d70*/  MOV R4, UR8 ;  /* 0x0000000800047c02 */ /* 0x002fe40008000f00 */
[----:B------:R-:W-:Y:S02]  /*6d80*/  MOV R5, UR9 ;  /* 0x0000000900057c02 */ /* 0x000fe40008000f00 */
[----:B---3--:R-:W-:Y:S01]  /*6d90*/  MOV R7, UR7 ;  /* 0x0000000700077c02 */ /* 0x008fe20008000f00 */
[----:B------:R-:W-:Y:S01]  /*6da0*/  IMAD.U32 R6, RZ, RZ, UR6 ;  /* 0x00000006ff067e24 */ /* 0x000fe2000f8e00ff */
[----:B----4-:R-:W-:Y:S01]  /*6db0*/  MOV R11, UR5 ;  /* 0x00000005000b7c02 */ /* 0x010fe20008000f00 */
[----:B------:R-:W-:Y:S02]  /*6dc0*/  IMAD.U32 R10, RZ, RZ, UR4 ;  /* 0x00000004ff0a7e24 */ /* 0x000fe4000f8e00ff */
[----:B------:R-:W-:Y:S07]  /*6dd0*/  LEPC R20, `(.L_x_100) ;  /* 0x000000001014794e */ /* 0x000fee0000000000 */
[----:B--2---:R-:W-:Y:S05]  /*6de0*/  CALL.ABS.NOINC R2 ;  /* 0x0000000002007343 */ /* 0x004fea0003c00000 */
.L_x_100:
[----:B------:R-:W-:Y:S02]  /*6df0*/  R2UR UR6, R96 ;  /* 0x00000000600672ca */ /* 0x000fe400000e0000 */
[----:B------:R-:W-:Y:S02]  /*6e00*/  R2UR UR5, R88 ;  /* 0x00000000580572ca */ /* 0x000fe400000e0000 */
[----:B------:R-:W-:Y:S02]  /*6e10*/  R2UR UR4, R87 ;  /* 0x00000000570472ca */ /* 0x000fe400000e0000 */
[----:B------:R-:W-:Y:S02]  /*6e20*/  ISETP.NE.U32.AND P4, PT, R74, RZ, PT ;  /* 0x000000ff4a00720c */ /* 0x000fe40003f85070 */
[----:B------:R-:W-:Y:S02]  /*6e30*/  ISETP.NE.U32.AND P2, PT, RZ, UR58, PT ;  /* 0x0000003aff007c0c */ /* 0x000fe4000bf45070 */
[----:B------:R-:W-:Y:S02]  /*6e40*/  ISETP.NE.AND.EX P4, PT, R75, RZ, PT, P4 ;  /* 0x000000ff4b00720c */ /* 0x000fe40003f85340 */
[----:B------:R-:W-:Y:S01]  /*6e50*/  ISETP.NE.AND.EX P2, PT, RZ, UR59, PT, P2 ;  /* 0x0000003bff007c0c */ /* 0x000fe2000bf45320 */
[----:B------:R-:W-:Y:S02]  /*6e60*/  UISETP.NE.AND UP2, UPT, UR6, URZ, UPT ;  /* 0x000000ff0600728c */ /* 0x000fe4000bf45270 */
[----:B------:R-:W-:Y:S04]  /*6e70*/  UISETP.NE.U32.AND UP0, UPT, UR5, URZ, UPT ;  /* 0x000000ff0500728c */ /* 0x000fe8000bf05070 */
[----:B------:R-:W-:Y:S01]  /*6e80*/  UISETP.NE.AND.EX UP1, UPT, UR4, URZ, UPT, UP0 ;  /* 0x000000ff0400728c */ /* 0x000fe2000bf25300 */
[----:B------:R-:W-:Y:S01]  /*6e90*/  PLOP3.LUT P1, PT, PT, PT, UP2, 0x80, 0x8 ;  /* 0x000000000008781c */ /* 0x000fe20003f2f028 */
[----:B------:R-:W-:Y:S03]  /*6ea0*/  UPLOP3.LUT UP0, UPT, UPT, UPT, UPT, 0x40, 0x4 ;  /* 0x000000000004789c */ /* 0x000fe60003f0e870 */
[----:B------:R-:W-:Y:S06]  /*6eb0*/  @UP2 UPLOP3.LUT UP0, UPT, UPT, UPT, UP1, 0x80, 0x8 ;  /* 0x000000000008289c */ /* 0x000fec0003f0f010 */
[----:B------:R-:W-:Y:S01]  /*6ec0*/  PLOP3.LUT P0, PT, PT, PT, UP0, 0x80, 0x8 ;  /* 0x000000000008781c */ /* 0x000fe20003f0f008 */
[----:B------:R-:W-:Y:S01]  /*6ed0*/  @!UPT UIADD3 URZ, UPT, UPT, URZ, URZ, URZ ;  /* 0x000000fffffff290 */ /* 0x000fe2000fffe0ff */
[----:B------:R-:W-:Y:S11]  /*6ee0*/  BRA.U !UP1, `(.L_x_102) ;  /* 0x0000000109407547 */ /* 0x000ff6000b800000 */
[----:B------:R-:W-:Y:S01]  /*6ef0*/  UISETP.NE.U32.AND UP0, UPT, UR58, URZ, UPT ;  /* 0x000000ff3a00728c */ /* 0x000fe2000bf05070 */
[----:B------:R-:W-:Y:S01]  /*6f00*/  R2UR UR6, R88 ;  /* 0x00000000580672ca */ /* 0x000fe200000e0000 */
[----:B------:R-:W1:Y:S01]  /*6f10*/  LDCU.64 UR8, c[0x0][0x358] ;  /* 0x00006b00ff0877ac */ /* 0x000e620008000a00 */
[----:B------:R-:W-:Y:S02]  /*6f20*/  HFMA2 R85, -RZ, RZ, 0, 5.9604644775390625e-08 ;  /* 0x00000001ff557431 */ /* 0x000fe400000001ff */
[----:B------:R-:W-:Y:S01]  /*6f30*/  IMAD.MOV.U32 R0, RZ, RZ, 0x1 ;  /* 0x00000001ff007424 */ /* 0x000fe200078e00ff */
[----:B------:R-:W-:Y:S06]  /*6f40*/  UISETP.NE.AND.EX UP0, UPT, UR59, URZ, UPT, UP0 ;  /* 0x000000ff3b00728c */ /* 0x000fec000bf05300 */
[----:B------:R-:W-:Y:S05]  /*6f50*/  PLOP3.LUT P3, PT, PT, PT, UP0, 0x80, 0x8 ;  /* 0x000000000008781c */ /* 0x000fea0003f6f008 */
[----:B------:R-:W2:Y:S01]  /*6f60*/  @UP0 LDCU.64 UR4, c[0x0][0xc88] ;  /* 0x00019100ff0407ac */ /* 0x000ea20008000a00 */
[----:B------:R-:W-:Y:S07]  /*6f70*/  @UP0 UIMAD UR6, UR36, UR6, URZ ;  /* 0x00000006240602a4 */ /* 0x000fee000f8e02ff */
[----:B------:R-:W-:Y:S01]  /*6f80*/  @!P3 PRMT R85, R0, 0x7610, R85 ;  /* 0x000076100055b816 */ /* 0x000fe20000000055 */
[----:B--2---:R-:W-:Y:S06]  /*6f90*/  @UP0 UIMAD.WIDE UR4, UR6, 0x4, UR4 ;  /* 0x00000004060408a5 */ /* 0x004fec000f8e0204 */
[----:B------:R-:W-:Y:S02]  /*6fa0*/  IMAD.U32 R2, RZ, RZ, UR4 ;  /* 0x00000004ff027e24 */ /* 0x000fe4000f8e00ff */
[----:B------:R-:W-:Y:S03]  /*6fb0*/  IMAD.U32 R3, RZ, RZ, UR5 ;  /* 0x00000005ff037e24 */ /* 0x000fe6000f8e00ff */
[----:B------:R-:W2:Y:S02]  /*6fc0*/  @!UP0 LDCU UR4, c[0x0][0xc80] ;  /* 0x00019000ff0487ac */ /* 0x000ea40008000800 */
[----:B-1---5:R1:W5:Y:S02]  /*6fd0*/  @P3 LDG.E R45, desc[UR8][R2.64] ;  /* 0x00000008022d3981 */ /* 0x022364000c1e1900 */
[----:B-12---:R-:W-:Y:S02]  /*6fe0*/  @!P3 MOV R45, UR4 ;  /* 0x00000004002dbc02 */ /* 0x006fe40008000f00 */
.L_x_102:
[----:B------:R-:W-:Y:S05]  /*6ff0*/  @!P4 BRA `(.L_x_103) ;  /* 0x000000000024c947 */ /* 0x000fea0003800000 */
[----:B------:R-:W-:Y:S01]  /*7000*/  ISETP.NE.U32.AND P3, PT, R72, RZ, PT ;  /* 0x000000ff4800720c */ /* 0x000fe20003f65070 */
[----:B------:R-:W1:Y:S03]  /*7010*/  LDCU.64 UR4, c[0x0][0x358] ;  /* 0x00006b00ff0477ac */ /* 0x000e660008000a00 */
[----:B------:R-:W-:Y:S11]  /*7020*/  ISETP.NE.AND.EX P3, PT, R73, RZ, PT, P3 ;  /* 0x000000ff4900720c */ /* 0x000ff60003f65330 */
[----:B------:R-:W-:Y:S02]  /*7030*/  @!UPT UIADD3 URZ, UPT, UPT, URZ, URZ, URZ ;  /* 0x000000fffffff290 */ /* 0x000fe4000fffe0ff */
[----:B------:R-:W2:Y:S01]  /*7040*/  @P3 LDC.64 R2, c[0x0][0xca8] ;  /* 0x00032a00ff023b82 */ /* 0x000ea20000000a00 */
[----:B------:R-:W-:Y:S04]  /*7050*/  @P3 IMAD R0, R74, UR36, RZ ;  /* 0x000000244a003c24 */ /* 0x000fe8000f8e02ff */
[----:B--2---:R-:W-:Y:S05]  /*7060*/  @P3 IMAD.WIDE R2, R0, 0x4, R2 ;  /* 0x0000000400023825 */ /* 0x004fea00078e0202 */
[----:B-1---5:R1:W5:Y:S02]  /*7070*/  @P3 LDG.E R43, desc[UR4][R2.64] ;  /* 0x00000004022b3981 */ /* 0x022364000c1e1900 */
[----:B-1----:R-:W2:Y:S02]  /*7080*/  @!P3 LDC R43, c[0x0][0xca0] ;  /* 0x00032800ff2bbb82 */ /* 0x002ea40000000800 */
.L_x_103:
[----:B-----5:R-:W-:Y:S01]  /*7090*/  FSETP.NEU.AND P3, PT, R45, RZ, PT ;  /* 0x000000ff2d00720b */ /* 0x020fe20003f6d000 */
[----:B------:R-:W-:Y:S01]  /*70a0*/  ULOP3.LUT UR4, UR57, 0x1, URZ, 0x3c, !UPT ;  /* 0x0000000139047892 */ /* 0x000fe2000f8e3cff */
[----:B------:R-:W-:Y:S01]  /*70b0*/  SEL R4, RZ, 0xffffffff, P2 ;  /* 0xffffffffff047807 */ /* 0x000fe20001000000 */
[----:B------:R-:W-:Y:S01]  /*70c0*/  IMAD.U32 R51, RZ, RZ, UR44 ;  /* 0x0000002cff337e24 */ /* 0x000fe2000f8e00ff */
[----:B------:R-:W-:Y:S01]  /*70d0*/  @P1 LOP3.LUT P2, RZ, R85, 0xff, RZ, 0xc0, !PT ;  /* 0x000000ff55ff1812 */ /* 0x000fe2000784c0ff */
[----:B------:R-:W-:Y:S01]  /*70e0*/  IMAD.MOV.U32 R98, RZ, RZ, 0x10 ;  /* 0x00000010ff627424 */ /* 0x000fe200078e00ff */
[----:B------:R-:W-:Y:S01]  /*70f0*/  @P1 SEL R0, RZ, 0xffffffff, P3 ;  /* 0xffffffffff001807 */ /* 0x000fe20001800000 */
[----:B------:R-:W-:Y:S01]  /*7100*/  IMAD.U32 R112, RZ, RZ, UR4 ;  /* 0x00000004ff707e24 */ /* 0x000fe2000f8e00ff */
[----:B------:R-:W-:Y:S01]  /*7110*/  LEA R104, R80, UR43, 0x3 ;  /* 0x0000002b50687c11 */ /* 0x000fe2000f8e18ff */
[----:B------:R-:W-:Y:S01]  /*7120*/  IMAD.SHL.U32 R99, R82, 0x2, RZ ;  /* 0x0000000252637824 */ /* 0x000fe200078e00ff */
[----:B------:R-:W-:Y:S01]  /*7130*/  @P0 SEL R0, R4, R0, !P2 ;  /* 0x0000000004000207 */ /* 0x000fe20005000000 */
[----:B------:R-:W-:Y:S01]  /*7140*/  IMAD.SHL.U32 R51, R51, 0x1000, RZ ;  /* 0x0000100033337824 */ /* 0x000fe200078e00ff */
[----:B------:R-:W-:Y:S01]  /*7150*/  PLOP3.LUT P2, PT, PT, PT, UP1, 0x80, 0x8 ;  /* 0x000000000008781c */ /* 0x000fe20003f4f018 */
[----:B------:R-:W-:Y:S01]  /*7160*/  BSSY B1, `(.L_x_104) ;  /* 0x000003b000017945 */ /* 0x000fe20003800000 */
[----:B------:R-:W-:Y:S01]  /*7170*/  @P1 LOP3.LUT R0, R0, 0x1, RZ, 0xc0, !PT ;  /* 0x0000000100001812 */ /* 0x000fe200078ec0ff */
[----:B------:R-:W-:Y:S01]  /*7180*/  IMAD.MOV.U32 R107, RZ, RZ, 0x1 ;  /* 0x00000001ff6b7424 */ /* 0x000fe200078e00ff */
[----:B------:R-:W-:Y:S01]  /*7190*/  LOP3.LUT P4, R76, R85, 0xff, RZ, 0xc0, !PT ;  /* 0x000000ff554c7812 */ /* 0x000fe2000788c0ff */
[----:B------:R-:W-:Y:S01]  /*71a0*/  IMAD R105, R80, 0x40, R81 ;  /* 0x0000004050697824 */ /* 0x000fe200078e0251 */
[----:B------:R-:W-:Y:S01]  /*71b0*/  ISETP.NE.U32.OR P5, PT, R0, 0x1, !P1 ;  /* 0x000000010000780c */ /* 0x000fe20004fa5470 */
[----:B------:R-:W-:Y:S01]  /*71c0*/  IMAD.U32 R0, RZ, RZ, UR44 ;  /* 0x0000002cff007e24 */ /* 0x000fe2000f8e00ff */
[----:B------:R-:W-:Y:S01]  /*71d0*/  SEL R3, RZ, 0xffffffff, P3 ;  /* 0xffffffffff037807 */ /* 0x000fe20001800000 */
[----:B------:R-:W-:Y:S01]  /*71e0*/  IMAD.U32 R106, RZ, RZ, UR44 ;  /* 0x0000002cff6a7e24 */ /* 0x000fe2000f8e00ff */
[----:B------:R-:W-:Y:S02]  /*71f0*/  LOP3.LUT P6, RZ, R83, 0x40, RZ, 0xc0, !PT ;  /* 0x0000004053ff7812 */ /* 0x000fe400078cc0ff */
[----:B------:R-:W-:Y:S02]  /*7200*/  CS2R R70, SRZ ;  /* 0x0000000000467805 */ /* 0x000fe4000001ff00 */
[----:B------:R-:W-:Y:S02]  /*7210*/  LEA R0, R0, UR43, 0x3 ;  /* 0x0000002b00007c11 */ /* 0x000fe4000f8e18ff */
[----:B------:R-:W-:Y:S02]  /*7220*/  CS2R R68, SRZ ;  /* 0x0000000000447805 */ /* 0x000fe4000001ff00 */
[----:B------:R-:W-:Y:S02]  /*7230*/  @P2 SEL R3, R4, R3, !P4 ;  /* 0x0000000304032207 */ /* 0x000fe40006000000 */
[----:B------:R-:W-:Y:S02]  /*7240*/  CS2R R66, SRZ ;  /* 0x0000000000427805 */ /* 0x000fe4000001ff00 */
[----:B------:R-:W-:Y:S02]  /*7250*/  SEL R98, R98, 0xfffffff0, !P6 ;  /* 0xfffffff062627807 */ /* 0x000fe40007000000 */
[----:B------:R-:W-:Y:S02]  /*7260*/  CS2R R64, SRZ ;  /* 0x0000000000407805 */ /* 0x000fe4000001ff00 */
[----:B------:R-:W-:Y:S02]  /*7270*/  LOP3.LUT R3, R3, 0x1, RZ, 0xc0, !PT ;  /* 0x0000000103037812 */ /* 0x000fe400078ec0ff */
[----:B------:R-:W-:Y:S02]  /*7280*/  CS2R R58, SRZ ;  /* 0x00000000003a7805 */ /* 0x000fe4000001ff00 */
[----:B------:R-:W-:Y:S02]  /*7290*/  @P5 SHF.L.U32 R2, R112, 0x1f, RZ ;  /* 0x0000001f70025819 */ /* 0x000fe400000006ff */
[----:B------:R-:W-:Y:S02]  /*72a0*/  CS2R R56, SRZ ;  /* 0x0000000000387805 */ /* 0x000fe4000001ff00 */
[----:B------:R-:W-:Y:S02]  /*72b0*/  IADD3 R50, PT, PT, R51, UR43, R99 ;  /* 0x0000002b33327c10 */ /* 0x000fe4000fffe063 */
[----:B------:R-:W-:Y:S01]  /*72c0*/  CS2R R54, SRZ ;  /* 0x0000000000367805 */ /* 0x000fe2000001ff00 */
[----:B------:R1:W3:Y:S01]  /*72d0*/  @P5 SYNCS.PHASECHK.TRANS64.TRYWAIT P1, [R0+URZ+0x80], R2 ;  /* 0x00008002000055a7 */ /* 0x0002e200080211ff */
[----:B------:R-:W-:Y:S02]  /*72e0*/  ISETP.NE.U32.AND P2, PT, R3, 0x1, PT ;  /* 0x000000010300780c */ /* 0x000fe40003f45070 */
[----:B------:R-:W-:Y:S02]  /*72f0*/  CS2R R52, SRZ ;  /* 0x0000000000347805 */ /* 0x000fe4000001ff00 */
[----:B------:R-:W-:Y:S01]  /*7300*/  P2R R97, PR, RZ, 0x20 ;  /* 0x00000020ff617803 */ /* 0x000fe20000000000 */
[----:B------:R-:W-:Y:S01]  /*7310*/  IMAD.IADD R49, R50, 0x1, R98 ;  /* 0x0000000132317824 */ /* 0x000fe200078e0262 */
[----:B------:R-:W-:Y:S02]  /*7320*/  P2R R113, PR, RZ, 0x4 ;  /* 0x00000004ff717803 */ /* 0x000fe40000000000 */
[----:B-1----:R-:W-:Y:S04]  /*7330*/  SHF.L.U32 R2, R79, 0x1f, RZ ;  /* 0x0000001f4f027819 */ /* 0x002fe800000006ff */
[----:B------:R1:W4:Y:S01]  /*7340*/  SYNCS.PHASECHK.TRANS64.TRYWAIT P0, [R104+URZ+0xe0], R2 ;  /* 0x0000e002680075a7 */ /* 0x00032200080011ff */
[----:B---3--:R-:W-:Y:S01]  /*7350*/  @P5 SEL R107, RZ, 0x1, !P1 ;  /* 0x00000001ff6b5807 */ /* 0x008fe20004800000 */
[----:B-1----:R-:W-:Y:S06]  /*7360*/  @!P5 BRA `(.L_x_105) ;  /* 0x000000000068d947 */ /* 0x002fec0003800000 */
[----:B------:R-:W-:Y:S01]  /*7370*/  ISETP.NE.AND P1, PT, R107, RZ, PT ;  /* 0x000000ff6b00720c */ /* 0x000fe20003f25270 */
[----:B------:R-:W-:Y:S01]  /*7380*/  BSSY B0, `(.L_x_106) ;  /* 0x000000d000007945 */ /* 0x000fe20003800000 */
[----:B------:R-:W-:Y:S02]  /*7390*/  CS2R R54, SRZ ;  /* 0x0000000000367805 */ /* 0x000fe4000001ff00 */
[----:B------:R-:W-:Y:S02]  /*73a0*/  CS2R R52, SRZ ;  /* 0x0000000000347805 */ /* 0x000fe4000001ff00 */
[----:B------:R-:W-:Y:S02]  /*73b0*/  CS2R R58, SRZ ;  /* 0x00000000003a7805 */ /* 0x000fe4000001ff00 */
[----:B------:R-:W-:Y:S02]  /*73c0*/  CS2R R56, SRZ ;  /* 0x0000000000387805 */ /* 0x000fe4000001ff00 */
[----:B------:R-:W-:Y:S02]  /*73d0*/  CS2R R66, SRZ ;  /* 0x0000000000427805 */ /* 0x000fe4000001ff00 */
[----:B------:R-:W-:Y:S02]  /*73e0*/  CS2R R64, SRZ ;  /* 0x0000000000407805 */ /* 0x000fe4000001ff00 */
[----:B------:R-:W-:Y:S02]  /*73f0*/  CS2R R70, SRZ ;  /* 0x0000000000467805 */ /* 0x000fe4000001ff00 */
[----:B------:R-:W-:Y:S01]  /*7400*/  CS2R R68, SRZ ;  /* 0x0000000000447805 */ /* 0x000fe2000001ff00 */
[----:B------:R-:W-:Y:S06]  /*7410*/  @P1 BRA `(.L_x_107) ;  /* 0x00000000000c1947 */ /* 0x000fec0003800000 */
[----:B------:R-:W-:Y:S04]  /*7420*/  SHF.L.U32 R3, R112, 0x1f, RZ ;  /* 0x0000001f70037819 */ /* 0x000fe800000006ff */
[----:B------:R-:W1:Y:S02]  /*7430*/  SYNCS.PHASECHK.TRANS64.TRYWAIT P1, [R0+URZ+0x80], R3 ;  /* 0x00008003000075a7 */ /* 0x000e6400080211ff */
[----:B-1----:R-:W-:Y:S05]  /*7440*/  @!P1 BRA `(.L_x_108) ;  /* 0x0000004c00109947 */ /* 0x002fea0003800000 */
.L_x_107:
[----:B------:R-:W-:Y:S05]  /*7450*/  BSYNC B0 ;  /* 0x0000000000007941 */ /* 0x000fea0003800000 */
.L_x_106:
[----:B------:R-:W-:Y:S01]  /*7460*/  ISETP.NE.AND P1, PT, R113, RZ, PT ;  /* 0x000000ff7100720c */ /* 0x000fe20003f25270 */
[----:B------:R-:W-:Y:S04]  /*7470*/  UIADD3 UR4, UPT, UPT, UR44, 0x1, URZ ;  /* 0x000000012c047890 */ /* 0x000fe8000fffe0ff */
[----:B------:R-:W-:Y:S04]  /*7480*/  UISETP.NE.AND UP0, UPT, UR4, 0x3, UPT ;  /* 0x000000030400788c */ /* 0x000fe8000bf05270 */
[----:B------:R-:W-:Y:S02]  /*7490*/  USEL UR5, URZ, 0x1, UP0 ;  /* 0x00000001ff057887 */ /* 0x000fe40008000000 */
[----:B------:R-:W-:Y:S02]  /*74a0*/  USEL UR4, UR4, URZ, UP0 ;  /* 0x000000ff04047287 */ /* 0x000fe40008000000 */
[----:B------:R3:W1:Y:S02]  /*74b0*/  @P1 LDS.128 R52, [R50+0x200] ;  /* 0x0002000032341984 */ /* 0x0006640000000c00 */
[----:B------:R-:W-:Y:S02]  /*74c0*/  LOP3.LUT R112, R112, UR5, RZ, 0x3c, !PT ;  /* 0x0000000570707c12 */ /* 0x000fe4000f8e3cff */
[----:B------:R3:W1:Y:S01]  /*74d0*/  @P1 LDS.128 R56, [R49+0x200] ;  /* 0x0002000031381984 */ /* 0x0006620000000c00 */
[----:B------:R-:W-:Y:S03]  /*74e0*/  IMAD.U32 R106, RZ, RZ, UR4 ;  /* 0x00000004ff6a7e24 */ /* 0x000fe6000f8e00ff */
[----:B------:R3:W1:Y:S04]  /*74f0*/  @P1 LDS.128 R64, [R50+0xa00] ;  /* 0x000a000032401984 */ /* 0x0006680000000c00 */
[----:B------:R3:W1:Y:S02]  /*7500*/  @P1 LDS.128 R68, [R49+0xa00] ;  /* 0x000a000031441984 */ /* 0x0006640000000c00 */
.L_x_105:
[----:B------:R-:W-:Y:S05]  /*7510*/  BSYNC B1 ;  /* 0x0000000000017941 */ /* 0x000fea0003800000 */
.L_x_104:
[----:B------:R-:W-:Y:S01]  /*7520*/  HFMA2 R39, -RZ, RZ, 0, 0 ;  /* 0x00000000ff277431 */ /* 0x000fe200000001ff */
[----:B-1----:R-:W-:Y:S01]  /*7530*/  SHF.R.U32.HI R0, RZ, 0x15, R105 ;  /* 0x00000015ff007819 */ /* 0x002fe20000011669 */
[----:B----4-:R-:W-:Y:S06]  /*7540*/  @P0 BRA `(.L_x_109) ;  /* 0x0000000000080947 */ /* 0x010fec0003800000 */
[----:B------:R-:W1:Y:S02]  /*7550*/  SYNCS.PHASECHK.TRANS64.TRYWAIT P0, [R104+URZ+0xe0], R2 ;  /* 0x0000e002680075a7 */ /* 0x000e6400080011ff */
[----:B-1----:R-:W-:Y:S05]  /*7560*/  @!P0 BRA `(.L_x_110) ;  /* 0x0000004800dc8947 */ /* 0x002fea0003800000 */
.L_x_109:
[----:B-1----:R-:W-:Y:S01]  /*7570*/  LOP3.LUT R2, R0, 0x3, RZ, 0xc0, !PT ;  /* 0x0000000300027812 */ /* 0x002fe200078ec0ff */
[----:B------:R-:W-:Y:S01]  /*7580*/  IMAD.MOV.U32 R38, RZ, RZ, RZ ;  /* 0x000000ffff267224 */ /* 0x000fe200078e00ff */
[----:B------:R-:W-:Y:S02]  /*7590*/  CS2R R36, SRZ ;  /* 0x0000000000247805 */ /* 0x000fe4000001ff00 */
[----:B------:R-:W-:Y:S02]  /*75a0*/  CS2R R34, SRZ ;  /* 0x0000000000227805 */ /* 0x000fe4000001ff00 */
[----:B------:R-:W-:Y:S02]  /*75b0*/  ISETP.NE.AND P0, PT, R84, R2, PT ;  /* 0x000000025400720c */ /* 0x000fe40003f05270 */
[----:B------:R-:W-:Y:S02]  /*75c0*/  CS2R R32, SRZ ;  /* 0x0000000000207805 */ /* 0x000fe4000001ff00 */
        /* <DEDUP_REMOVED lines=13> */
[----:B------:R-:W-:Y:S11]  /*76a0*/  LOP3.LUT P0, RZ, R0, 0x3, R86, 0x48, !PT ;  /* 0x0000000300ff7812 */ /* 0x000ff60007804856 */
[----:B------:R-:W-:Y:S02]  /*76b0*/  @!UPT UIADD3 URZ, UPT, UPT, URZ, URZ, URZ ;  /* 0x000000fffffff290 */ /* 0x000fe4000fffe0ff */
[----:B------:R-:W-:Y:S05]  /*76c0*/  @!P0 BRA `(.L_x_112) ;  /* 0x0000000000408947 */ /* 0x000fea0003800000 */
[----:B------:R-:W1:Y:S01]  /*76d0*/  LDCU.64 UR8, c[0x4][0x70] ;  /* 0x01000e00ff0877ac */ /* 0x000e620008000a00 */
[----:B------:R-:W-:Y:S01]  /*76e0*/  MOV R15, 0x0 ;  /* 0x00000000000f7802 */ /* 0x000fe20000000f00 */
[----:B------:R-:W-:Y:S02]  /*76f0*/  HFMA2 R12, -RZ, RZ, 0, 5.9604644775390625e-08 ;  /* 0x00000001ff0c7431 */ /* 0x000fe400000001ff */
[----:B------:R-:W-:Y:S02]  /*7700*/  IMAD.MOV.U32 R8, RZ, RZ, 0x192 ;  /* 0x00000192ff087424 */ /* 0x000fe400078e00ff */
[----:B------:R-:W-:Y:S01]  /*7710*/  IMAD.MOV.U32 R13, RZ, RZ, RZ ;  /* 0x000000ffff0d7224 */ /* 0x000fe200078e00ff */
[----:B------:R-:W4:Y:S01]  /*7720*/  LDCU.64 UR6, c[0x4][0x78] ;  /* 0x01000f00ff0677ac */ /* 0x000f220008000a00 */
[----:B------:R-:W2:Y:S01]  /*7730*/  LDC.64 R14, c[0x4][R15] ;  /* 0x010000000f0e7b82 */ /* 0x000ea20000000a00 */
[----:B------:R-:W5:Y:S01]  /*7740*/  LDCU.64 UR4, c[0x4][0x10] ;  /* 0x01000200ff0477ac */ /* 0x000f620008000a00 */
[----:B-1----:R-:W-:Y:S01]  /*7750*/  MOV R5, UR9 ;  /* 0x0000000900057c02 */ /* 0x002fe20008000f00 */
[----:B------:R-:W-:Y:S01]  /*7760*/  IMAD.U32 R4, RZ, RZ, UR8 ;  /* 0x00000008ff047e24 */ /* 0x000fe2000f8e00ff */
[----:B----4-:R-:W-:Y:S01]  /*7770*/  MOV R7, UR7 ;  /* 0x0000000700077c02 */ /* 0x010fe20008000f00 */
[----:B------:R-:W-:Y:S01]  /*7780*/  IMAD.U32 R6, RZ, RZ, UR6 ;  /* 0x00000006ff067e24 */ /* 0x000fe2000f8e00ff */
[----:B-----5:R-:W-:Y:S01]  /*7790*/  MOV R11, UR5 ;  /* 0x00000005000b7c02 */ /* 0x020fe20008000f00 */
[----:B------:R-:W-:Y:S02]  /*77a0*/  IMAD.U32 R10, RZ, RZ, UR4 ;  /* 0x00000004ff0a7e24 */ /* 0x000fe4000f8e00ff */
[----:B------:R-:W-:Y:S07]  /*77b0*/  LEPC R20, `(.L_x_112) ;  /* 0x000000001014794e */ /* 0x000fee0000000000 */
[----:B--23--:R-:W-:Y:S05]  /*77c0*/  CALL.ABS.NOINC R14 ;  /* 0x000000000e007343 */ /* 0x00cfea0003c00000 */
.L_x_112:
[----:B------:R-:W-:Y:S05]  /*77d0*/  WARPSYNC.ALL ;  /* 0x0000000000007948 */ /* 0x000fea0003800000 */
[C---:B------:R-:W-:Y:S01]  /*77e0*/  R2UR UR4, R105.reuse ;  /* 0x00000000690472ca */ /* 0x040fe200000e0000 */
[----:B------:R-:W-:Y:S05]  /*77f0*/  VIADD R0, R105, 0x20 ;  /* 0x0000002069007836 */ /* 0x000fea0000000000 */
[----:B------:R-:W-:Y:S04]  /*7800*/  SHF.R.U32.HI R0, RZ, 0x15, R0 ;  /* 0x00000015ff007819 */ /* 0x000fe80000011600 */
[----:B------:R-:W-:Y:S03]  /*7810*/  LOP3.LUT P0, RZ, R0, 0x3, R86, 0x48, !PT ;  /* 0x0000000300ff7812 */ /* 0x000fe60007804856 */
[----:B------:R-:W1:Y:S10]  /*7820*/  LDTM.x16 R24, tmem[UR4] ;  /* 0x00000004001879ee */ /* 0x000e740008240000 */
[----:B-1----:R-:W-:Y:S05]  /*7830*/  @!P0 BRA `(.L_x_113) ;  /* 0x0000000000408947 */ /* 0x002fea0003800000 */
        /* <DEDUP_REMOVED lines=16> */
.L_x_113:
[----:B------:R-:W-:Y:S05]  /*7940*/  WARPSYNC.ALL ;  /* 0x0000000000007948 */ /* 0x000fea0003800000 */
[----:B------:R-:W-:Y:S11]  /*7950*/  R2UR UR4, R105 ;  /* 0x00000000690472ca */ /* 0x000ff600000e0000 */
[----:B------:R-:W-:Y:S02]  /*7960*/  @!UPT UIADD3 URZ, UPT, UPT, URZ, URZ, URZ ;  /* 0x000000fffffff290 */ /* 0x000fe4000fffe0ff */
[----:B------:R-:W1:Y:S02]  /*7970*/  LDTM.x16 R4, tmem[UR4+0x20] ;  /* 0x00002004000479ee */ /* 0x000e640008240000 */
[----:B-1----:R-:W-:Y:S01]  /*7980*/  NOP ;  /* 0x0000000000007918 */ /* 0x002fe20000000000 */
.L_x_111:
[----:B------:R-:W-:Y:S01]  /*7990*/  SHF.L.U32 R20, R52, 0x10, RZ ;  /* 0x0000001034147819 */ /* 0x000fe200000006ff */
[C---:B--2---:R-:W-:Y:S01]  /*79a0*/  FMUL R0, R43.reuse, R24 ;  /* 0x000000182b007220 */ /* 0x044fe20000400000 */
[----:B------:R-:W-:Y:S01]  /*79b0*/  ISETP.NE.AND P0, PT, R84, R2, PT ;  /* 0x000000025400720c */ /* 0x000fe20003f05270 */
[----:B------:R-:W-:Y:S01]  /*79c0*/  FMUL R2, R43, R25 ;  /* 0x000000192b027220 */ /* 0x000fe20000400000 */
[----:B------:R-:W-:Y:S01]  /*79d0*/  LOP3.LUT R21, R52, 0xffff0000, RZ, 0xc0, !PT ;  /* 0xffff000034157812 */ /* 0x000fe200078ec0ff */
[----:B------:R-:W-:Y:S01]  /*79e0*/  FFMA R0, R45, R20, R0 ;  /* 0x000000142d007223 */ /* 0x000fe20000000000 */
[----:B------:R-:W-:Y:S01]  /*79f0*/  SHF.L.U32 R22, R53, 0x10, RZ ;  /* 0x0000001035167819 */ /* 0x000fe200000006ff */
[----:B------:R-:W-:Y:S01]  /*7a00*/  FMUL R3, R43, R26 ;  /* 0x0000001a2b037220 */ /* 0x000fe20000400000 */
[----:B------:R-:W-:Y:S01]  /*7a10*/  LOP3.LUT R23, R53, 0xffff0000, RZ, 0xc0, !PT ;  /* 0xffff000035177812 */ /* 0x000fe200078ec0ff */
[----:B------:R-:W-:Y:S01]  /*7a20*/  FFMA R2, R45, R21, R2 ;  /* 0x000000152d027223 */ /* 0x000fe20000000002 */
[C---:B------:R-:W-:Y:S01]  /*7a30*/  SHF.L.U32 R40, R54.reuse, 0x10, RZ ;  /* 0x0000001036287819 */ /* 0x040fe200000006ff */
[----:B------:R-:W-:Y:S01]  /*7a40*/  FMUL R20, R43, R27 ;  /* 0x0000001b2b147220 */ /* 0x000fe20000400000 */
[----:B------:R-:W-:Y:S01]  /*7a50*/  LOP3.LUT R41, R54, 0xffff0000, RZ, 0xc0, !PT ;  /* 0xffff000036297812 */ /* 0x000fe200078ec0ff */
[----:B------:R-:W-:Y:S01]  /*7a60*/  FFMA R3, R45, R22, R3 ;  /* 0x000000162d037223 */ /* 0x000fe20000000003 */
[----:B------:R-:W-:Y:S01]  /*7a70*/  F2FP.BF16.F32.PACK_AB R60, R2, R0 ;  /* 0x00000000023c723e */ /* 0x000fe200000010ff */
[----:B------:R-:W-:Y:S01]  /*7a80*/  FMUL R21, R43, R28 ;  /* 0x0000001c2b157220 */ /* 0x000fe20000400000 */
[----:B------:R-:W-:Y:S01]  /*7a90*/  LOP3.LUT R42, R69, 0xffff0000, RZ, 0xc0, !PT ;  /* 0xffff0000452a7812 */ /* 0x000fe200078ec0ff */
[----:B------:R-:W-:Y:S01]  /*7aa0*/  FMUL R22, R43, R29 ;  /* 0x0000001d2b167220 */ /* 0x000fe20000400000 */
[----:B------:R-:W-:Y:S01]  /*7ab0*/  SHF.L.U32 R44, R70, 0x10, RZ ;  /* 0x00000010462c7819 */ /* 0x000fe200000006ff */
[----:B------:R-:W-:Y:S01]  /*7ac0*/  FFMA R20, R45, R23, R20 ;  /* 0x000000172d147223 */ /* 0x000fe20000000014 */
[----:B------:R-:W-:Y:S01]  /*7ad0*/  SHF.L.U32 R23, R55, 0x10, RZ ;  /* 0x0000001037177819 */ /* 0x000fe200000006ff */
[----:B------:R-:W-:Y:S01]  /*7ae0*/  FFMA R21, R45, R40, R21 ;  /* 0x000000282d157223 */ /* 0x000fe20000000015 */
[----:B------:R-:W-:Y:S01]  /*7af0*/  LOP3.LUT R40, R55, 0xffff0000, RZ, 0xc0, !PT ;  /* 0xffff000037287812 */ /* 0x000fe200078ec0ff */
[----:B------:R-:W-:Y:S01]  /*7b00*/  FFMA R22, R45, R41, R22 ;  /* 0x000000292d167223 */ /* 0x000fe20000000016 */
[----:B------:R-:W-:Y:S01]  /*7b10*/  F2FP.BF16.F32.PACK_AB R61, R20, R3 ;  /* 0x00000003143d723e */ /* 0x000fe200000010ff */
[C---:B------:R-:W-:Y:S01]  /*7b20*/  FMUL R0, R43.reuse, R30 ;  /* 0x0000001e2b007220 */ /* 0x040fe20000400000 */
[----:B------:R-:W-:Y:S01]  /*7b30*/  LOP3.LUT R41, R58, 0xffff0000, RZ, 0xc0, !PT ;  /* 0xffff00003a297812 */ /* 0x000fe200078ec0ff */
[----:B------:R-:W-:Y:S01]  /*7b40*/  FMUL R2, R43, R31 ;  /* 0x0000001f2b027220 */ /* 0x000fe20000400000 */
[----:B------:R-:W-:Y:S01]  /*7b50*/  F2FP.BF16.F32.PACK_AB R62, R22, R21 ;  /* 0x00000015163e723e */ /* 0x000fe200000010ff */
[C---:B------:R-:W-:Y:S01]  /*7b60*/  FFMA R0, R45.reuse, R23, R0 ;  /* 0x000000172d007223 */ /* 0x040fe20000000000 */
[C---:B------:R-:W-:Y:S01]  /*7b70*/  SHF.L.U32 R22, R56.reuse, 0x10, RZ ;  /* 0x0000001038167819 */ /* 0x040fe200000006ff */
[----:B------:R-:W-:Y:S01]  /*7b80*/  FFMA R2, R45, R40, R2 ;  /* 0x000000282d027223 */ /* 0x000fe20000000002 */
[----:B------:R-:W-:Y:S01]  /*7b90*/  LOP3.LUT R23, R56, 0xffff0000, RZ, 0xc0, !PT ;  /* 0xffff000038177812 */ /* 0x000fe200078ec0ff */
[----:B------:R-:W-:Y:S01]  /*7ba0*/  FMUL R3, R43, R32 ;  /* 0x000000202b037220 */ /* 0x000fe20000400000 */
[----:B------:R-:W-:Y:S01]  /*7bb0*/  SHF.L.U32 R40, R57, 0x10, RZ ;  /* 0x0000001039287819 */ /* 0x000fe200000006ff */
[C---:B------:R-:W-:Y:S01]  /*7bc0*/  FMUL R20, R43.reuse, R33 ;  /* 0x000000212b147220 */ /* 0x040fe20000400000 */
[----:B------:R-:W-:Y:S01]  /*7bd0*/  F2FP.BF16.F32.PACK_AB R63, R2, R0 ;  /* 0x00000000023f723e */ /* 0x000fe200000010ff */
[----:B------:R-:W-:Y:S01]  /*7be0*/  FMUL R21, R43, R34 ;  /* 0x000000222b157220 */ /* 0x000fe20000400000 */
[----:B------:R-:W-:Y:S01]  /*7bf0*/  LOP3.LUT R46, R70, 0xffff0000, RZ, 0xc0, !PT ;  /* 0xffff0000462e7812 */ /* 0x000fe200078ec0ff */
[----:B------:R-:W-:Y:S01]  /*7c00*/  FFMA R3, R45, R22, R3 ;  /* 0x000000162d037223 */ /* 0x000fe20000000003 */
[----:B------:R-:W-:Y:S01]  /*7c10*/  SHF.L.U32 R47, R71, 0x10, RZ ;  /* 0x00000010472f7819 */ /* 0x000fe200000006ff */
[----:B------:R-:W-:Y:S01]  /*7c20*/  FFMA R20, R45, R23, R20 ;  /* 0x000000172d147223 */ /* 0x000fe20000000014 */
[----:B------:R-:W-:Y:S01]  /*7c30*/  LOP3.LUT R23, R57, 0xffff0000, RZ, 0xc0, !PT ;  /* 0xffff000039177812 */ /* 0x000fe200078ec0ff */
[----:B------:R-:W-:Y:S01]  /*7c40*/  FFMA R21, R45, R40, R21 ;  /* 0x000000282d157223 */ /* 0x000fe20000000015 */
[----:B------:R-:W-:Y:S01]  /*7c50*/  SHF.L.U32 R40, R58, 0x10, RZ ;  /* 0x000000103a287819 */ /* 0x000fe200000006ff */
[C---:B------:R-:W-:Y:S01]  /*7c60*/  FMUL R0, R43.reuse, R35 ;  /* 0x000000232b007220 */ /* 0x040fe20000400000 */
[----:B------:R-:W-:Y:S01]  /*7c70*/  F2FP.BF16.F32.PACK_AB R100, R20, R3 ;  /* 0x000000031464723e */ /* 0x000fe200000010ff */
[----:B------:R-:W-:Y:S01]  /*7c80*/  FMUL R2, R43, R36 ;  /* 0x000000242b027220 */ /* 0x000fe20000400000 */
[----:B------:R-:W-:Y:S01]  /*7c90*/  LOP3.LUT R48, R71, 0xffff0000, RZ, 0xc0, !PT ;  /* 0xffff000047307812 */ /* 0x000fe200078ec0ff */
[----:B------:R-:W-:Y:S01]  /*7ca0*/  FMUL R22, R43, R37 ;  /* 0x000000252b167220 */ /* 0x000fe20000400000 */
[----:B------:R-:W-:Y:S01]  /*7cb0*/  ISETP.NE.AND P1, PT, R84, RZ, PT ;  /* 0x000000ff5400720c */ /* 0x000fe20003f25270 */
[----:B------:R-:W-:Y:S01]  /*7cc0*/  FFMA R0, R45, R23, R0 ;  /* 0x000000172d007223 */ /* 0x000fe20000000000 */
[----:B------:R-:W-:Y:S01]  /*7cd0*/  SHF.L.U32 R23, R59, 0x10, RZ ;  /* 0x000000103b177819 */ /* 0x000fe200000006ff */
[----:B------:R-:W-:Y:S01]  /*7ce0*/  FFMA R2, R45, R40, R2 ;  /* 0x000000282d027223 */ /* 0x000fe20000000002 */
[----:B------:R-:W-:Y:S01]  /*7cf0*/  LOP3.LUT R40, R59, 0xffff0000, RZ, 0xc0, !PT ;  /* 0xffff00003b287812 */ /* 0x000fe200078ec0ff */
[----:B------:R1:W-:Y:S01]  /*7d00*/  @!P0 STS.128 [R50+0x200], R60 ;  /* 0x0002003c32008388 */ /* 0x0003e20000000c00 */
[----:B------:R-:W-:Y:S01]  /*7d10*/  F2FP.BF16.F32.PACK_AB R101, R0, R21 ;  /* 0x000000150065723e */ /* 0x000fe200000010ff */
[----:B------:R-:W-:Y:S01]  /*7d20*/  FFMA R22, R45, R41, R22 ;  /* 0x000000292d167223 */ /* 0x000fe20000000016 */
[----:B------:R-:W-:Y:S01]  /*7d30*/  LOP3.LUT R41, R66, 0xffff0000, RZ, 0xc0, !PT ;  /* 0xffff000042297812 */ /* 0x000fe200078ec0ff */
[C---:B------:R-:W-:Y:S01]  /*7d40*/  FMUL R3, R43.reuse, R38 ;  /* 0x000000262b037220 */ /* 0x040fe20000400000 */
[C---:B------:R-:W-:Y:S01]  /*7d50*/  FMUL R20, R43.reuse, R39 ;  /* 0x000000272b147220 */ /* 0x040fe20000400000 */
        /* <DEDUP_REMOVED lines=8> */
[----:B------:R-:W-:Y:S01]  /*7de0*/  FMUL R21, R43, R6 ;  /* 0x000000062b157220 */ /* 0x000fe20000400000 */
[C---:B------:R-:W-:Y:S01]  /*7df0*/  FFMA R0, R45.reuse, R22, R0 ;  /* 0x000000162d007223 */ /* 0x040fe20000000000 */
[C---:B------:R-:W-:Y:S01]  /*7e00*/  FFMA R2, R45.reuse, R23, R2 ;  /* 0x000000172d027223 */ /* 0x040fe20000000002 */
[----:B------:R-:W-:Y:S01]  /*7e10*/  F2FP.BF16.F32.PACK_AB R103, R20, R3 ;  /* 0x000000031467723e */ /* 0x000fe200000010ff */
[----:B------:R-:W-:Y:S01]  /*7e20*/  FFMA R21, R45, R40, R21 ;  /* 0x000000282d157223 */ /* 0x000fe20000000015 */
[----:B------:R-:W-:Y:S01]  /*7e30*/  LOP3.LUT R23, R65, 0xffff0000, RZ, 0xc0, !PT ;  /* 0xffff000041177812 */ /* 0x000fe200078ec0ff */
[C---:B------:R-:W-:Y:S01]  /*7e40*/  FMUL R3, R43.reuse, R7 ;  /* 0x000000072b037220 */ /* 0x040fe20000400000 */
[----:B------:R-:W-:Y:S01]  /*7e50*/  SHF.L.U32 R40, R66, 0x10, RZ ;  /* 0x0000001042287819 */ /* 0x000fe200000006ff */
[----:B------:R1:W-:Y:S01]  /*7e60*/  @!P0 STS.128 [R49+0x200], R100 ;  /* 0x0002006431008388 */ /* 0x0003e20000000c00 */
[C---:B------:R-:W-:Y:S01]  /*7e70*/  FMUL R20, R43.reuse, R8 ;  /* 0x000000082b147220 */ /* 0x040fe20000400000 */
[----:B------:R-:W-:Y:S01]  /*7e80*/  FMUL R22, R43, R9 ;  /* 0x000000092b167220 */ /* 0x000fe20000400000 */
[C---:B------:R-:W-:Y:S01]  /*7e90*/  FFMA R3, R45.reuse, R23, R3 ;  /* 0x000000172d037223 */ /* 0x040fe20000000003 */
[----:B------:R-:W-:Y:S01]  /*7ea0*/  F2FP.BF16.F32.PACK_AB R108, R2, R0 ;  /* 0x00000000026c723e */ /* 0x000fe200000010ff */
[----:B------:R-:W-:Y:S01]  /*7eb0*/  FFMA R20, R45, R40, R20 ;  /* 0x000000282d147223 */ /* 0x000fe20000000014 */
[----:B------:R-:W-:Y:S01]  /*7ec0*/  SHF.L.U32 R23, R67, 0x10, RZ ;  /* 0x0000001043177819 */ /* 0x000fe200000006ff */
[----:B------:R-:W-:Y:S01]  /*7ed0*/  FMUL R0, R43, R10 ;  /* 0x0000000a2b007220 */ /* 0x000fe20000400000 */
[----:B------:R-:W-:Y:S01]  /*7ee0*/  LOP3.LUT R40, R67, 0xffff0000, RZ, 0xc0, !PT ;  /* 0xffff000043287812 */ /* 0x000fe200078ec0ff */
[----:B------:R-:W-:Y:S01]  /*7ef0*/  FFMA R22, R45, R41, R22 ;  /* 0x000000292d167223 */ /* 0x000fe20000000016 */
[----:B------:R-:W-:Y:S01]  /*7f00*/  FMUL R2, R43, R11 ;  /* 0x0000000b2b027220 */ /* 0x000fe20000400000 */
[----:B------:R-:W-:Y:S01]  /*7f10*/  FFMA R0, R45, R23, R0 ;  /* 0x000000172d007223 */ /* 0x000fe20000000000 */
[----:B------:R-:W-:Y:S01]  /*7f20*/  F2FP.BF16.F32.PACK_AB R109, R3, R21 ;  /* 0x00000015036d723e */ /* 0x000fe200000010ff */
[----:B------:R-:W-:Y:S01]  /*7f30*/  FMUL R3, R43, R12 ;  /* 0x0000000c2b037220 */ /* 0x000fe20000400000 */
[----:B------:R-:W-:Y:S01]  /*7f40*/  FFMA R2, R45, R40, R2 ;  /* 0x000000282d027223 */ /* 0x000fe20000000002 */
[----:B------:R-:W-:Y:S01]  /*7f50*/  SHF.L.U32 R23, R68, 0x10, RZ ;  /* 0x0000001044177819 */ /* 0x000fe200000006ff */
[C---:B------:R-:W-:Y:S01]  /*7f60*/  FMUL R21, R43.reuse, R14 ;  /* 0x0000000e2b157220 */ /* 0x040fe20000400000 */
[----:B------:R-:W-:Y:S01]  /*7f70*/  F2FP.BF16.F32.PACK_AB R110, R22, R20 ;  /* 0x00000014166e723e */ /* 0x000fe200000010ff */
[C---:B------:R-:W-:Y:S01]  /*7f80*/  FMUL R20, R43.reuse, R13 ;  /* 0x0000000d2b147220 */ /* 0x040fe20000400000 */
[----:B------:R-:W-:Y:S01]  /*7f90*/  LOP3.LUT R40, R68, 0xffff0000, RZ, 0xc0, !PT ;  /* 0xffff000044287812 */ /* 0x000fe200078ec0ff */
[----:B------:R-:W-:Y:S01]  /*7fa0*/  FMUL R22, R43, R15 ;  /* 0x0000000f2b167220 */ /* 0x000fe20000400000 */
[----:B------:R-:W-:Y:S01]  /*7fb0*/  SHF.L.U32 R41, R69, 0x10, RZ ;  /* 0x0000001045297819 */ /* 0x000fe200000006ff */
[----:B------:R-:W-:Y:S01]  /*7fc0*/  FFMA R3, R45, R23, R3 ;  /* 0x000000172d037223 */ /* 0x000fe20000000003 */
[----:B------:R-:W-:Y:S01]  /*7fd0*/  FMUL R23, R43, R16 ;  /* 0x000000102b177220 */ /* 0x000fe20000400000 */
[----:B------:R-:W-:Y:S01]  /*7fe0*/  FFMA R20, R45, R40, R20 ;  /* 0x000000282d147223 */ /* 0x000fe20000000014 */
[----:B------:R-:W-:Y:S01]  /*7ff0*/  FMUL R40, R43, R17 ;  /* 0x000000112b287220 */ /* 0x000fe20000400000 */
[C---:B------:R-:W-:Y:S01]  /*8000*/  FFMA R21, R45.reuse, R41, R21 ;  /* 0x000000292d157223 */ /* 0x040fe20000000015 */
[----:B------:R-:W-:Y:S01]  /*8010*/  FFMA R22, R45, R42, R22 ;  /* 0x0000002a2d167223 */ /* 0x000fe20000000016 */
[C---:B------:R-:W-:Y:S01]  /*8020*/  FMUL R41, R43.reuse, R18 ;  /* 0x000000122b297220 */ /* 0x040fe20000400000 */
[----:B------:R-:W-:Y:S01]  /*8030*/  FMUL R42, R43, R19 ;  /* 0x000000132b2a7220 */ /* 0x000fe20000400000 */
[----:B------:R-:W-:Y:S01]  /*8040*/  F2FP.BF16.F32.PACK_AB R111, R2, R0 ;  /* 0x00000000026f723e */ /* 0x000fe200000010ff */
[C---:B------:R-:W-:Y:S01]  /*8050*/  FFMA R23, R45.reuse, R44, R23 ;  /* 0x0000002c2d177223 */ /* 0x040fe20000000017 */
[C---:B------:R-:W-:Y:S01]  /*8060*/  FFMA R40, R45.reuse, R46, R40 ;  /* 0x0000002e2d287223 */ /* 0x040fe20000000028 */
[C---:B------:R-:W-:Y:S01]  /*8070*/  FFMA R41, R45.reuse, R47, R41 ;  /* 0x0000002f2d297223 */ /* 0x040fe20000000029 */
[----:B------:R-:W-:Y:S01]  /*8080*/  FFMA R42, R45, R48, R42 ;  /* 0x000000302d2a7223 */ /* 0x000fe2000000002a */
[----:B------:R1:W-:Y:S01]  /*8090*/  @!P0 STS.128 [R50+0xa00], R108 ;  /* 0x000a006c32008388 */ /* 0x0003e20000000c00 */
[----:B------:R-:W-:Y:S02]  /*80a0*/  F2FP.BF16.F32.PACK_AB R21, R22, R21 ;  /* 0x000000151615723e */ /* 0x000fe400000010ff */
[----:B------:R-:W-:Y:S02]  /*80b0*/  F2FP.BF16.F32.PACK_AB R22, R40, R23 ;  /* 0x000000172816723e */ /* 0x000fe400000010ff */
[----:B------:R-:W-:Y:S02]  /*80c0*/  F2FP.BF16.F32.PACK_AB R20, R20, R3 ;  /* 0x000000031414723e */ /* 0x000fe400000010ff */
[----:B------:R-:W-:Y:S05]  /*80d0*/  F2FP.BF16.F32.PACK_AB R23, R42, R41 ;  /* 0x000000292a17723e */ /* 0x000fea00000010ff */
[----:B------:R1:W-:Y:S01]  /*80e0*/  @!P0 STS.128 [R49+0xa00], R20 ;  /* 0x000a001431008388 */ /* 0x0003e20000000c00 */
[----:B------:R-:W-:Y:S01]  /*80f0*/  @!PT LDS RZ, [RZ] ;  /* 0x00000000fffff984 */ /* 0x000fe20000000800 */
[----:B------:R-:W-:Y:S01]  /*8100*/  @!PT LDS RZ, [RZ] ;  /* 0x00000000fffff984 */ /* 0x000fe20000000800 */
[----:B------:R-:W-:Y:S01]  /*8110*/  @!PT LDS RZ, [RZ] ;  /* 0x00000000fffff984 */ /* 0x000fe20000000800 */
[----:B------:R-:W-:Y:S01]  /*8120*/  @!PT LDS RZ, [RZ] ;  /* 0x00000000fffff984 */ /* 0x000fe20000000800 */
[----:B------:R2:W-:Y:S07]  /*8130*/  MEMBAR.ALL.CTA ;  /* 0x0000000000007992 */ /* 0x0005ee0000008000 */
[----:B--2---:R-:W2:Y:S01]  /*8140*/  FENCE.VIEW.ASYNC.S ;  /* 0x00000000000073c6 */ /* 0x004ea20000000000 */
[----:B------:R-:W-:Y:S05]  /*8150*/  WARPSYNC.ALL ;  /* 0x0000000000007948 */ /* 0x000fea0003800000 */
[----:B------:R-:W-:Y:S01]  /*8160*/  BSSY.RECONVERGENT B0, `(.L_x_114) ;  /* 0x0000011000007945 */ /* 0x000fe20003800200 */
[----:B--2---:R-:W-:Y:S06]  /*8170*/  BAR.SYNC.DEFER_BLOCKING 0x1, 0x80 ;  /* 0x0042000000007b1d */ /* 0x004fec0000010000 */
[----:B------:R-:W-:Y:S05]  /*8180*/  @P1 BRA `(.L_x_115) ;  /* 0x0000000000381947 */ /* 0x000fea0003800000 */
[----:B------:R-:W2:Y:S01]  /*8190*/  LDCU.64 UR6, c[0x0][0x348] ;  /* 0x00006900ff0677ac */ /* 0x000ea20008000a00 */
[----:B------:R-:W-:Y:S01]  /*81a0*/  R2UR UR5, R51 ;  /* 0x00000000330572ca */ /* 0x000fe200000e0000 */
[----:B------:R-:W-:Y:S01]  /*81b0*/  UMOV UR51, UR36 ;  /* 0x0000002400337c82 */ /* 0x000fe20008000000 */
[----:B------:R-:W-:Y:S01]  /*81c0*/  UIADD3 UR9, UPT, UPT, UR49, 0x20, URZ ;  /* 0x0000002031097890 */ /* 0x000fe2000fffe0ff */
[----:B------:R-:W-:Y:S01]  /*81d0*/  UMOV UR10, UR50 ;  /* 0x00000032000a7c82 */ /* 0x000fe20008000000 */
[----:B------:R-:W-:Y:S09]  /*81e0*/  UMOV UR11, UR36 ;  /* 0x00000024000b7c82 */ /* 0x000ff20008000000 */
[----:B------:R-:W-:Y:S02]  /*81f0*/  UIADD3 UR5, UPT, UPT, UR43, UR5, URZ ;  /* 0x000000052b057290 */ /* 0x000fe4000fffe0ff */
[----:B--2---:R-:W-:Y:S02]  /*8200*/  UIADD3 UR4, UP0, UPT, UR6, 0xa80, URZ ;  /* 0x00000a8006047890 */ /* 0x004fe4000ff1e0ff */
[----:B------:R-:W-:Y:S02]  /*8210*/  UIADD3 UR48, UPT, UPT, UR5, 0x200, URZ ;  /* 0x0000020005307890 */ /* 0x000fe4000fffe0ff */
[----:B------:R-:W-:Y:S02]  /*8220*/  UIADD3 UR8, UPT, UPT, UR5, 0xa00, URZ ;  /* 0x00000a0005087890 */ /* 0x000fe4000fffe0ff */
[----:B------:R-:W-:Y:S09]  /*8230*/  UIADD3.X UR5, UPT, UPT, URZ, UR7, URZ, UP0, !UPT ;  /* 0x00000007ff057290 */ /* 0x000ff200087fe4ff */
[----:B------:R2:W-:Y:S01]  /*8240*/  UTMASTG.3D [UR48], [UR4] ;  /* 0x00000030040073b5 */ /* 0x0005e20008010000 */
[----:B------:R2:W-:Y:S02]  /*8250*/  UTMASTG.3D [UR8], [UR4] ;  /* 0x00000008040073b5 */ /* 0x0005e40008010000 */
[----:B--2---:R0:W-:Y:S02]  /*8260*/  UTMACMDFLUSH ;  /* 0x00000000000079b7 */ /* 0x0041e40000000000 */
.L_x_115:
[----:B------:R-:W-:Y:S05]  /*8270*/  BSYNC.RECONVERGENT B0 ;  /* 0x0000000000007941 */ /* 0x000fea0003800200 */
.L_x_114:
[----:B------:R-:W-:Y:S01]  /*8280*/  UIADD3 UR47, UPT, UPT, UR44, 0x1, URZ ;  /* 0x000000012c2f7890 */ /* 0x000fe2000fffe0ff */
[----:B------:R-:W-:Y:S03]  /*8290*/  BSSY.RECONVERGENT B0, `(.L_x_116) ;  /* 0x0000005000007945 */ /* 0x000fe60003800200 */
[----:B------:R-:W-:Y:S04]  /*82a0*/  UISETP.NE.AND UP0, UPT, UR47, 0x3, UPT ;  /* 0x000000032f00788c */ /* 0x000fe8000bf05270 */
[----:B------:R-:W-:Y:S01]  /*82b0*/  USEL UR46, UR47, URZ, UP0 ;  /* 0x000000ff2f2e7287 */ /* 0x000fe20008000000 */
[----:B------:R-:W-:Y:S11]  /*82c0*/  @P1 BRA `(.L_x_117) ;  /* 0x0000000000041947 */ /* 0x000ff60003800000 */
[----:B------:R-:W-:Y:S04]  /*82d0*/  DEPBAR.LE SB0, 0x1 ;  /* 0x000080400000791a */ /* 0x000fe80000000000 */
.L_x_117:
[----:B------:R-:W-:Y:S05]  /*82e0*/  BSYNC.RECONVERGENT B0 ;  /* 0x0000000000007941 */ /* 0x000fea0003800200 */
.L_x_116:
[----:B------:R-:W-:Y:S01]  /*82f0*/  BAR.SYNC.DEFER_BLOCKING 0x1, 0x80 ;  /* 0x0042000000007b1d */ /* 0x000fe20000010000 */
[----:B------:R-:W-:Y:S01]  /*8300*/  ISETP.NE.AND P1, PT, R97, RZ, PT ;  /* 0x000000ff6100720c */ /* 0x000fe20003f25270 */
[----:B------:R-:W-:Y:S01]  /*8310*/  UISETP.NE.AND UP0, UPT, UR56, URZ, UPT ;  /* 0x000000ff3800728c */ /* 0x000fe2000bf05270 */
[----:B-1----:R-:W-:Y:S11]  /*8320*/  LEA R20, R106, UR43, 0x3 ;  /* 0x0000002b6a147c11 */ /* 0x002ff6000f8e18ff */
[----:B------:R-:W-:Y:S01]  /*8330*/  @P1 SHF.L.U32 R3, R112, 0x1f, RZ ;  /* 0x0000001f70031819 */ /* 0x000fe200000006ff */
[----:B------:R-:W-:Y:S06]  /*8340*/  BRA.U !UP0, `(.L_x_118) ;  /* 0x0000000108247547 */ /* 0x000fec000b800000 */
[----:B------:R-:W1:Y:S01]  /*8350*/  S2R R0, SR_CgaCtaId ;  /* 0x0000000000007919 */ /* 0x000e620000008800 */
[----:B------:R-:W-:Y:S01]  /*8360*/  IMAD.U32 R2, RZ, RZ, UR52 ;  /* 0x00000034ff027e24 */ /* 0x000fe2000f8e00ff */
[----:B------:R-:W-:Y:S04]  /*8370*/  UIADD3 UR4, UPT, UPT, UR52, 0x1, URZ ;  /* 0x0000000134047890 */ /* 0x000fe8000fffe0ff */
[----:B------:R-:W-:Y:S01]  /*8380*/  @P1 LEA R2, R2, UR43, 0x3 ;  /* 0x0000002b02021c11 */ /* 0x000fe2000f8e18ff */
[----:B------:R-:W-:Y:S04]  /*8390*/  UISETP.NE.AND UP0, UPT, UR4, 0x3, UPT ;  /* 0x000000030400788c */ /* 0x000fe8000bf05270 */
[----:B------:R-:W-:Y:S01]  /*83a0*/  @P1 VIADD R2, R2, 0x98 ;  /* 0x0000009802021836 */ /* 0x000fe20000000000 */
[----:B------:R-:W-:Y:S04]  /*83b0*/  USEL UR52, UR4, URZ, UP0 ;  /* 0x000000ff04347287 */ /* 0x000fe80008000000 */
[----:B-1----:R-:W-:Y:S04]  /*83c0*/  @P1 PRMT R0, R0, 0x654, R2 ;  /* 0x0000065400001816 */ /* 0x002fe80000000002 */
[----:B------:R1:W-:Y:S04]  /*83d0*/  @P1 SYNCS.ARRIVE.TRANS64.RED.A1T0 RZ, [R0+URZ], RZ ;  /* 0x000000ff00ff19a7 */ /* 0x0003e800081004ff */
.L_x_118:
[----:B------:R-:W2:Y:S01]  /*83e0*/  @P1 SYNCS.PHASECHK.TRANS64.TRYWAIT P0, [R20+URZ+0x80], R3 ;  /* 0x00008003140015a7 */ /* 0x000ea200080011ff */
[----:B------:R-:W-:Y:S01]  /*83f0*/  BSSY B1, `(.L_x_119) ;  /* 0x0000019000017945 */ /* 0x000fe20003800000 */
[----:B--2---:R-:W-:Y:S03]  /*8400*/  @P1 SEL R107, RZ, 0x1, !P0 ;  /* 0x00000001ff6b1807 */ /* 0x004fe60004000000 */
[----:B------:R-:W-:Y:S05]  /*8410*/  @!P1 BRA `(.L_x_120) ;  /* 0x0000000000589947 */ /* 0x000fea0003800000 */
[----:B------:R-:W-:Y:S01]  /*8420*/  ISETP.NE.AND P1, PT, R113, RZ, PT ;  /* 0x000000ff7100720c */ /* 0x000fe20003f25270 */
[----:B------:R-:W-:Y:S01]  /*8430*/  BSSY B0, `(.L_x_121) ;  /* 0x0000009000007945 */ /* 0x000fe20003800000 */
[----:B------:R-:W-:Y:S11]  /*8440*/  ISETP.NE.AND P0, PT, R107, RZ, PT ;  /* 0x000000ff6b00720c */ /* 0x000ff60003f05270 */
[----:B------:R-:W-:Y:S05]  /*8450*/  @P1 IMAD R3, R106, 0x1000, R99 ;  /* 0x000010006a031824 */ /* 0x000fea00078e0263 */
[----:B------:R-:W-:Y:S05]  /*8460*/  @P1 IADD3 R2, PT, PT, R3, UR43, RZ ;  /* 0x0000002b03021c10 */ /* 0x000fea000fffe0ff */
[----:B------:R-:W-:Y:S01]  /*8470*/  @P1 IMAD.IADD R2, R98, 0x1, R2 ;  /* 0x0000000162021824 */ /* 0x000fe200078e0202 */
[----:B------:R-:W-:Y:S06]  /*8480*/  @P0 BRA `(.L_x_122) ;  /* 0x00000000000c0947 */ /* 0x000fec0003800000 */
[----:B-1----:R-:W-:Y:S04]  /*8490*/  SHF.L.U32 R0, R112, 0x1f, RZ ;  /* 0x0000001f70007819 */ /* 0x002fe800000006ff */
[----:B------:R-:W1:Y:S02]  /*84a0*/  SYNCS.PHASECHK.TRANS64.TRYWAIT P0, [R20+URZ+0x80], R0 ;  /* 0x00008000140075a7 */ /* 0x000e6400080011ff */
[----:B-1----:R-:W-:Y:S05]  /*84b0*/  @!P0 BRA `(.L_x_123) ;  /* 0x0000003c001c8947 */ /* 0x002fea0003800000 */
.L_x_122:
[----:B------:R-:W-:Y:S05]  /*84c0*/  BSYNC B0 ;  /* 0x0000000000007941 */ /* 0x000fea0003800000 */
.L_x_121:
[----:B------:R-:W-:Y:S01]  /*84d0*/  ISETP.NE.AND P0, PT, R113, RZ, PT ;  /* 0x000000ff7100720c */ /* 0x000fe20003f05270 */
[----:B------:R-:W-:Y:S11]  /*84e0*/  VIADD R106, R106, 0x1 ;  /* 0x000000016a6a7836 */ /* 0x000ff60000000000 */
[----:B------:R-:W-:Y:S01]  /*84f0*/  @!UPT UIADD3 URZ, UPT, UPT, URZ, URZ, URZ ;  /* 0x000000fffffff290 */ /* 0x000fe2000fffe0ff */
[----:B------:R2:W4:Y:S04]  /*8500*/  @P0 LDS.128 R52, [R3+UR43+0x200] ;  /* 0x0002002b03340984 */ /* 0x0005280008000c00 */
[----:B------:R2:W2:Y:S04]  /*8510*/  @P0 LDS.128 R64, [R3+UR43+0xa00] ;  /* 0x000a002b03400984 */ /* 0x0004a80008000c00 */
[----:B------:R2:W2:Y:S04]  /*8520*/  @P0 LDS.128 R56, [R2+0x200] ;  /* 0x0002000002380984 */ /* 0x0004a80000000c00 */
[----:B------:R2:W2:Y:S01]  /*8530*/  @P0 LDS.128 R68, [R2+0xa00] ;  /* 0x000a000002440984 */ /* 0x0004a20000000c00 */
[C---:B------:R-:W-:Y:S04]  /*8540*/  ISETP.NE.AND P0, PT, R106.reuse, 0x3, PT ;  /* 0x000000036a00780c */ /* 0x040fe80003f05270 */
[----:B-1----:R-:W-:Y:S02]  /*8550*/  SEL R0, RZ, 0x1, P0 ;  /* 0x00000001ff007807 */ /* 0x002fe40000000000 */
[----:B------:R-:W-:Y:S02]  /*8560*/  SEL R106, R106, RZ, P0 ;  /* 0x000000ff6a6a7207 */ /* 0x000fe40000000000 */
[----:B------:R-:W-:Y:S02]  /*8570*/  LOP3.LUT R112, R112, R0, RZ, 0x3c, !PT ;  /* 0x0000000070707212 */ /* 0x000fe400078e3cff */
.L_x_120:
[----:B------:R-:W-:Y:S05]  /*8580*/  BSYNC B1 ;  /* 0x0000000000017941 */ /* 0x000fea0003800000 */
.L_x_119:
[----:B--2---:R-:W-:Y:S05]  /*8590*/  VIADD R3, R105, 0x400000 ;  /* 0x0040000069037836 */ /* 0x004fea0000000000 */
[----:B-1----:R-:W-:Y:S04]  /*85a0*/  SHF.R.U32.HI R0, RZ, 0x15, R3 ;  /* 0x00000015ff007819 */ /* 0x002fe80000011603 */
[----:B------:R-:W-:Y:S04]  /*85b0*/  LOP3.LUT R2, R0, 0x3, RZ, 0xc0, !PT ;  /* 0x0000000300027812 */ /* 0x000fe800078ec0ff */
[----:B------:R-:W-:Y:S11]  /*85c0*/  ISETP.NE.AND P0, PT, R84, R2, PT ;  /* 0x000000025400720c */ /* 0x000ff60003f05270 */
[----:B------:R-:W-:Y:S02]  /*85d0*/  @!UPT UIADD3 URZ, UPT, UPT, URZ, URZ, URZ ;  /* 0x000000fffffff290 */ /* 0x000fe4000fffe0ff */
[----:B------:R-:W-:Y:S05]  /*85e0*/  @P0 BRA `(.L_x_124) ;  /* 0x0000000000bc0947 */ /* 0x000fea0003800000 */
[----:B------:R-:W-:Y:S02]  /*85f0*/  LOP3.LUT P0, RZ, R0, 0x3, R86, 0x48, !PT ;  /* 0x0000000300ff7812 */ /* 0x000fe40007804856 */
[----:B------:R-:W-:Y:S11]  /*8600*/  MOV R16, R3 ;  /* 0x0000000300107202 */ /* 0x000ff60000000f00 */
[----:B------:R-:W-:Y:S05]  /*8610*/  @!P0 BRA `(.L_x_125) ;  /* 0x0000000000408947 */ /* 0x000fea0003800000 */
[----:B------:R-:W1:Y:S01]  /*8620*/  LDCU.64 UR8, c[0x4][0x70] ;  /* 0x01000e00ff0877ac */ /* 0x000e620008000a00 */
[----:B------:R-:W-:Y:S01]  /*8630*/  MOV R15, 0x0 ;  /* 0x00000000000f7802 */ /* 0x000fe20000000f00 */
[----:B------:R-:W-:Y:S02]  /*8640*/  HFMA2 R12, -RZ, RZ, 0, 5.9604644775390625e-08 ;  /* 0x00000001ff0c7431 */ /* 0x000fe400000001ff */
[----:B------:R-:W-:Y:S02]  /*8650*/  IMAD.MOV.U32 R8, RZ, RZ, 0x192 ;  /* 0x00000192ff087424 */ /* 0x000fe400078e00ff */
[----:B------:R-:W-:Y:S01]  /*8660*/  IMAD.MOV.U32 R13, RZ, RZ, RZ ;  /* 0x000000ffff0d7224 */ /* 0x000fe200078e00ff */
[----:B------:R-:W2:Y:S01]  /*8670*/  LDCU.64 UR6, c[0x4][0x78] ;  /* 0x01000f00ff0677ac */ /* 0x000ea20008000a00 */
[----:B------:R-:W3:Y:S01]  /*8680*/  LDC.64 R14, c[0x4][R15] ;  /* 0x010000000f0e7b82 */ /* 0x000ee20000000a00 */
[----:B------:R-:W5:Y:S01]  /*8690*/  LDCU.64 UR4, c[0x4][0x10] ;  /* 0x01000200ff0477ac */ /* 0x000f620008000a00 */
[----:B-1----:R-:W-:Y:S01]  /*86a0*/  MOV R5, UR9 ;  /* 0x0000000900057c02 */ /* 0x002fe20008000f00 */
[----:B------:R-:W-:Y:S01]  /*86b0*/  IMAD.U32 R4, RZ, RZ, UR8 ;  /* 0x00000008ff047e24 */ /* 0x000fe2000f8e00ff */
[----:B--2---:R-:W-:Y:S01]  /*86c0*/  MOV R7, UR7 ;  /* 0x0000000700077c02 */ /* 0x004fe20008000f00 */
[----:B------:R-:W-:Y:S01]  /*86d0*/  IMAD.U32 R6, RZ, RZ, UR6 ;  /* 0x00000006ff067e24 */ /* 0x000fe2000f8e00ff */
[----:B-----5:R-:W-:Y:S01]  /*86e0*/  MOV R11, UR5 ;  /* 0x00000005000b7c02 */ /* 0x020fe20008000f00 */
[----:B------:R-:W-:Y:S02]  /*86f0*/  IMAD.U32 R10, RZ, RZ, UR4 ;  /* 0x00000004ff0a7e24 */ /* 0x000fe4000f8e00ff */
[----:B------:R-:W-:Y:S07]  /*8700*/  LEPC R20, `(.L_x_125) ;  /* 0x000000001014794e */ /* 0x000fee0000000000 */
[----:B---34-:R-:W-:Y:S05]  /*8710*/  CALL.ABS.NOINC R14 ;  /* 0x000000000e007343 */ /* 0x018fea0003c00000 */
.L_x_125:
        /* <DEDUP_REMOVED lines=23> */
.L_x_126:
[----:B------:R-:W-:Y:S05]  /*8890*/  WARPSYNC.ALL ;  /* 0x0000000000007948 */ /* 0x000fea0003800000 */
[----:B------:R-:W-:Y:S11]  /*88a0*/  R2UR UR4, R16 ;  /* 0x00000000100472ca */ /* 0x000ff600000e0000 */
[----:B------:R-:W-:Y:S02]  /*88b0*/  @!UPT UIADD3 URZ, UPT, UPT, URZ, URZ, URZ ;  /* 0x000000fffffff290 */ /* 0x000fe4000fffe0ff */
[----:B------:R-:W1:Y:S02]  /*88c0*/  LDTM.x16 R4, tmem[UR4+0x20] ;  /* 0x00002004000479ee */ /* 0x000e640008240000 */
[----:B-1----:R-:W-:Y:S01]  /*88d0*/  NOP ;  /* 0x0000000000007918 */ /* 0x002fe20000000000 */
.L_x_124:
[----:B----4-:R-:W-:Y:S01]  /*88e0*/  SHF.L.U32 R3, R52, 0x10, RZ ;  /* 0x0000001034037819 */ /* 0x010fe200000006ff */
[C---:B------:R-:W-:Y:S01]  /*88f0*/  FMUL R0, R43.reuse, R24 ;  /* 0x000000182b007220 */ /* 0x040fe20000400000 */
[----:B------:R-:W-:Y:S01]  /*8900*/  ISETP.NE.AND P1, PT, R84, R2, PT ;  /* 0x000000025400720c */ /* 0x000fe20003f25270 */
[----:B------:R-:W-:Y:S01]  /*8910*/  FMUL R2, R43, R25 ;  /* 0x000000192b027220 */ /* 0x000fe20000400000 */
[----:B------:R-:W-:Y:S01]  /*8920*/  LOP3.LUT R21, R52, 0xffff0000, RZ, 0xc0, !PT ;  /* 0xffff000034157812 */ /* 0x000fe200078ec0ff */
[----:B------:R-:W-:Y:S01]  /*8930*/  FFMA R0, R45, R3, R0 ;  /* 0x000000032d007223 */ /* 0x000fe20000000000 */
[----:B------:R-:W-:Y:S01]  /*8940*/  SHF.L.U32 R22, R53, 0x10, RZ ;  /* 0x0000001035167819 */ /* 0x000fe200000006ff */
[----:B------:R-:W-:Y:S01]  /*8950*/  FMUL R3, R43, R26 ;  /* 0x0000001a2b037220 */ /* 0x000fe20000400000 */
[----:B------:R-:W-:Y:S01]  /*8960*/  LOP3.LUT R23, R53, 0xffff0000, RZ, 0xc0, !PT ;  /* 0xffff000035177812 */ /* 0x000fe200078ec0ff */
[----:B------:R-:W-:Y:S01]  /*8970*/  FMUL R20, R43, R27 ;  /* 0x0000001b2b147220 */ /* 0x000fe20000400000 */
[----:B------:R-:W-:Y:S01]  /*8980*/  SHF.L.U32 R40, R54, 0x10, RZ ;  /* 0x0000001036287819 */ /* 0x000fe200000006ff */
[----:B------:R-:W-:Y:S01]  /*8990*/  FFMA R2, R45, R21, R2 ;  /* 0x000000152d027223 */ /* 0x000fe20000000002 */
[----:B------:R-:W-:Y:S01]  /*89a0*/  LOP3.LUT R41, R57, 0xffff0000, RZ, 0xc0, !PT ;  /* 0xffff000039297812 */ /* 0x000fe200078ec0ff */
[C---:B------:R-:W-:Y:S01]  /*89b0*/  FFMA R3, R45.reuse, R22, R3 ;  /* 0x000000162d037223 */ /* 0x040fe20000000003 */
[----:B------:R-:W-:Y:S01]  /*89c0*/  LOP3.LUT R42, R66, 0xffff0000, RZ, 0xc0, !PT ;  /* 0xffff0000422a7812 */ /* 0x000fe200078ec0ff */
[----:B------:R-:W-:Y:S01]  /*89d0*/  FFMA R20, R45, R23, R20 ;  /* 0x000000172d147223 */ /* 0x000fe20000000014 */
[----:B------:R-:W-:Y:S01]  /*89e0*/  LOP3.LUT R23, R54, 0xffff0000, RZ, 0xc0, !PT ;  /* 0xffff000036177812 */ /* 0x000fe200078ec0ff */
[C---:B------:R-:W-:Y:S01]  /*89f0*/  FMUL R21, R43.reuse, R28 ;  /* 0x0000001c2b157220 */ /* 0x040fe20000400000 */
[----:B------:R-:W-:Y:S01]  /*8a00*/  F2FP.BF16.F32.PACK_AB R48, R2, R0 ;  /* 0x000000000230723e */ /* 0x000fe200000010ff */
[----:B------:R-:W-:Y:S01]  /*8a10*/  FMUL R22, R43, R29 ;  /* 0x0000001d2b167220 */ /* 0x000fe20000400000 */
[----:B---3--:R-:W-:Y:S01]  /*8a20*/  F2FP.BF16.F32.PACK_AB R49, R20, R3 ;  /* 0x000000031431723e */ /* 0x008fe200000010ff */
[----:B------:R-:W-:Y:S01]  /*8a30*/  FFMA R21, R45, R40, R21 ;  /* 0x000000282d157223 */ /* 0x000fe20000000015 */
[----:B------:R-:W-:Y:S01]  /*8a40*/  SHF.L.U32 R20, R55, 0x10, RZ ;  /* 0x0000001037147819 */ /* 0x000fe200000006ff */
[----:B------:R-:W-:Y:S01]  /*8a50*/  FFMA R22, R45, R23, R22 ;  /* 0x000000172d167223 */ /* 0x000fe20000000016 */
[----:B------:R-:W-:Y:S01]  /*8a60*/  LOP3.LUT R23, R55, 0xffff0000, RZ, 0xc0, !PT ;  /* 0xffff000037177812 */ /* 0x000fe200078ec0ff */
[C---:B------:R-:W-:Y:S01]  /*8a70*/  FMUL R0, R43.reuse, R30 ;  /* 0x0000001e2b007220 */ /* 0x040fe20000400000 */
[----:B------:R-:W-:Y:S01]  /*8a80*/  SHF.L.U32 R40, R56, 0x10, RZ ;  /* 0x0000001038287819 */ /* 0x000fe200000006ff */
[C---:B------:R-:W-:Y:S01]  /*8a90*/  FMUL R2, R43.reuse, R31 ;  /* 0x0000001f2b027220 */ /* 0x040fe20000400000 */
[----:B------:R-:W-:Y:S01]  /*8aa0*/  F2FP.BF16.F32.PACK_AB R50, R22, R21 ;  /* 0x000000151632723e */ /* 0x000fe200000010ff */
[----:B------:R-:W-:Y:S01]  /*8ab0*/  FMUL R3, R43, R32 ;  /* 0x000000202b037220 */ /* 0x000fe20000400000 */
[----:B------:R-:W-:Y:S01]  /*8ac0*/  SHF.L.U32 R44, R67, 0x10, RZ ;  /* 0x00000010432c7819 */ /* 0x000fe200000006ff */
[----:B------:R-:W-:Y:S01]  /*8ad0*/  FFMA R0, R45, R20, R0 ;  /* 0x000000142d007223 */ /* 0x000fe20000000000 */
[----:B------:R-:W-:Y:S01]  /*8ae0*/  LOP3.LUT R46, R67, 0xffff0000, RZ, 0xc0, !PT ;  /* 0xffff0000432e7812 */ /* 0x000fe200078ec0ff */
[C---:B------:R-:W-:Y:S01]  /*8af0*/  FFMA R2, R45.reuse, R23, R2 ;  /* 0x000000172d027223 */ /* 0x040fe20000000002 */
[----:B------:R-:W-:Y:S01]  /*8b00*/  LOP3.LUT R23, R56, 0xffff0000, RZ, 0xc0, !PT ;  /* 0xffff000038177812 */ /* 0x000fe200078ec0ff */
[----:B------:R-:W-:Y:S01]  /*8b10*/  FFMA R3, R45, R40, R3 ;  /* 0x000000282d037223 */ /* 0x000fe20000000003 */
[----:B------:R-:W-:Y:S01]  /*8b20*/  SHF.L.U32 R40, R57, 0x10, RZ ;  /* 0x0000001039287819 */ /* 0x000fe200000006ff */
[C---:B------:R-:W-:Y:S01]  /*8b30*/  FMUL R20, R43.reuse, R33 ;  /* 0x000000212b147220 */ /* 0x040fe20000400000 */
[----:B------:R-:W-:Y:S01]  /*8b40*/  F2FP.BF16.F32.PACK_AB R51, R2, R0 ;  /* 0x000000000233723e */ /* 0x000fe200000010ff */
[C---:B------:R-:W-:Y:S01]  /*8b50*/  FMUL R21, R43.reuse, R34 ;  /* 0x000000222b157220 */ /* 0x040fe20000400000 */
[----:B------:R-:W-:Y:S01]  /*8b60*/  MOV R47, UR46 ;  /* 0x0000002e002f7c02 */ /* 0x000fe20008000f00 */
[----:B------:R-:W-:Y:S01]  /*8b70*/  FMUL R22, R43, R35 ;  /* 0x000000232b167220 */ /* 0x000fe20000400000 */
[----:B------:R-:W-:Y:S01]  /*8b80*/  ISETP.NE.AND P0, PT, R84, RZ, PT ;  /* 0x000000ff5400720c */ /* 0x000fe20003f05270 */
[C---:B------:R-:W-:Y:S01]  /*8b90*/  FFMA R20, R45.reuse, R23, R20 ;  /* 0x000000172d147223 */ /* 0x040fe20000000014 */
[C---:B------:R-:W-:Y:S01]  /*8ba0*/  SHF.L.U32 R23, R58.reuse, 0x10, RZ ;  /* 0x000000103a177819 */ /* 0x040fe200000006ff */
[C---:B------:R-:W-:Y:S01]  /*8bb0*/  FFMA R21, R45.reuse, R40, R21 ;  /* 0x000000282d157223 */ /* 0x040fe20000000015 */
[----:B------:R-:W-:Y:S01]  /*8bc0*/  LOP3.LUT R40, R58, 0xffff0000, RZ, 0xc0, !PT ;  /* 0xffff00003a287812 */ /* 0x000fe200078ec0ff */
[----:B------:R-:W-:Y:S01]  /*8bd0*/  FFMA R22, R45, R41, R22 ;  /* 0x000000292d167223 */ /* 0x000fe20000000016 */
[----:B------:R-:W-:Y:S01]  /*8be0*/  F2FP.BF16.F32.PACK_AB R60, R20, R3 ;  /* 0x00000003143c723e */ /* 0x000fe200000010ff */
[----:B------:R-:W-:Y:S01]  /*8bf0*/  FMUL R0, R43, R36 ;  /* 0x000000242b007220 */ /* 0x000fe20000400000 */
[----:B------:R-:W-:Y:S01]  /*8c00*/  LOP3.LUT R41, R65, 0xffff0000, RZ, 0xc0, !PT ;  /* 0xffff000041297812 */ /* 0x000fe200078ec0ff */
[----:B------:R-:W-:Y:S01]  /*8c10*/  FMUL R2, R43, R37 ;  /* 0x000000252b027220 */ /* 0x000fe20000400000 */
[----:B------:R-:W-:Y:S01]  /*8c20*/  F2FP.BF16.F32.PACK_AB R61, R22, R21 ;  /* 0x00000015163d723e */ /* 0x000fe200000010ff */
[----:B------:R-:W-:Y:S01]  /*8c30*/  FFMA R0, R45, R23, R0 ;  /* 0x000000172d007223 */ /* 0x000fe20000000000 */
[----:B------:R-:W-:Y:S01]  /*8c40*/  SHF.L.U32 R22, R59, 0x10, RZ ;  /* 0x000000103b167819 */ /* 0x000fe200000006ff */
[----:B------:R-:W-:Y:S01]  /*8c50*/  FFMA R2, R45, R40, R2 ;  /* 0x000000282d027223 */ /* 0x000fe20000000002 */
[----:B------:R-:W-:Y:S01]  /*8c60*/  LOP3.LUT R23, R59, 0xffff0000, RZ, 0xc0, !PT ;  /* 0xffff00003b177812 */ /* 0x000fe200078ec0ff */
[C---:B------:R-:W-:Y:S01]  /*8c70*/  FMUL R3, R43.reuse, R38 ;  /* 0x000000262b037220 */ /* 0x040fe20000400000 */
[----:B------:R-:W-:Y:S01]  /*8c80*/  SHF.L.U32 R40, R64, 0x10, RZ ;  /* 0x0000001040287819 */ /* 0x000fe200000006ff */
[C---:B------:R-:W-:Y:S01]  /*8c90*/  FMUL R20, R43.reuse, R39 ;  /* 0x000000272b147220 */ /* 0x040fe20000400000 */
[----:B------:R-:W-:Y:S01]  /*8ca0*/  FMUL R21, R43, R4 ;  /* 0x000000042b157220 */ /* 0x000fe20000400000 */
[C---:B------:R-:W-:Y:S01]  /*8cb0*/  FFMA R3, R45.reuse, R22, R3 ;  /* 0x000000162d037223 */ /* 0x040fe20000000003 */
[----:B------:R-:W-:Y:S01]  /*8cc0*/  F2FP.BF16.F32.PACK_AB R62, R2, R0 ;  /* 0x00000000023e723e */ /* 0x000fe200000010ff */
[C---:B------:R-:W-:Y:S01]  /*8cd0*/  FFMA R20, R45.reuse, R23, R20 ;  /* 0x000000172d147223 */ /* 0x040fe20000000014 */
[----:B------:R-:W-:Y:S01]  /*8ce0*/  FFMA R21, R45, R40, R21 ;  /* 0x000000282d157223 */ /* 0x000fe20000000015 */
[----:B------:R-:W-:Y:S01]  /*8cf0*/  LOP3.LUT R23, R64, 0xffff0000, RZ, 0xc0, !PT ;  /* 0xffff000040177812 */ /* 0x000fe200078ec0ff */
[----:B------:R-:W-:Y:S01]  /*8d00*/  FMUL R0, R43, R5 ;  /* 0x000000052b007220 */ /* 0x000fe20000400000 */
[----:B------:R-:W-:Y:S01]  /*8d10*/  SHF.L.U32 R40, R65, 0x10, RZ ;  /* 0x0000001041287819 */ /* 0x000fe200000006ff */
[C---:B------:R-:W-:Y:S01]  /*8d20*/  FMUL R2, R43.reuse, R6 ;  /* 0x000000062b027220 */ /* 0x040fe20000400000 */
[----:B------:R-:W-:Y:S01]  /*8d30*/  FMUL R22, R43, R7 ;  /* 0x000000072b167220 */ /* 0x000fe20000400000 */
[C---:B------:R-:W-:Y:S01]  /*8d40*/  FFMA R0, R45.reuse, R23, R0 ;  /* 0x000000172d007223 */ /* 0x040fe20000000000 */
[----:B------:R-:W-:Y:S01]  /*8d50*/  F2FP.BF16.F32.PACK_AB R63, R20, R3 ;  /* 0x00000003143f723e */ /* 0x000fe200000010ff */
[C---:B------:R-:W-:Y:S01]  /*8d60*/  FFMA R2, R45.reuse, R40, R2 ;  /* 0x000000282d027223 */ /* 0x040fe20000000002 */
[----:B------:R-:W-:Y:S01]  /*8d70*/  FFMA R22, R45, R41, R22 ;  /* 0x000000292d167223 */ /* 0x000fe20000000016 */
[----:B------:R-:W-:Y:S01]  /*8d80*/  SHF.L.U32 R41, R66, 0x10, RZ ;  /* 0x0000001042297819 */ /* 0x000fe200000006ff */
[C---:B------:R-:W-:Y:S01]  /*8d90*/  FMUL R3, R43.reuse, R8 ;  /* 0x000000082b037220 */ /* 0x040fe20000400000 */
[C---:B------:R-:W-:Y:S01]  /*8da0*/  FMUL R20, R43.reuse, R9 ;  /* 0x000000092b147220 */ /* 0x040fe20000400000 */
[C---:B------:R-:W-:Y:S01]  /*8db0*/  FMUL R23, R43.reuse, R10 ;  /* 0x0000000a2b177220 */ /* 0x040fe20000400000 */
[----:B------:R-:W-:Y:S01]  /*8dc0*/  FMUL R40, R43, R11 ;  /* 0x0000000b2b287220 */ /* 0x000fe20000400000 */
[C---:B------:R-:W-:Y:S01]  /*8dd0*/  FFMA R3, R45.reuse, R41, R3 ;  /* 0x000000292d037223 */ /* 0x040fe20000000003 */
[C---:B------:R-:W-:Y:S01]  /*8de0*/  FFMA R20, R45.reuse, R42, R20 ;  /* 0x0000002a2d147223 */ /* 0x040fe20000000014 */
[C---:B------:R-:W-:Y:S01]  /*8df0*/  FFMA R23, R45.reuse, R44, R23 ;  /* 0x0000002c2d177223 */ /* 0x040fe20000000017 */
[----:B------:R-:W-:Y:S01]  /*8e00*/  FFMA R40, R45, R46, R40 ;  /* 0x0000002e2d287223 */ /* 0x000fe20000000028 */
[----:B------:R-:W-:Y:S01]  /*8e10*/  F2FP.BF16.F32.PACK_AB R100, R0, R21 ;  /* 0x000000150064723e */ /* 0x000fe200000010ff */
[----:B------:R-:W1:Y:S01]  /*8e20*/  S2R R46, SR_CgaCtaId ;  /* 0x00000000002e7919 */ /* 0x000e620000008800 */
[----:B------:R-:W-:Y:S01]  /*8e30*/  SHF.L.U32 R42, R68, 0x10, RZ ;  /* 0x00000010442a7819 */ /* 0x000fe200000006ff */
[C---:B------:R-:W-:Y:S01]  /*8e40*/  FMUL R41, R43.reuse, R12 ;  /* 0x0000000c2b297220 */ /* 0x040fe20000400000 */
[----:B------:R-:W-:Y:S01]  /*8e50*/  F2FP.BF16.F32.PACK_AB R101, R22, R2 ;  /* 0x000000021665723e */ /* 0x000fe200000010ff */
[C---:B------:R-:W-:Y:S01]  /*8e60*/  FMUL R0, R43.reuse, R13 ;  /* 0x0000000d2b007220 */ /* 0x040fe20000400000 */
[----:B------:R-:W-:Y:S01]  /*8e70*/  LOP3.LUT R21, R68, 0xffff0000, RZ, 0xc0, !PT ;  /* 0xffff000044157812 */ /* 0x000fe200078ec0ff */
[----:B------:R-:W-:Y:S01]  /*8e80*/  FMUL R2, R43, R14 ;  /* 0x0000000e2b027220 */ /* 0x000fe20000400000 */
[----:B------:R-:W-:Y:S01]  /*8e90*/  F2FP.BF16.F32.PACK_AB R103, R40, R23 ;  /* 0x000000172867723e */ /* 0x000fe200000010ff */
[----:B------:R-:W-:Y:S01]  /*8ea0*/  FFMA R41, R45, R42, R41 ;  /* 0x0000002a2d297223 */ /* 0x000fe20000000029 */
[----:B------:R-:W-:Y:S01]  /*8eb0*/  SHF.L.U32 R22, R69, 0x10, RZ ;  /* 0x0000001045167819 */ /* 0x000fe200000006ff */
[----:B------:R-:W-:Y:S01]  /*8ec0*/  FFMA R0, R45, R21, R0 ;  /* 0x000000152d007223 */ /* 0x000fe20000000000 */
[----:B------:R-:W-:Y:S01]  /*8ed0*/  F2FP.BF16.F32.PACK_AB R102, R20, R3 ;  /* 0x000000031466723e */ /* 0x000fe200000010ff */
[----:B------:R-:W-:Y:S01]  /*8ee0*/  FMUL R3, R43, R15 ;  /* 0x0000000f2b037220 */ /* 0x000fe20000400000 */
[----:B------:R-:W-:Y:S01]  /*8ef0*/  LOP3.LUT R23, R69, 0xffff0000, RZ, 0xc0, !PT ;  /* 0xffff000045177812 */ /* 0x000fe200078ec0ff */
[----:B------:R-:W-:Y:S01]  /*8f00*/  FMUL R20, R43, R16 ;  /* 0x000000102b147220 */ /* 0x000fe20000400000 */
[C---:B------:R-:W-:Y:S01]  /*8f10*/  SHF.L.U32 R40, R70.reuse, 0x10, RZ ;  /* 0x0000001046287819 */ /* 0x040fe200000006ff */
[----:B------:R-:W-:Y:S01]  /*8f20*/  FFMA R2, R45, R22, R2 ;  /* 0x000000162d027223 */ /* 0x000fe20000000002 */
[----:B------:R-:W-:Y:S01]  /*8f30*/  FMUL R21, R43, R17 ;  /* 0x000000112b157220 */ /* 0x000fe20000400000 */
[----:B------:R-:W-:Y:S01]  /*8f40*/  FFMA R3, R45, R23, R3 ;  /* 0x000000172d037223 */ /* 0x000fe20000000003 */
[----:B------:R-:W-:Y:S01]  /*8f50*/  @!P1 LEA R47, R47, R99, 0xc ;  /* 0x000000632f2f9211 */ /* 0x000fe200078e60ff */
[----:B------:R-:W-:Y:S01]  /*8f60*/  FFMA R20, R45, R40, R20 ;  /* 0x000000282d147223 */ /* 0x000fe20000000014 */
[----:B------:R-:W-:Y:S01]  /*8f70*/  LOP3.LUT R40, R70, 0xffff0000, RZ, 0xc0, !PT ;  /* 0xffff000046287812 */ /* 0x000fe200078ec0ff */
[----:B------:R-:W-:Y:S01]  /*8f80*/  FMUL R22, R43, R18 ;  /* 0x000000122b167220 */ /* 0x000fe20000400000 */
[----:B------:R-:W-:Y:S01]  /*8f90*/  F2FP.BF16.F32.PACK_AB R108, R0, R41 ;  /* 0x00000029006c723e */ /* 0x000fe200000010ff */
[----:B------:R2:W-:Y:S01]  /*8fa0*/  @!P1 STS.128 [R47+UR43+0x200], R48 ;  /* 0x000200302f009988 */ /* 0x0005e20008000c2b */
[----:B------:R-:W-:Y:S01]  /*8fb0*/  SHF.L.U32 R42, R71, 0x10, RZ ;  /* 0x00000010472a7819 */ /* 0x000fe200000006ff */
[----:B------:R-:W-:Y:S01]  /*8fc0*/  FFMA R21, R45, R40, R21 ;  /* 0x000000282d157223 */ /* 0x000fe20000000015 */
[----:B------:R-:W-:Y:S01]  /*8fd0*/  @!P1 IADD3 R40, PT, PT, R47, UR43, RZ ;  /* 0x0000002b2f289c10 */ /* 0x000fe2000fffe0ff */
[----:B------:R-:W-:Y:S01]  /*8fe0*/  FMUL R23, R43, R19 ;  /* 0x000000132b177220 */ /* 0x000fe20000400000 */
[----:B------:R-:W-:Y:S01]  /*8ff0*/  LOP3.LUT R44, R71, 0xffff0000, RZ, 0xc0, !PT ;  /* 0xffff0000472c7812 */ /* 0x000fe200078ec0ff */
[----:B------:R-:W-:Y:S01]  /*9000*/  FFMA R22, R45, R42, R22 ;  /* 0x0000002a2d167223 */ /* 0x000fe20000000016 */
[----:B------:R-:W-:Y:S02]  /*9010*/  @!P1 IADD3 R40, PT, PT, R98, R40, RZ ;  /* 0x0000002862289210 */ /* 0x000fe40007ffe0ff */
[----:B------:R-:W-:Y:S01]  /*9020*/  F2FP.BF16.F32.PACK_AB R109, R3, R2 ;  /* 0x00000002036d723e */ /* 0x000fe200000010ff */
[----:B------:R-:W-:Y:S01]  /*9030*/  FFMA R23, R45, R44, R23 ;  /* 0x0000002c2d177223 */ /* 0x000fe20000000017 */
[----:B------:R-:W-:Y:S01]  /*9040*/  F2FP.BF16.F32.PACK_AB R110, R21, R20 ;  /* 0x00000014156e723e */ /* 0x000fe200000010ff */
[----:B------:R2:W-:Y:S03]  /*9050*/  @!P1 STS.128 [R40+0x200], R60 ;  /* 0x0002003c28009388 */ /* 0x0005e60000000c00 */
[----:B------:R-:W-:Y:S05]  /*9060*/  F2FP.BF16.F32.PACK_AB R111, R23, R22 ;  /* 0x00000016176f723e */ /* 0x000fea00000010ff */
[----:B------:R2:W-:Y:S08]  /*9070*/  @!P1 STS.128 [R47+UR43+0xa00], R100 ;  /* 0x000a00642f009988 */ /* 0x0005f00008000c2b */
[----:B------:R2:W-:Y:S01]  /*9080*/  @!P1 STS.128 [R40+0xa00], R108 ;  /* 0x000a006c28009388 */ /* 0x0005e20000000c00 */
[----:B------:R-:W-:Y:S01]  /*9090*/  @!PT LDS RZ, [RZ] ;  /* 0x00000000fffff984 */ /* 0x000fe20000000800 */
[----:B------:R-:W-:Y:S01]  /*90a0*/  @!PT LDS RZ, [RZ] ;  /* 0x00000000fffff984 */ /* 0x000fe20000000800 */
[----:B------:R-:W-:Y:S01]  /*90b0*/  @!PT LDS RZ, [RZ] ;  /* 0x00000000fffff984 */ /* 0x000fe20000000800 */
[----:B------:R-:W-:Y:S01]  /*90c0*/  @!PT LDS RZ, [RZ] ;  /* 0x00000000fffff984 */ /* 0x000fe20000000800 */
[----:B------:R3:W-:Y:S07]  /*90d0*/  MEMBAR.ALL.CTA ;  /* 0x0000000000007992 */ /* 0x0007ee0000008000 */
[----:B---3--:R-:W3:Y:S01]  /*90e0*/  FENCE.VIEW.ASYNC.S ;  /* 0x00000000000073c6 */ /* 0x008ee20000000000 */
[----:B------:R-:W-:Y:S05]  /*90f0*/  WARPSYNC.ALL ;  /* 0x0000000000007948 */ /* 0x000fea0003800000 */
[----:B------:R-:W-:Y:S01]  /*9100*/  BSSY.RECONVERGENT B0, `(.L_x_127) ;  /* 0x0000012000007945 */ /* 0x000fe20003800200 */
[----:B---3--:R-:W-:Y:S06]  /*9110*/  BAR.SYNC.DEFER_BLOCKING 0x1, 0x80 ;  /* 0x0042000000007b1d */ /* 0x008fec0000010000 */
[----:B-1----:R-:W-:Y:S05]  /*9120*/  @P0 BRA `(.L_x_128) ;  /* 0x00000000003c0947 */ /* 0x002fea0003800000 */
[----:B------:R-:W1:Y:S01]  /*9130*/  LDCU.64 UR6, c[0x0][0x348] ;  /* 0x00006900ff0677ac */ /* 0x000e620008000a00 */
[----:B------:R-:W-:Y:S02]  /*9140*/  ULEA UR5, UR46, UR43, 0xc ;  /* 0x0000002b2e057291 */ /* 0x000fe4000f8e60ff */
[----:B------:R-:W-:Y:S02]  /*9150*/  UIADD3 UR10, UPT, UPT, UR50, 0x40, URZ ;  /* 0x00000040320a7890 */ /* 0x000fe4000fffe0ff */
[----:B------:R-:W-:Y:S02]  /*9160*/  UIADD3 UR8, UPT, UPT, UR5, 0x200, URZ ;  /* 0x0000020005087890 */ /* 0x000fe4000fffe0ff */
[----:B------:R-:W-:Y:S01]  /*9170*/  UIADD3 UR12, UPT, UPT, UR5, 0xa00, URZ ;  /* 0x00000a00050c7890 */ /* 0x000fe2000fffe0ff */
[----:B------:R-:W-:Y:S01]  /*9180*/  UMOV UR9, UR49 ;  /* 0x0000003100097c82 */ /* 0x000fe20008000000 */
[----:B------:R-:W-:Y:S01]  /*9190*/  UMOV UR11, UR36 ;  /* 0x00000024000b7c82 */ /* 0x000fe20008000000 */
[----:B------:R-:W-:Y:S01]  /*91a0*/  UIADD3 UR13, UPT, UPT, UR49, 0x20, URZ ;  /* 0x00000020310d7890 */ /* 0x000fe2000fffe0ff */
[----:B------:R-:W-:Y:S01]  /*91b0*/  UMOV UR15, UR36 ;  /* 0x00000024000f7c82 */ /* 0x000fe20008000000 */
[----:B------:R-:W-:Y:S01]  /*91c0*/  UMOV UR14, UR10 ;  /* 0x0000000a000e7c82 */ /* 0x000fe20008000000 */
[----:B-1----:R-:W-:Y:S04]  /*91d0*/  UIADD3 UR4, UP0, UPT, UR6, 0xa80, URZ ;  /* 0x00000a8006047890 */ /* 0x002fe8000ff1e0ff */
[----:B------:R-:W-:Y:S09]  /*91e0*/  UIADD3.X UR5, UPT, UPT, URZ, UR7, URZ, UP0, !UPT ;  /* 0x00000007ff057290 */ /* 0x000ff200087fe4ff */
[----:B------:R1:W-:Y:S01]  /*91f0*/  UTMASTG.3D [UR8], [UR4] ;  /* 0x00000008040073b5 */ /* 0x0003e20008010000 */
[----:B------:R1:W-:Y:S02]  /*9200*/  UTMASTG.3D [UR12], [UR4] ;  /* 0x0000000c040073b5 */ /* 0x0003e40008010000 */
[----:B-1----:R0:W-:Y:S02]  /*9210*/  UTMACMDFLUSH ;  /* 0x00000000000079b7 */ /* 0x0021e40000000000 */
.L_x_128:
[----:B------:R-:W-:Y:S05]  /*9220*/  BSYNC.RECONVERGENT B0 ;  /* 0x0000000000007941 */ /* 0x000fea0003800200 */
.L_x_127:
[----:B------:R-:W-:Y:S01]  /*9230*/  UIADD3 UR4, UPT, UPT, UR46, 0x1, URZ ;  /* 0x000000012e047890 */ /* 0x000fe2000fffe0ff */
[----:B------:R-:W-:Y:S03]  /*9240*/  BSSY.RECONVERGENT B0, `(.L_x_129) ;  /* 0x0000007000007945 */ /* 0x000fe60003800200 */
[----:B------:R-:W-:Y:S04]  /*9250*/  UISETP.NE.AND UP0, UPT, UR4, 0x3, UPT ;  /* 0x000000030400788c */ /* 0x000fe8000bf05270 */
[----:B------:R-:W-:Y:S02]  /*9260*/  USEL UR44, UR4, URZ, UP0 ;  /* 0x000000ff042c7287 */ /* 0x000fe40008000000 */
[----:B------:R-:W-:Y:S04]  /*9270*/  UISETP.EQ.XOR UP0, UPT, UR47, 0x3, !UP0 ;  /* 0x000000032f00788c */ /* 0x000fe8000c702a70 */
[----:B------:R-:W-:Y:S01]  /*9280*/  UP2UR UR51, UPR, URZ, 0x1 ;  /* 0x00000001ff337883 */ /* 0x000fe20008000000 */
[----:B------:R-:W-:Y:S11]  /*9290*/  @P0 BRA `(.L_x_130) ;  /* 0x0000000000040947 */ /* 0x000ff60003800000 */
[----:B------:R-:W-:Y:S04]  /*92a0*/  DEPBAR.LE SB0, 0x1 ;  /* 0x000080400000791a */ /* 0x000fe80000000000 */
.L_x_130:
[----:B------:R-:W-:Y:S05]  /*92b0*/  BSYNC.RECONVERGENT B0 ;  /* 0x0000000000007941 */ /* 0x000fea0003800200 */
.L_x_129:
[----:B------:R-:W1:Y:S08]  /*92c0*/  S2UR UR4, SR_CgaCtaId ;  /* 0x00000000000479c3 */ /* 0x000e700000008800 */
[----:B------:R-:W-:Y:S01]  /*92d0*/  BAR.SYNC.DEFER_BLOCKING 0x1, 0x80 ;  /* 0x0042000000007b1d */ /* 0x000fe20000010000 */
[----:B------:R-:W-:Y:S01]  /*92e0*/  ISETP.NE.AND P1, PT, R97, RZ, PT ;  /* 0x000000ff6100720c */ /* 0x000fe20003f25270 */
[----:B------:R-:W-:Y:S01]  /*92f0*/  IMAD.U32 R0, RZ, RZ, UR52 ;  /* 0x00000034ff007e24 */ /* 0x000fe2000f8e00ff */
[----:B------:R-:W-:Y:S11]  /*9300*/  UIADD3 UR53, UPT, UPT, UR49, 0x10, URZ ;  /* 0x0000001031357890 */ /* 0x000ff6000fffe0ff */
[----:B------:R-:W-:Y:S05]  /*9310*/  @P1 LEA R0, R0, UR43, 0x3 ;  /* 0x0000002b00001c11 */ /* 0x000fea000f8e18ff */
[----:B------:R-:W-:Y:S01]  /*9320*/  @P1 VIADD R2, R0, 0x98 ;  /* 0x0000009800021836 */ /* 0x000fe20000000000 */
[----:B------:R-:W-:Y:S04]  /*9330*/  @P1 SHF.L.U32 R0, R112, 0x1f, RZ ;  /* 0x0000001f70001819 */ /* 0x000fe800000006ff */
[----:B------:R-:W-:Y:S01]  /*9340*/  @P1 PRMT R46, R46, 0x654, R2 ;  /* 0x000006542e2e1816 */ /* 0x000fe20000000002 */
[----:B------:R-:W-:Y:S01]  /*9350*/  UMOV UR43, 0x400 ;  /* 0x00000400002b7882 */ /* 0x000fe20000000000 */
[----:B------:R-:W-:Y:S01]  /*9360*/  BSSY B1, `(.L_x_131) ;  /* 0x0000021000017945 */ /* 0x000fe20003800000 */
[----:B-1----:R-:W-:Y:S01]  /*9370*/  ULEA UR43, UR4, UR43, 0x18 ;  /* 0x0000002b042b7291 */ /* 0x002fe2000f8ec0ff */
[----:B------:R-:W-:Y:S01]  /*9380*/  @P1 SYNCS.ARRIVE.TRANS64.RED.A1T0 RZ, [R46+URZ], RZ ;  /* 0x000000ff2eff19a7 */ /* 0x000fe200081004ff */
[----:B------:R-:W-:Y:S04]  /*9390*/  UIADD3 UR4, UPT, UPT, UR52, 0x1, URZ ;  /* 0x0000000134047890 */ /* 0x000fe8000fffe0ff */
[----:B------:R-:W-:Y:S01]  /*93a0*/  LEA R21, R106, UR43, 0x3 ;  /* 0x0000002b6a157c11 */ /* 0x000fe2000f8e18ff */
[----:B------:R-:W-:Y:S03]  /*93b0*/  UISETP.NE.AND UP0, UPT, UR4, 0x3, UPT ;  /* 0x000000030400788c */ /* 0x000fe6000bf05270 */
[----:B------:R1:W3:Y:S01]  /*93c0*/  @P1 SYNCS.PHASECHK.TRANS64.TRYWAIT P0, [R21+URZ+0x80], R0 ;  /* 0x00008000150015a7 */ /* 0x0002e200080011ff */
[----:B------:R-:W-:Y:S01]  /*93d0*/  USEL UR48, UR4, URZ, UP0 ;  /* 0x000000ff04307287 */ /* 0x000fe20008000000 */
[----:B-1----:R-:W-:Y:S01]  /*93e0*/  VIADD R0, R105, 0x10 ;  /* 0x0000001069007836 */ /* 0x002fe20000000000 */
[----:B---3--:R-:W-:Y:S01]  /*93f0*/  @P1 SEL R107, RZ, 0x1, !P0 ;  /* 0x00000001ff6b1807 */ /* 0x008fe20004000000 */
[----:B------:R-:W-:Y:S09]  /*9400*/  @!P1 BRA `(.L_x_132) ;  /* 0x0000000000589947 */ /* 0x000ff20003800000 */
[----:B------:R-:W-:Y:S01]  /*9410*/  ISETP.NE.AND P1, PT, R113, RZ, PT ;  /* 0x000000ff7100720c */ /* 0x000fe20003f25270 */
[----:B------:R-:W-:Y:S01]  /*9420*/  BSSY B0, `(.L_x_133) ;  /* 0x0000009000007945 */ /* 0x000fe20003800000 */
[----:B------:R-:W-:Y:S11]  /*9430*/  ISETP.NE.AND P0, PT, R107, RZ, PT ;  /* 0x000000ff6b00720c */ /* 0x000ff60003f05270 */
[----:B------:R-:W-:Y:S05]  /*9440*/  @P1 IMAD R3, R106, 0x1000, R99 ;  /* 0x000010006a031824 */ /* 0x000fea00078e0263 */
[----:B------:R-:W-:Y:S05]  /*9450*/  @P1 IADD3 R2, PT, PT, R3, UR43, RZ ;  /* 0x0000002b03021c10 */ /* 0x000fea000fffe0ff */
[----:B------:R-:W-:Y:S01]  /*9460*/  @P1 IMAD.IADD R2, R98, 0x1, R2 ;  /* 0x0000000162021824 */ /* 0x000fe200078e0202 */
[----:B------:R-:W-:Y:S06]  /*9470*/  @P0 BRA `(.L_x_134) ;  /* 0x00000000000c0947 */ /* 0x000fec0003800000 */
[----:B------:R-:W-:Y:S04]  /*9480*/  SHF.L.U32 R20, R112, 0x1f, RZ ;  /* 0x0000001f70147819 */ /* 0x000fe800000006ff */
[----:B------:R-:W1:Y:S02]  /*9490*/  SYNCS.PHASECHK.TRANS64.TRYWAIT P0, [R21+URZ+0x80], R20 ;  /* 0x00008014150075a7 */ /* 0x000e6400080011ff */
[----:B-1----:R-:W-:Y:S05]  /*94a0*/  @!P0 BRA `(.L_x_135) ;  /* 0x0000002c00348947 */ /* 0x002fea0003800000 */
.L_x_134:
[----:B------:R-:W-:Y:S05]  /*94b0*/  BSYNC B0 ;  /* 0x0000000000007941 */ /* 0x000fea0003800000 */
.L_x_133:
[----:B------:R-:W-:Y:S01]  /*94c0*/  ISETP.NE.AND P0, PT, R113, RZ, PT ;  /* 0x000000ff7100720c */ /* 0x000fe20003f05270 */
[----:B------:R-:W-:Y:S11]  /*94d0*/  VIADD R106, R106, 0x1 ;  /* 0x000000016a6a7836 */ /* 0x000ff60000000000 */
[----:B------:R-:W-:Y:S01]  /*94e0*/  @!UPT UIADD3 URZ, UPT, UPT, URZ, URZ, URZ ;  /* 0x000000fffffff290 */ /* 0x000fe2000fffe0ff */
[----:B------:R-:W3:Y:S04]  /*94f0*/  @P0 LDS.128 R52, [R3+UR43+0x200] ;  /* 0x0002002b03340984 */ /* 0x000ee80008000c00 */
[----:B------:R-:W4:Y:S04]  /*9500*/  @P0 LDS.128 R64, [R3+UR43+0xa00] ;  /* 0x000a002b03400984 */ /* 0x000f280008000c00 */
[----:B------:R-:W1:Y:S04]  /*9510*/  @P0 LDS.128 R56, [R2+0x200] ;  /* 0x0002000002380984 */ /* 0x000e680000000c00 */
[----:B------:R5:W1:Y:S01]  /*9520*/  @P0 LDS.128 R68, [R2+0xa00] ;  /* 0x000a000002440984 */ /* 0x000a620000000c00 */
[C---:B------:R-:W-:Y:S04]  /*9530*/  ISETP.NE.AND P0, PT, R106.reuse, 0x3, PT ;  /* 0x000000036a00780c */ /* 0x040fe80003f05270 */
[----:B------:R-:W-:Y:S02]  /*9540*/  SEL R106, R106, RZ, P0 ;  /* 0x000000ff6a6a7207 */ /* 0x000fe40000000000 */
[----:B-----5:R-:W-:Y:S04]  /*9550*/  SEL R2, RZ, 0x1, P0 ;  /* 0x00000001ff027807 */ /* 0x020fe80000000000 */
[----:B------:R-:W-:Y:S02]  /*9560*/  LOP3.LUT R112, R112, R2, RZ, 0x3c, !PT ;  /* 0x0000000270707212 */ /* 0x000fe400078e3cff */
.L_x_132:
[----:B------:R-:W-:Y:S05]  /*9570*/  BSYNC B1 ;  /* 0x0000000000017941 */ /* 0x000fea0003800000 */
.L_x_131:
[----:B------:R-:W-:Y:S04]  /*9580*/  SHF.R.U32.HI R3, RZ, 0x15, R0 ;  /* 0x00000015ff037819 */ /* 0x000fe80000011600 */
[----:B------:R-:W-:Y:S04]  /*9590*/  LOP3.LUT R2, R3, 0x3, RZ, 0xc0, !PT ;  /* 0x0000000303027812 */ /* 0x000fe800078ec0ff */
[----:B------:R-:W-:Y:S11]  /*95a0*/  ISETP.NE.AND P0, PT, R84, R2, PT ;  /* 0x000000025400720c */ /* 0x000ff60003f05270 */
[----:B------:R-:W-:Y:S02]  /*95b0*/  @!UPT UIADD3 URZ, UPT, UPT, URZ, URZ, URZ ;  /* 0x000000fffffff290 */ /* 0x000fe4000fffe0ff */
[----:B------:R-:W-:Y:S05]  /*95c0*/  @P0 BRA `(.L_x_136) ;  /* 0x0000000000bc0947 */ /* 0x000fea0003800000 */
[----:B------:R-:W-:Y:S02]  /*95d0*/  LOP3.LUT P0, RZ, R3, 0x3, R86, 0x48, !PT ;  /* 0x0000000303ff7812 */ /* 0x000fe40007804856 */
[----:B------:R-:W-:Y:S11]  /*95e0*/  MOV R16, R0 ;  /* 0x0000000000107202 */ /* 0x000ff60000000f00 */
[----:B------:R-:W-:Y:S05]  /*95f0*/  @!P0 BRA `(.L_x_137) ;  /* 0x0000000000408947 */ /* 0x000fea0003800000 */
[----:B------:R-:W5:Y:S01]  /*9600*/  LDCU.64 UR8, c[0x4][0x70] ;  /* 0x01000e00ff0877ac */ /* 0x000f620008000a00 */
[----:B------:R-:W-:Y:S01]  /*9610*/  MOV R15, 0x0 ;  /* 0x00000000000f7802 */ /* 0x000fe20000000f00 */
[----:B------:R-:W-:Y:S02]  /*9620*/  HFMA2 R12, -RZ, RZ, 0, 5.9604644775390625e-08 ;  /* 0x00000001ff0c7431 */ /* 0x000fe400000001ff */
[----:B------:R-:W-:Y:S02]  /*9630*/  IMAD.MOV.U32 R8, RZ, RZ, 0x192 ;  /* 0x00000192ff087424 */ /* 0x000fe400078e00ff */
[----:B------:R-:W-:Y:S01]  /*9640*/  IMAD.MOV.U32 R13, RZ, RZ, RZ ;  /* 0x000000ffff0d7224 */ /* 0x000fe200078e00ff */
[----:B------:R-:W1:Y:S01]  /*9650*/  LDCU.64 UR6, c[0x4][0x78] ;  /* 0x01000f00ff0677ac */ /* 0x000e620008000a00 */
[----:B------:R-:W2:Y:S01]  /*9660*/  LDC.64 R14, c[0x4][R15] ;  /* 0x010000000f0e7b82 */ /* 0x000ea20000000a00 */
[----:B------:R-:W3:Y:S01]  /*9670*/  LDCU.64 UR4, c[0x4][0x10] ;  /* 0x01000200ff0477ac */ /* 0x000ee20008000a00 */
[----:B-----5:R-:W-:Y:S01]  /*9680*/  MOV R5, UR9 ;  /* 0x0000000900057c02 */ /* 0x020fe20008000f00 */
[----:B------:R-:W-:Y:S01]  /*9690*/  IMAD.U32 R4, RZ, RZ, UR8 ;  /* 0x00000008ff047e24 */ /* 0x000fe2000f8e00ff */
[----:B-1----:R-:W-:Y:S01]  /*96a0*/  MOV R7, UR7 ;  /* 0x0000000700077c02 */ /* 0x002fe20008000f00 */
[----:B------:R-:W-:Y:S01]  /*96b0*/  IMAD.U32 R6, RZ, RZ, UR6 ;  /* 0x00000006ff067e24 */ /* 0x000fe2000f8e00ff */
[----:B---3--:R-:W-:Y:S01]  /*96c0*/  MOV R11, UR5 ;  /* 0x00000005000b7c02 */ /* 0x008fe20008000f00 */
[----:B------:R-:W-:Y:S02]  /*96d0*/  IMAD.U32 R10, RZ, RZ, UR4 ;  /* 0x00000004ff0a7e24 */ /* 0x000fe4000f8e00ff */
[----:B------:R-:W-:Y:S07]  /*96e0*/  LEPC R20, `(.L_x_137) ;  /* 0x000000001014794e */ /* 0x000fee0000000000 */
[----:B--2-4-:R-:W-:Y:S05]  /*96f0*/  CALL.ABS.NOINC R14 ;  /* 0x000000000e007343 */ /* 0x014fea0003c00000 */
.L_x_137:
        /* <DEDUP_REMOVED lines=12> */
[----:B------:R-:W5:Y:S01]  /*97c0*/  LDCU.64 UR6, c[0x4][0x78] ;  /* 0x01000f00ff0677ac */ /* 0x000f620008000a00 */
[----:B------:R-:W2:Y:S01]  /*97d0*/  LDC.64 R14, c[0x4][R15] ;  /* 0x010000000f0e7b82 */ /* 0x000ea20000000a00 */
[----:B------:R-:W3:Y:S01]  /*97e0*/  LDCU.64 UR4, c[0x4][0x10] ;  /* 0x01000200ff0477ac */ /* 0x000ee20008000a00 */
[----:B-1----:R-:W-:Y:S01]  /*97f0*/  MOV R5, UR9 ;  /* 0x0000000900057c02 */ /* 0x002fe20008000f00 */
[----:B------:R-:W-:Y:S01]  /*9800*/  IMAD.U32 R4, RZ, RZ, UR8 ;  /* 0x00000008ff047e24 */ /* 0x000fe2000f8e00ff */
[----:B-----5:R-:W-:Y:S01]  /*9810*/  MOV R7, UR7 ;  /* 0x0000000700077c02 */ /* 0x020fe20008000f00 */
[----:B------:R-:W-:Y:S01]  /*9820*/  IMAD.U32 R6, RZ, RZ, UR6 ;  /* 0x00000006ff067e24 */ /* 0x000fe2000f8e00ff */
[----:B---3--:R-:W-:Y:S01]  /*9830*/  MOV R11, UR5 ;  /* 0x00000005000b7c02 */ /* 0x008fe20008000f00 */
[----:B------:R-:W-:Y:S02]  /*9840*/  IMAD.U32 R10, RZ, RZ, UR4 ;  /* 0x00000004ff0a7e24 */ /* 0x000fe4000f8e00ff */
[----:B------:R-:W-:Y:S07]  /*9850*/  LEPC R20, `(.L_x_138) ;  /* 0x000000001014794e */ /* 0x000fee0000000000 */
[----:B--2-4-:R-:W-:Y:S05]  /*9860*/  CALL.ABS.NOINC R14 ;  /* 0x000000000e007343 */ /* 0x014fea0003c00000 */
.L_x_138:
[----:B------:R-:W-:Y:S05]  /*9870*/  WARPSYNC.ALL ;  /* 0x0000000000007948 */ /* 0x000fea0003800000 */
[----:B------:R-:W-:Y:S11]  /*9880*/  R2UR UR4, R16 ;  /* 0x00000000100472ca */ /* 0x000ff600000e0000 */
[----:B------:R-:W-:Y:S02]  /*9890*/  @!UPT UIADD3 URZ, UPT, UPT, URZ, URZ, URZ ;  /* 0x000000fffffff290 */ /* 0x000fe4000fffe0ff */
[----:B------:R-:W1:Y:S02]  /*98a0*/  LDTM.x16 R4, tmem[UR4+0x20] ;  /* 0x00002004000479ee */ /* 0x000e640008240000 */
[----:B-1----:R-:W-:Y:S01]  /*98b0*/  NOP ;  /* 0x0000000000007918 */ /* 0x002fe20000000000 */
.L_x_136:
[----:B---3--:R-:W-:Y:S01]  /*98c0*/  SHF.L.U32 R3, R52, 0x10, RZ ;  /* 0x0000001034037819 */ /* 0x008fe200000006ff */
[C---:B------:R-:W-:Y:S01]  /*98d0*/  FMUL R0, R43.reuse, R24 ;  /* 0x000000182b007220 */ /* 0x040fe20000400000 */
[----:B------:R-:W-:Y:S01]  /*98e0*/  ISETP.NE.AND P1, PT, R84, R2, PT ;  /* 0x000000025400720c */ /* 0x000fe20003f25270 */
[----:B------:R-:W-:Y:S01]  /*98f0*/  FMUL R2, R43, R25 ;  /* 0x000000192b027220 */ /* 0x000fe20000400000 */
[----:B-1----:R-:W-:Y:S01]  /*9900*/  LOP3.LUT R21, R52, 0xffff0000, RZ, 0xc0, !PT ;  /* 0xffff000034157812 */ /* 0x002fe200078ec0ff */
[----:B------:R-:W-:Y:S01]  /*9910*/  FFMA R0, R45, R3, R0 ;  /* 0x000000032d007223 */ /* 0x000fe20000000000 */
[----:B------:R-:W-:Y:S01]  /*9920*/  SHF.L.U32 R22, R53, 0x10, RZ ;  /* 0x0000001035167819 */ /* 0x000fe200000006ff */
[----:B------:R-:W-:Y:S01]  /*9930*/  FMUL R3, R43, R26 ;  /* 0x0000001a2b037220 */ /* 0x000fe20000400000 */
[----:B------:R-:W-:Y:S01]  /*9940*/  LOP3.LUT R23, R53, 0xffff0000, RZ, 0xc0, !PT ;  /* 0xffff000035177812 */ /* 0x000fe200078ec0ff */
[----:B------:R-:W-:Y:S01]  /*9950*/  FMUL R20, R43, R27 ;  /* 0x0000001b2b147220 */ /* 0x000fe20000400000 */
[----:B--2---:R-:W-:Y:S01]  /*9960*/  SHF.L.U32 R40, R54, 0x10, RZ ;  /* 0x0000001036287819 */ /* 0x004fe200000006ff */
[----:B------:R-:W-:Y:S01]  /*9970*/  FFMA R2, R45, R21, R2 ;  /* 0x000000152d027223 */ /* 0x000fe20000000002 */
[----:B------:R-:W-:Y:S01]  /*9980*/  LOP3.LUT R41, R57, 0xffff0000, RZ, 0xc0, !PT ;  /* 0xffff000039297812 */ /* 0x000fe200078ec0ff */
[C---:B------:R-:W-:Y:S01]  /*9990*/  FFMA R3, R45.reuse, R22, R3 ;  /* 0x000000162d037223 */ /* 0x040fe20000000003 */
[----:B----4-:R-:W-:Y:S01]  /*99a0*/  LOP3.LUT R42, R66, 0xffff0000, RZ, 0xc0, !PT ;  /* 0xffff0000422a7812 */ /* 0x010fe200078ec0ff */
[----:B------:R-:W-:Y:S01]  /*99b0*/  FFMA R20, R45, R23, R20 ;  /* 0x000000172d147223 */ /* 0x000fe20000000014 */
[----:B------:R-:W-:Y:S01]  /*99c0*/  LOP3.LUT R23, R54, 0xffff0000, RZ, 0xc0, !PT ;  /* 0xffff000036177812 */ /* 0x000fe200078ec0ff */
[C---:B------:R-:W-:Y:S01]  /*99d0*/  FMUL R21, R43.reuse, R28 ;  /* 0x0000001c2b157220 */ /* 0x040fe20000400000 */
[----:B------:R-:W-:Y:S01]  /*99e0*/  F2FP.BF16.F32.PACK_AB R48, R2, R0 ;  /* 0x000000000230723e */ /* 0x000fe200000010ff */
        /* <DEDUP_REMOVED lines=115> */
[----:B------:R-:W-:Y:S01]  /*a120*/  ULEA UR5, UR44, UR43, 0xc ;  /* 0x0000002b2c057291 */ /* 0x000fe2000f8e60ff */
[----:B------:R-:W-:Y:S01]  /*a130*/  UMOV UR54, UR50 ;  /* 0x0000003200367c82 */ /* 0x000fe20008000000 */
[----:B------:R-:W-:Y:S02]  /*a140*/  UMOV UR55, UR36 ;  /* 0x0000002400377c82 */ /* 0x000fe40008000000 */
[----:B------:R-:W-:Y:S02]  /*a150*/  UIADD3 UR52, UPT, UPT, UR5, 0x200, URZ ;  /* 0x0000020005347890 */ /* 0x000fe4000fffe0ff */
[----:B------:R-:W-:Y:S02]  /*a160*/  UIADD3 UR8, UPT, UPT, UR5, 0xa00, URZ ;  /* 0x00000a0005087890 */ /* 0x000fe4000fffe0ff */
        /* <DEDUP_REMOVED lines=8> */
.L_x_140:
[----:B------:R-:W-:Y:S05]  /*a1f0*/  BSYNC.RECONVERGENT B0 ;  /* 0x0000000000007941 */ /* 0x000fea0003800200 */
.L_x_139:
[----:B------:R-:W-:Y:S01]  /*a200*/  UISETP.NE.AND UP1, UPT, UR51, URZ, UPT ;  /* 0x000000ff3300728c */ /* 0x000fe2000bf25270 */
[----:B------:R-:W-:Y:S01]  /*a210*/  BSSY.RECONVERGENT B0, `(.L_x_141) ;  /* 0x0000008000007945 */ /* 0x000fe20003800200 */
[----:B------:R-:W-:Y:S04]  /*a220*/  UIADD3 UR4, UPT, UPT, UR44, 0x1, URZ ;  /* 0x000000012c047890 */ /* 0x000fe8000fffe0ff */
[----:B------:R-:W-:Y:S02]  /*a230*/  UISETP.NE.AND UP0, UPT, UR4, 0x3, UPT ;  /* 0x000000030400788c */ /* 0x000fe4000bf05270 */
[----:B------:R-:W-:Y:S02]  /*a240*/  UISETP.EQ.XOR UP1, UPT, UR4, 0x3, UP1 ;  /* 0x000000030400788c */ /* 0x000fe40008f22a70 */
[----:B------:R-:W-:Y:S02]  /*a250*/  USEL UR46, UR4, URZ, UP0 ;  /* 0x000000ff042e7287 */ /* 0x000fe40008000000 */
[----:B------:R-:W-:Y:S01]  /*a260*/  UP2UR UR47, UPR, URZ, 0x2 ;  /* 0x00000002ff2f7883 */ /* 0x000fe20008000000 */
[----:B------:R-:W-:Y:S11]  /*a270*/  @P0 BRA `(.L_x_142) ;  /* 0x0000000000040947 */ /* 0x000ff60003800000 */
[----:B------:R-:W-:Y:S04]  /*a280*/  DEPBAR.LE SB0, 0x1 ;  /* 0x000080400000791a */ /* 0x000fe80000000000 */
.L_x_142:
[----:B------:R-:W-:Y:S05]  /*a290*/  BSYNC.RECONVERGENT B0 ;  /* 0x0000000000007941 */ /* 0x000fea0003800200 */
.L_x_141:
[----:B------:R-:W1:Y:S08]  /*a2a0*/  S2UR UR54, SR_CgaCtaId ;  /* 0x00000000003679c3 */ /* 0x000e700000008800 */
[----:B------:R-:W-:Y:S01]  /*a2b0*/  BAR.SYNC.DEFER_BLOCKING 0x1, 0x80 ;  /* 0x0042000000007b1d */ /* 0x000fe20000010000 */
[----:B------:R-:W-:Y:S01]  /*a2c0*/  ISETP.NE.AND P1, PT, R97, RZ, PT ;  /* 0x000000ff6100720c */ /* 0x000fe20003f25270 */
[----:B------:R-:W-:Y:S01]  /*a2d0*/  IMAD.U32 R0, RZ, RZ, UR48 ;  /* 0x00000030ff007e24 */ /* 0x000fe2000f8e00ff */
[----:B------:R-:W-:Y:S04]  /*a2e0*/  UIADD3 UR4, UPT, UPT, UR48, 0x1, URZ ;  /* 0x0000000130047890 */ /* 0x000fe8000fffe0ff */
[----:B------:R-:W-:Y:S04]  /*a2f0*/  UISETP.NE.AND UP0, UPT, UR4, 0x3, UPT ;  /* 0x000000030400788c */ /* 0x000fe8000bf05270 */
[----:B------:R-:W-:Y:S03]  /*a300*/  USEL UR52, UR4, URZ, UP0 ;  /* 0x000000ff04347287 */ /* 0x000fe60008000000 */
[----:B------:R-:W-:Y:S05]  /*a310*/  @P1 LEA R0, R0, UR43, 0x3 ;  /* 0x0000002b00001c11 */ /* 0x000fea000f8e18ff */
[----:B------:R-:W-:Y:S01]  /*a320*/  @P1 VIADD R2, R0, 0x98 ;  /* 0x0000009800021836 */ /* 0x000fe20000000000 */
[----:B------:R-:W-:Y:S04]  /*a330*/  @P1 SHF.L.U32 R0, R112, 0x1f, RZ ;  /* 0x0000001f70001819 */ /* 0x000fe800000006ff */
[----:B------:R-:W-:Y:S01]  /*a340*/  @P1 PRMT R46, R46, 0x654, R2 ;  /* 0x000006542e2e1816 */ /* 0x000fe20000000002 */
[----:B------:R-:W-:Y:S01]  /*a350*/  UMOV UR43, 0x400 ;  /* 0x00000400002b7882 */ /* 0x000fe20000000000 */
[----:B------:R-:W-:Y:S01]  /*a360*/  BSSY B1, `(.L_x_143) ;  /* 0x0000018000017945 */ /* 0x000fe20003800000 */
[----:B-1----:R-:W-:Y:S01]  /*a370*/  ULEA UR43, UR54, UR43, 0x18 ;  /* 0x0000002b362b7291 */ /* 0x002fe2000f8ec0ff */
[----:B------:R1:W-:Y:S05]  /*a380*/  @P1 SYNCS.ARRIVE.TRANS64.RED.A1T0 RZ, [R46+URZ], RZ ;  /* 0x000000ff2eff19a7 */ /* 0x0003ea00081004ff */
[----:B------:R-:W-:Y:S04]  /*a390*/  LEA R2, R106, UR43, 0x3 ;  /* 0x0000002b6a027c11 */ /* 0x000fe8000f8e18ff */
[----:B------:R-:W3:Y:S02]  /*a3a0*/  @P1 SYNCS.PHASECHK.TRANS64.TRYWAIT P0, [R2+URZ+0x80], R0 ;  /* 0x00008000020015a7 */ /* 0x000ee400080011ff */
[----:B---3--:R-:W-:Y:S01]  /*a3b0*/  @P1 SEL R107, RZ, 0x1, !P0 ;  /* 0x00000001ff6b1807 */ /* 0x008fe20004000000 */
[----:B-1----:R-:W-:Y:S06]  /*a3c0*/  @!P1 BRA `(.L_x_144) ;  /* 0x0000000000449947 */ /* 0x002fec0003800000 */
        /* <DEDUP_REMOVED lines=10> */
.L_x_146:
[----:B------:R-:W-:Y:S05]  /*a470*/  BSYNC B0 ;  /* 0x0000000000007941 */ /* 0x000fea0003800000 */
.L_x_145:
[----:B------:R-:W-:Y:S11]  /*a480*/  ISETP.NE.AND P0, PT, R113, RZ, PT ;  /* 0x000000ff7100720c */ /* 0x000ff60003f05270 */
[----:B------:R-:W-:Y:S02]  /*a490*/  @!UPT UIADD3 URZ, UPT, UPT, URZ, URZ, URZ ;  /* 0x000000fffffff290 */ /* 0x000fe4000fffe0ff */
[----:B------:R3:W4:Y:S04]  /*a4a0*/  @P0 LDS.128 R52, [R106+UR43+0x200] ;  /* 0x0002002b6a340984 */ /* 0x0007280008000c00 */
[----:B------:R3:W1:Y:S04]  /*a4b0*/  @P0 LDS.128 R64, [R106+UR43+0xa00] ;  /* 0x000a002b6a400984 */ /* 0x0006680008000c00 */
[----:B------:R3:W1:Y:S04]  /*a4c0*/  @P0 LDS.128 R56, [R0+0x200] ;  /* 0x0002000000380984 */ /* 0x0006680000000c00 */
[----:B------:R3:W1:Y:S02]  /*a4d0*/  @P0 LDS.128 R68, [R0+0xa00] ;  /* 0x000a000000440984 */ /* 0x0006640000000c00 */
.L_x_144:
[----:B------:R-:W-:Y:S05]  /*a4e0*/  BSYNC B1 ;  /* 0x0000000000017941 */ /* 0x000fea0003800000 */
.L_x_143:
[----:B------:R-:W-:Y:S05]  /*a4f0*/  VIADD R105, R105, 0x400010 ;  /* 0x0040001069697836 */ /* 0x000fea0000000000 */
[----:B---3--:R-:W-:Y:S04]  /*a500*/  SHF.R.U32.HI R0, RZ, 0x15, R105 ;  /* 0x00000015ff007819 */ /* 0x008fe80000011669 */
[----:B-1----:R-:W-:Y:S04]  /*a510*/  LOP3.LUT R2, R0, 0x3, RZ, 0xc0, !PT ;  /* 0x0000000300027812 */ /* 0x002fe800078ec0ff */
        /* <DEDUP_REMOVED lines=11> */
[----:B------:R-:W3:Y:S01]  /*a5d0*/  LDCU.64 UR6, c[0x4][0x78] ;  /* 0x01000f00ff0677ac */ /* 0x000ee20008000a00 */
[----:B------:R-:W2:Y:S01]  /*a5e0*/  LDC.64 R14, c[0x4][R15] ;  /* 0x010000000f0e7b82 */ /* 0x000ea20000000a00 */
[----:B------:R-:W5:Y:S01]  /*a5f0*/  LDCU.64 UR4, c[0x4][0x10] ;  /* 0x01000200ff0477ac */ /* 0x000f620008000a00 */
[----:B-1----:R-:W-:Y:S01]  /*a600*/  MOV R5, UR9 ;  /* 0x0000000900057c02 */ /* 0x002fe20008000f00 */
[----:B------:R-:W-:Y:S01]  /*a610*/  IMAD.U32 R4, RZ, RZ, UR8 ;  /* 0x00000008ff047e24 */ /* 0x000fe2000f8e00ff */
[----:B---3--:R-:W-:Y:S01]  /*a620*/  MOV R7, UR7 ;  /* 0x0000000700077c02 */ /* 0x008fe20008000f00 */
[----:B------:R-:W-:Y:S01]  /*a630*/  IMAD.U32 R6, RZ, RZ, UR6 ;  /* 0x00000006ff067e24 */ /* 0x000fe2000f8e00ff */
[----:B-----5:R-:W-:Y:S01]  /*a640*/  MOV R11, UR5 ;  /* 0x00000005000b7c02 */ /* 0x020fe20008000f00 */
[----:B------:R-:W-:Y:S02]  /*a650*/  IMAD.U32 R10, RZ, RZ, UR4 ;  /* 0x00000004ff0a7e24 */ /* 0x000fe4000f8e00ff */
[----:B------:R-:W-:Y:S07]  /*a660*/  LEPC R20, `(.L_x_149) ;  /* 0x000000001014794e */ /* 0x000fee0000000000 */
[----:B--2-4-:R-:W-:Y:S05]  /*a670*/  CALL.ABS.NOINC R14 ;  /* 0x000000000e007343 */ /* 0x014fea0003c00000 */
.L_x_149:
        /* <DEDUP_REMOVED lines=23> */
.L_x_150:
[----:B------:R-:W-:Y:S05]  /*a7f0*/  WARPSYNC.ALL ;  /* 0x0000000000007948 */ /* 0x000fea0003800000 */
[----:B------:R-:W-:Y:S11]  /*a800*/  R2UR UR4, R16 ;  /* 0x00000000100472ca */ /* 0x000ff600000e0000 */
[----:B------:R-:W-:Y:S02]  /*a810*/  @!UPT UIADD3 URZ, UPT, UPT, URZ, URZ, URZ ;  /* 0x000000fffffff290 */ /* 0x000fe4000fffe0ff */
[----:B------:R-:W1:Y:S02]  /*a820*/  LDTM.x16 R4, tmem[UR4+0x20] ;  /* 0x00002004000479ee */ /* 0x000e640008240000 */
[----:B-1----:R-:W-:Y:S01]  /*a830*/  NOP ;  /* 0x0000000000007918 */ /* 0x002fe20000000000 */
.L_x_148:
[----:B------:R-:W-:Y:S01]  /*a840*/  ISETP.NE.AND P1, PT, R84, R2, PT ;  /* 0x000000025400720c */ /* 0x000fe20003f25270 */
[----:B------:R-:W-:Y:S05]  /*a850*/  WARPSYNC.ALL ;  /* 0x0000000000007948 */ /* 0x000fea0003800000 */
[C---:B----4-:R-:W-:Y:S01]  /*a860*/  SHF.L.U32 R3, R52.reuse, 0x10, RZ ;  /* 0x0000001034037819 */ /* 0x050fe200000006ff */
[----:B------:R-:W-:Y:S01]  /*a870*/  NOP ;  /* 0x0000000000007918 */ /* 0x000fe20000000000 */
[----:B--2---:R-:W-:Y:S01]  /*a880*/  LOP3.LUT R40, R52, 0xffff0000, RZ, 0xc0, !PT ;  /* 0xffff000034287812 */ /* 0x004fe200078ec0ff */
[----:B------:R-:W-:Y:S01]  /*a890*/  FMUL R0, R43, R24 ;  /* 0x000000182b007220 */ /* 0x000fe20000400000 */
[----:B------:R-:W-:Y:S01]  /*a8a0*/  SHF.L.U32 R41, R53, 0x10, RZ ;  /* 0x0000001035297819 */ /* 0x000fe200000006ff */
[C---:B------:R-:W-:Y:S01]  /*a8b0*/  FMUL R20, R43.reuse, R4 ;  /* 0x000000042b147220 */ /* 0x040fe20000400000 */
[----:B------:R-:W-:Y:S01]  /*a8c0*/  MOV R4, UR46 ;  /* 0x0000002e00047c02 */ /* 0x000fe20008000f00 */
[----:B------:R-:W-:Y:S01]  /*a8d0*/  FMUL R2, R43, R25 ;  /* 0x000000192b027220 */ /* 0x000fe20000400000 */
[----:B------:R-:W-:Y:S01]  /*a8e0*/  LOP3.LUT R42, R53, 0xffff0000, RZ, 0xc0, !PT ;  /* 0xffff0000352a7812 */ /* 0x000fe200078ec0ff */
[C---:B------:R-:W-:Y:S01]  /*a8f0*/  FFMA R0, R45.reuse, R3, R0 ;  /* 0x000000032d007223 */ /* 0x040fe20000000000 */
[----:B------:R-:W-:Y:S01]  /*a900*/  @!P1 LEA R99, R4, R99, 0xc ;  /* 0x0000006304639211 */ /* 0x000fe200078e60ff */
[----:B------:R-:W-:Y:S01]  /*a910*/  FFMA R2, R45, R40, R2 ;  /* 0x000000282d027223 */ /* 0x000fe20000000002 */
[----:B------:R-:W-:Y:S01]  /*a920*/  R2UR UR4, R104 ;  /* 0x00000000680472ca */ /* 0x000fe200000e0000 */
[C---:B------:R-:W-:Y:S01]  /*a930*/  FMUL R3, R43.reuse, R26 ;  /* 0x0000001a2b037220 */ /* 0x040fe20000400000 */
[----:B------:R-:W-:Y:S01]  /*a940*/  SHF.L.U32 R44, R54, 0x10, RZ ;  /* 0x00000010362c7819 */ /* 0x000fe200000006ff */
[C---:B------:R-:W-:Y:S01]  /*a950*/  FMUL R4, R43.reuse, R27 ;  /* 0x0000001b2b047220 */ /* 0x040fe20000400000 */
[----:B------:R-:W-:Y:S01]  /*a960*/  F2FP.BF16.F32.PACK_AB R100, R2, R0 ;  /* 0x000000000264723e */ /* 0x000fe200000010ff */
[----:B------:R-:W-:Y:S01]  /*a970*/  FMUL R21, R43, R5 ;  /* 0x000000052b157220 */ /* 0x000fe20000400000 */
[----:B------:R-:W-:Y:S01]  /*a980*/  @!P1 IADD3 R5, PT, PT, R99, UR43, RZ ;  /* 0x0000002b63059c10 */ /* 0x000fe2000fffe0ff */
[C---:B------:R-:W-:Y:S01]  /*a990*/  FFMA R3, R45.reuse, R41, R3 ;  /* 0x000000292d037223 */ /* 0x040fe20000000003 */
[----:B------:R-:W-:Y:S01]  /*a9a0*/  LOP3.LUT R46, R54, 0xffff0000, RZ, 0xc0, !PT ;  /* 0xffff0000362e7812 */ /* 0x000fe200078ec0ff */
[----:B------:R-:W-:Y:S01]  /*a9b0*/  FFMA R4, R45, R42, R4 ;  /* 0x0000002a2d047223 */ /* 0x000fe20000000004 */
[----:B------:R-:W-:Y:S01]  /*a9c0*/  SHF.L.U32 R47, R55, 0x10, RZ ;  /* 0x00000010372f7819 */ /* 0x000fe200000006ff */
[C---:B------:R-:W-:Y:S01]  /*a9d0*/  FMUL R0, R43.reuse, R28 ;  /* 0x0000001c2b007220 */ /* 0x040fe20000400000 */
[----:B------:R-:W-:Y:S01]  /*a9e0*/  @!P1 IADD3 R98, PT, PT, R98, R5, RZ ;  /* 0x0000000562629210 */ /* 0x000fe20007ffe0ff */
[----:B------:R-:W-:Y:S01]  /*a9f0*/  FMUL R2, R43, R29 ;  /* 0x0000001d2b027220 */ /* 0x000fe20000400000 */
[----:B------:R-:W-:Y:S01]  /*aa00*/  LOP3.LUT R48, R55, 0xffff0000, RZ, 0xc0, !PT ;  /* 0xffff000037307812 */ /* 0x000fe200078ec0ff */
[C---:B------:R-:W-:Y:S01]  /*aa10*/  FMUL R5, R43.reuse, R30 ;  /* 0x0000001e2b057220 */ /* 0x040fe20000400000 */
[C---:B------:R-:W-:Y:S01]  /*aa20*/  SHF.L.U32 R49, R56.reuse, 0x10, RZ ;  /* 0x0000001038317819 */ /* 0x040fe200000006ff */
[C---:B------:R-:W-:Y:S01]  /*aa30*/  FMUL R22, R43.reuse, R6 ;  /* 0x000000062b167220 */ /* 0x040fe20000400000 */
[----:B------:R-:W-:Y:S01]  /*aa40*/  LOP3.LUT R50, R56, 0xffff0000, RZ, 0xc0, !PT ;  /* 0xffff000038327812 */ /* 0x000fe200078ec0ff */
[----:B------:R-:W-:Y:S01]  /*aa50*/  FMUL R6, R43, R31 ;  /* 0x0000001f2b067220 */ /* 0x000fe20000400000 */
[----:B------:R-:W-:Y:S01]  /*aa60*/  F2FP.BF16.F32.PACK_AB R101, R4, R3 ;  /* 0x000000030465723e */ /* 0x000fe200000010ff */
[----:B------:R-:W-:Y:S01]  /*aa70*/  FFMA R0, R45, R44, R0 ;  /* 0x0000002c2d007223 */ /* 0x000fe20000000000 */
[----:B------:R-:W-:Y:S01]  /*aa80*/  SHF.L.U32 R51, R57, 0x10, RZ ;  /* 0x0000001039337819 */ /* 0x000fe200000006ff */
[----:B------:R-:W-:Y:S01]  /*aa90*/  FMUL R23, R43, R7 ;  /* 0x000000072b177220 */ /* 0x000fe20000400000 */
[----:B------:R-:W-:Y:S01]  /*aaa0*/  LOP3.LUT R52, R57, 0xffff0000, RZ, 0xc0, !PT ;  /* 0xffff000039347812 */ /* 0x000fe200078ec0ff */
[----:B------:R-:W-:Y:S01]  /*aab0*/  FFMA R2, R45, R46, R2 ;  /* 0x0000002e2d027223 */ /* 0x000fe20000000002 */
[C---:B------:R-:W-:Y:S01]  /*aac0*/  SHF.L.U32 R53, R58.reuse, 0x10, RZ ;  /* 0x000000103a357819 */ /* 0x040fe200000006ff */
[C---:B------:R-:W-:Y:S01]  /*aad0*/  FMUL R7, R43.reuse, R32 ;  /* 0x000000202b077220 */ /* 0x040fe20000400000 */
[----:B------:R-:W-:Y:S01]  /*aae0*/  LOP3.LUT R54, R58, 0xffff0000, RZ, 0xc0, !PT ;  /* 0xffff00003a367812 */ /* 0x000fe200078ec0ff */
[----:B------:R-:W-:Y:S01]  /*aaf0*/  FMUL R3, R43, R33 ;  /* 0x000000212b037220 */ /* 0x000fe20000400000 */
[----:B------:R-:W-:Y:S01]  /*ab00*/  F2FP.BF16.F32.PACK_AB R102, R2, R0 ;  /* 0x000000000266723e */ /* 0x000fe200000010ff */
[----:B------:R-:W-:Y:S01]  /*ab10*/  FFMA R5, R45, R47, R5 ;  /* 0x0000002f2d057223 */ /* 0x000fe20000000005 */
[----:B------:R-:W-:Y:S01]  /*ab20*/  SHF.L.U32 R55, R59, 0x10, RZ ;  /* 0x000000103b377819 */ /* 0x000fe200000006ff */
[----:B------:R-:W-:Y:S01]  /*ab30*/  FFMA R6, R45, R48, R6 ;  /* 0x000000302d067223 */ /* 0x000fe20000000006 */
[----:B------:R-:W-:Y:S01]  /*ab40*/  LOP3.LUT R56, R59, 0xffff0000, RZ, 0xc0, !PT ;  /* 0xffff00003b387812 */ /* 0x000fe200078ec0ff */
[C---:B------:R-:W-:Y:S01]  /*ab50*/  FFMA R7, R45.reuse, R49, R7 ;  /* 0x000000312d077223 */ /* 0x040fe20000000007 */
[----:B------:R-:W-:Y:S01]  /*ab60*/  SHF.L.U32 R57, R64, 0x10, RZ ;  /* 0x0000001040397819 */ /* 0x000fe200000006ff */
[----:B------:R-:W-:Y:S01]  /*ab70*/  UIADD3 UR4, UPT, UPT, UR4, 0xf0, URZ ;  /* 0x000000f004047890 */ /* 0x000fe2000fffe0ff */
[----:B------:R-:W-:Y:S01]  /*ab80*/  F2FP.BF16.F32.PACK_AB R103, R6, R5 ;  /* 0x000000050667723e */ /* 0x000fe200000010ff */
[----:B------:R-:W-:Y:S01]  /*ab90*/  FFMA R3, R45, R50, R3 ;  /* 0x000000322d037223 */ /* 0x000fe20000000003 */
[----:B------:R-:W-:Y:S01]  /*aba0*/  LOP3.LUT R58, R64, 0xffff0000, RZ, 0xc0, !PT ;  /* 0xffff0000403a7812 */ /* 0x000fe200078ec0ff */
[----:B------:R-:W-:Y:S01]  /*abb0*/  FMUL R0, R43, R34 ;  /* 0x000000222b007220 */ /* 0x000fe20000400000 */
[----:B------:R-:W-:Y:S01]  /*abc0*/  SHF.L.U32 R59, R65, 0x10, RZ ;  /* 0x00000010413b7819 */ /* 0x000fe200000006ff */
[----:B------:R-:W-:Y:S01]  /*abd0*/  FMUL R2, R43, R35 ;  /* 0x000000232b027220 */ /* 0x000fe20000400000 */
[----:B------:R-:W-:Y:S01]  /*abe0*/  F2FP.BF16.F32.PACK_AB R28, R3, R7 ;  /* 0x00000007031c723e */ /* 0x000fe200000010ff */
[----:B------:R-:W-:Y:S01]  /*abf0*/  UPRMT UR4, UR54, 0x654, UR4 ;  /* 0x0000065436047896 */ /* 0x000fe20008000004 */
[----:B------:R-:W-:Y:S01]  /*ac00*/  LOP3.LUT R60, R65, 0xffff0000, RZ, 0xc0, !PT ;  /* 0xffff0000413c7812 */ /* 0x000fe200078ec0ff */
[C---:B------:R-:W-:Y:S01]  /*ac10*/  FMUL R4, R43.reuse, R36 ;  /* 0x000000242b047220 */ /* 0x040fe20000400000 */
[C---:B------:R-:W-:Y:S01]  /*ac20*/  SHF.L.U32 R61, R66.reuse, 0x10, RZ ;  /* 0x00000010423d7819 */ /* 0x040fe200000006ff */
[----:B------:R-:W-:Y:S01]  /*ac30*/  FMUL R5, R43, R37 ;  /* 0x000000252b057220 */ /* 0x000fe20000400000 */
[----:B------:R-:W-:Y:S01]  /*ac40*/  LOP3.LUT R62, R66, 0xffff0000, RZ, 0xc0, !PT ;  /* 0xffff0000423e7812 */ /* 0x000fe200078ec0ff */
[----:B------:R-:W-:Y:S01]  /*ac50*/  FFMA R0, R45, R51, R0 ;  /* 0x000000332d007223 */ /* 0x000fe20000000000 */
[----:B------:R-:W-:Y:S01]  /*ac60*/  FMUL R6, R43, R38 ;  /* 0x000000262b067220 */ /* 0x000fe20000400000 */
[----:B------:R-:W-:Y:S01]  /*ac70*/  FFMA R2, R45, R52, R2 ;  /* 0x000000342d027223 */ /* 0x000fe20000000002 */
[----:B------:R-:W-:Y:S01]  /*ac80*/  FMUL R3, R43, R39 ;  /* 0x000000272b037220 */ /* 0x000fe20000400000 */
[C---:B------:R-:W-:Y:S01]  /*ac90*/  FFMA R4, R45.reuse, R53, R4 ;  /* 0x000000352d047223 */ /* 0x040fe20000000004 */
[C---:B------:R-:W-:Y:S01]  /*aca0*/  FFMA R5, R45.reuse, R54, R5 ;  /* 0x000000362d057223 */ /* 0x040fe20000000005 */
[C---:B------:R-:W-:Y:S01]  /*acb0*/  FFMA R6, R45.reuse, R55, R6 ;  /* 0x000000372d067223 */ /* 0x040fe20000000006 */
[C---:B------:R-:W-:Y:S01]  /*acc0*/  FFMA R3, R45.reuse, R56, R3 ;  /* 0x000000382d037223 */ /* 0x040fe20000000003 */
[----:B------:R-:W-:Y:S01]  /*acd0*/  FFMA R20, R45, R57, R20 ;  /* 0x000000392d147223 */ /* 0x000fe20000000014 */
[----:B------:R-:W-:Y:S01]  /*ace0*/  FMUL R8, R43, R8 ;  /* 0x000000082b087220 */ /* 0x000fe20000400000 */
[----:B------:R-:W-:Y:S01]  /*acf0*/  SYNCS.ARRIVE.TRANS64.RED.A1T0 RZ, [UR4], RZ ;  /* 0x000000ffffff79a7 */ /* 0x000fe20008100404 */
[----:B------:R1:W-:Y:S01]  /*ad00*/  @!P1 STS.128 [R99+UR43+0x200], R100 ;  /* 0x0002006463009988 */ /* 0x0003e20008000c2b */
[----:B------:R-:W-:Y:S01]  /*ad10*/  SHF.L.U32 R63, R67, 0x10, RZ ;  /* 0x00000010433f7819 */ /* 0x000fe200000006ff */
[----:B------:R-:W-:Y:S01]  /*ad20*/  FFMA R21, R45, R58, R21 ;  /* 0x0000003a2d157223 */ /* 0x000fe20000000015 */
[----:B------:R-:W-:Y:S01]  /*ad30*/  LOP3.LUT R64, R67, 0xffff0000, RZ, 0xc0, !PT ;  /* 0xffff000043407812 */ /* 0x000fe200078ec0ff */
[----:B------:R-:W-:Y:S01]  /*ad40*/  FMUL R9, R43, R9 ;  /* 0x000000092b097220 */ /* 0x000fe20000400000 */
[C---:B------:R-:W-:Y:S01]  /*ad50*/  SHF.L.U32 R24, R68.reuse, 0x10, RZ ;  /* 0x0000001044187819 */ /* 0x040fe200000006ff */
[----:B------:R-:W-:Y:S01]  /*ad60*/  FFMA R22, R45, R59, R22 ;  /* 0x0000003b2d167223 */ /* 0x000fe20000000016 */
[----:B------:R-:W-:Y:S01]  /*ad70*/  LOP3.LUT R25, R68, 0xffff0000, RZ, 0xc0, !PT ;  /* 0xffff000044197812 */ /* 0x000fe200078ec0ff */
[----:B------:R-:W-:Y:S01]  /*ad80*/  FMUL R10, R43, R10 ;  /* 0x0000000a2b0a7220 */ /* 0x000fe20000400000 */
[----:B------:R-:W-:Y:S01]  /*ad90*/  FFMA R23, R45, R60, R23 ;  /* 0x0000003c2d177223 */ /* 0x000fe20000000017 */
[----:B------:R-:W-:Y:S01]  /*ada0*/  FMUL R11, R43, R11 ;  /* 0x0000000b2b0b7220 */ /* 0x000fe20000400000 */
[----:B------:R-:W-:Y:S01]  /*adb0*/  F2FP.BF16.F32.PACK_AB R29, R2, R0 ;  /* 0x00000000021d723e */ /* 0x000fe200000010ff */
[----:B------:R-:W-:Y:S01]  /*adc0*/  FFMA R8, R45, R61, R8 ;  /* 0x0000003d2d087223 */ /* 0x000fe20000000008 */
[----:B------:R-:W-:Y:S01]  /*add0*/  F2FP.BF16.F32.PACK_AB R30, R5, R4 ;  /* 0x00000004051e723e */ /* 0x000fe200000010ff */
[----:B------:R-:W-:Y:S01]  /*ade0*/  FMUL R12, R43, R12 ;  /* 0x0000000c2b0c7220 */ /* 0x000fe20000400000 */
[----:B------:R-:W-:Y:S01]  /*adf0*/  F2FP.BF16.F32.PACK_AB R31, R3, R6 ;  /* 0x00000006031f723e */ /* 0x000fe200000010ff */
[----:B------:R-:W-:Y:S01]  /*ae00*/  FFMA R9, R45, R62, R9 ;  /* 0x0000003e2d097223 */ /* 0x000fe20000000009 */
[----:B------:R-:W-:Y:S01]  /*ae10*/  FMUL R13, R43, R13 ;  /* 0x0000000d2b0d7220 */ /* 0x000fe20000400000 */
[----:B------:R-:W-:Y:S01]  /*ae20*/  SHF.L.U32 R26, R69, 0x10, RZ ;  /* 0x00000010451a7819 */ /* 0x000fe200000006ff */
[----:B------:R-:W-:Y:S01]  /*ae30*/  FFMA R10, R45, R63, R10 ;  /* 0x0000003f2d0a7223 */ /* 0x000fe2000000000a */
[----:B------:R1:W-:Y:S01]  /*ae40*/  @!P1 STS.128 [R98+0x200], R28 ;  /* 0x0002001c62009388 */ /* 0x0003e20000000c00 */
[----:B------:R-:W-:Y:S01]  /*ae50*/  FMUL R14, R43, R14 ;  /* 0x0000000e2b0e7220 */ /* 0x000fe20000400000 */
[----:B------:R-:W-:Y:S01]  /*ae60*/  LOP3.LUT R40, R69, 0xffff0000, RZ, 0xc0, !PT ;  /* 0xffff000045287812 */ /* 0x000fe200078ec0ff */
[----:B------:R-:W-:Y:S01]  /*ae70*/  FFMA R11, R45, R64, R11 ;  /* 0x000000402d0b7223 */ /* 0x000fe2000000000b */
[----:B------:R-:W-:Y:S01]  /*ae80*/  FMUL R15, R43, R15 ;  /* 0x0000000f2b0f7220 */ /* 0x000fe20000400000 */
[C---:B------:R-:W-:Y:S01]  /*ae90*/  SHF.L.U32 R65, R70.reuse, 0x10, RZ ;  /* 0x0000001046417819 */ /* 0x040fe200000006ff */
[----:B------:R-:W-:Y:S01]  /*aea0*/  FFMA R12, R45, R24, R12 ;  /* 0x000000182d0c7223 */ /* 0x000fe2000000000c */
[----:B------:R-:W-:Y:S01]  /*aeb0*/  FMUL R16, R43, R16 ;  /* 0x000000102b107220 */ /* 0x000fe20000400000 */
[----:B------:R-:W-:Y:S01]  /*aec0*/  LOP3.LUT R66, R70, 0xffff0000, RZ, 0xc0, !PT ;  /* 0xffff000046427812 */ /* 0x000fe200078ec0ff */
[----:B------:R-:W-:Y:S01]  /*aed0*/  FFMA R13, R45, R25, R13 ;  /* 0x000000192d0d7223 */ /* 0x000fe2000000000d */
[----:B------:R-:W-:Y:S01]  /*aee0*/  FMUL R17, R43, R17 ;  /* 0x000000112b117220 */ /* 0x000fe20000400000 */
[----:B------:R-:W-:Y:S01]  /*aef0*/  SHF.L.U32 R67, R71, 0x10, RZ ;  /* 0x0000001047437819 */ /* 0x000fe200000006ff */
[----:B------:R-:W-:Y:S01]  /*af00*/  FFMA R14, R45, R26, R14 ;  /* 0x0000001a2d0e7223 */ /* 0x000fe2000000000e */
[----:B------:R-:W-:Y:S01]  /*af10*/  F2FP.BF16.F32.PACK_AB R20, R21, R20 ;  /* 0x000000141514723e */ /* 0x000fe200000010ff */
[----:B------:R-:W-:Y:S01]  /*af20*/  FMUL R18, R43, R18 ;  /* 0x000000122b127220 */ /* 0x000fe20000400000 */
[----:B------:R-:W-:Y:S01]  /*af30*/  LOP3.LUT R68, R71, 0xffff0000, RZ, 0xc0, !PT ;  /* 0xffff000047447812 */ /* 0x000fe200078ec0ff */
[----:B------:R-:W-:Y:S01]  /*af40*/  FFMA R15, R45, R40, R15 ;  /* 0x000000282d0f7223 */ /* 0x000fe2000000000f */
[----:B------:R-:W-:Y:S01]  /*af50*/  F2FP.BF16.F32.PACK_AB R21, R23, R22 ;  /* 0x000000161715723e */ /* 0x000fe200000010ff */
[----:B------:R-:W-:Y:S01]  /*af60*/  FMUL R19, R43, R19 ;  /* 0x000000132b137220 */ /* 0x000fe20000400000 */
[----:B------:R-:W-:Y:S01]  /*af70*/  F2FP.BF16.F32.PACK_AB R22, R9, R8 ;  /* 0x000000080916723e */ /* 0x000fe200000010ff */
[----:B------:R-:W-:Y:S01]  /*af80*/  FFMA R16, R45, R65, R16 ;  /* 0x000000412d107223 */ /* 0x000fe20000000010 */
[----:B------:R-:W-:Y:S01]  /*af90*/  F2FP.BF16.F32.PACK_AB R23, R11, R10 ;  /* 0x0000000a0b17723e */ /* 0x000fe200000010ff */
[C---:B------:R-:W-:Y:S01]  /*afa0*/  FFMA R17, R45.reuse, R66, R17 ;  /* 0x000000422d117223 */ /* 0x040fe20000000011 */
[C---:B------:R-:W-:Y:S01]  /*afb0*/  FFMA R18, R45.reuse, R67, R18 ;  /* 0x000000432d127223 */ /* 0x040fe20000000012 */
[----:B------:R-:W-:Y:S01]  /*afc0*/  FFMA R19, R45, R68, R19 ;  /* 0x000000442d137223 */ /* 0x000fe20000000013 */
[----:B------:R-:W-:Y:S01]  /*afd0*/  F2FP.BF16.F32.PACK_AB R12, R13, R12 ;  /* 0x0000000c0d0c723e */ /* 0x000fe200000010ff */
[----:B------:R1:W-:Y:S01]  /*afe0*/  @!P1 STS.128 [R99+UR43+0xa00], R20 ;  /* 0x000a001463009988 */ /* 0x0003e20008000c2b */
[----:B------:R-:W-:Y:S01]  /*aff0*/  F2FP.BF16.F32.PACK_AB R13, R15, R14 ;  /* 0x0000000e0f0d723e */ /* 0x000fe200000010ff */
[----:B------:R-:W-:Y:S01]  /*b000*/  BSSY.RECONVERGENT B0, `(.L_x_151) ;  /* 0x000001c000007945 */ /* 0x000fe20003800200 */
[----:B------:R-:W-:Y:S02]  /*b010*/  F2FP.BF16.F32.PACK_AB R14, R17, R16 ;  /* 0x00000010110e723e */ /* 0x000fe400000010ff */
[----:B------:R-:W-:Y:S02]  /*b020*/  F2FP.BF16.F32.PACK_AB R15, R19, R18 ;  /* 0x00000012130f723e */ /* 0x000fe400000010ff */
[----:B------:R-:W-:Y:S03]  /*b030*/  ISETP.NE.AND P0, PT, R84, RZ, PT ;  /* 0x000000ff5400720c */ /* 0x000fe60003f05270 */
[----:B------:R1:W-:Y:S01]  /*b040*/  @!P1 STS.128 [R98+0xa00], R12 ;  /* 0x000a000c62009388 */ /* 0x0003e20000000c00 */
[----:B------:R-:W-:Y:S01]  /*b050*/  @!PT LDS RZ, [RZ] ;  /* 0x00000000fffff984 */ /* 0x000fe20000000800 */
[----:B------:R-:W-:Y:S01]  /*b060*/  @!PT LDS RZ, [RZ] ;  /* 0x00000000fffff984 */ /* 0x000fe20000000800 */
[----:B------:R-:W-:Y:S01]  /*b070*/  @!PT LDS RZ, [RZ] ;  /* 0x00000000fffff984 */ /* 0x000fe20000000800 */
[----:B------:R-:W-:Y:S01]  /*b080*/  @!PT LDS RZ, [RZ] ;  /* 0x00000000fffff984 */ /* 0x000fe20000000800 */
[----:B------:R2:W-:Y:S07]  /*b090*/  MEMBAR.ALL.CTA ;  /* 0x0000000000007992 */ /* 0x0005ee0000008000 */
[----:B--2---:R-:W2:Y:S02]  /*b0a0*/  FENCE.VIEW.ASYNC.S ;  /* 0x00000000000073c6 */ /* 0x004ea40000000000 */
[----:B--2---:R-:W-:Y:S06]  /*b0b0*/  BAR.SYNC.DEFER_BLOCKING 0x1, 0x80 ;  /* 0x0042000000007b1d */ /* 0x004fec0000010000 */
[----:B------:R-:W-:Y:S05]  /*b0c0*/  @P0 BRA `(.L_x_152) ;  /* 0x00000000003c0947 */ /* 0x000fea0003800000 */
[----:B------:R-:W2:Y:S01]  /*b0d0*/  LDCU.64 UR6, c[0x0][0x348] ;  /* 0x00006900ff0677ac */ /* 0x000ea20008000a00 */
        /* <DEDUP_REMOVED lines=9> */
[----:B--2---:R-:W-:Y:S04]  /*b170*/  UIADD3 UR4, UP0, UPT, UR6, 0xa80, URZ ;  /* 0x00000a8006047890 */ /* 0x004fe8000ff1e0ff */
[----:B------:R-:W-:Y:S09]  /*b180*/  UIADD3.X UR5, UPT, UPT, URZ, UR7, URZ, UP0, !UPT ;  /* 0x00000007ff057290 */ /* 0x000ff200087fe4ff */
[----:B------:R2:W-:Y:S01]  /*b190*/  UTMASTG.3D [UR8], [UR4] ;  /* 0x00000008040073b5 */ /* 0x0005e20008010000 */
[----:B------:R2:W-:Y:S02]  /*b1a0*/  UTMASTG.3D [UR12], [UR4] ;  /* 0x0000000c040073b5 */ /* 0x0005e40008010000 */
[----:B--2---:R0:W-:Y:S02]  /*b1b0*/  UTMACMDFLUSH ;  /* 0x00000000000079b7 */ /* 0x0041e40000000000 */
.L_x_152:
[----:B------:R-:W-:Y:S05]  /*b1c0*/  BSYNC.RECONVERGENT B0 ;  /* 0x0000000000007941 */ /* 0x000fea0003800200 */
.L_x_151:
[----:B------:R-:W-:Y:S01]  /*b1d0*/  UISETP.NE.AND UP0, UPT, UR47, URZ, UPT ;  /* 0x000000ff2f00728c */ /* 0x000fe2000bf05270 */
[----:B------:R-:W-:Y:S01]  /*b1e0*/  BSSY.RECONVERGENT B0, `(.L_x_153) ;  /* 0x0000009000007945 */ /* 0x000fe20003800200 */
[----:B------:R-:W-:Y:S04]  /*b1f0*/  UIADD3 UR4, UPT, UPT, UR46, 0x1, URZ ;  /* 0x000000012e047890 */ /* 0x000fe8000fffe0ff */
[----:B------:R-:W-:Y:S02]  /*b200*/  UISETP.EQ.XOR UP1, UPT, UR4, 0x3, UP0 ;  /* 0x000000030400788c */ /* 0x000fe40008722a70 */
[----:B------:R-:W-:Y:S02]  /*b210*/  UISETP.NE.AND UP0, UPT, UR4, 0x3, UPT ;  /* 0x000000030400788c */ /* 0x000fe4000bf05270 */
[----:B------:R-:W-:Y:S02]  /*b220*/  USEL UR5, URZ, 0x1, !UP1 ;  /* 0x00000001ff057887 */ /* 0x000fe4000c800000 */
[----:B------:R-:W-:Y:S02]  /*b230*/  USEL UR44, UR4, URZ, UP0 ;  /* 0x000000ff042c7287 */ /* 0x000fe40008000000 */
[----:B------:R-:W-:Y:S01]  /*b240*/  ULOP3.LUT UR57, UR57, UR5, URZ, 0x3c, !UPT ;  /* 0x0000000539397292 */ /* 0x000fe2000f8e3cff */
[----:B------:R-:W-:Y:S11]  /*b250*/  @P0 BRA `(.L_x_154) ;  /* 0x0000000000040947 */ /* 0x000ff60003800000 */
[----:B------:R-:W-:Y:S04]  /*b260*/  DEPBAR.LE SB0, 0x1 ;  /* 0x000080400000791a */ /* 0x000fe80000000000 */
.L_x_154:
[----:B------:R-:W-:Y:S05]  /*b270*/  BSYNC.RECONVERGENT B0 ;  /* 0x0000000000007941 */ /* 0x000fea0003800200 */
.L_x_153:
[----:B------:R-:W-:Y:S01]  /*b280*/  BAR.SYNC.DEFER_BLOCKING 0x1, 0x80 ;  /* 0x0042000000007b1d */ /* 0x000fe20000010000 */
[----:B------:R-:W-:Y:S01]  /*b290*/  UISETP.NE.AND UP0, UPT, UR56, -0x4, UPT ;  /* 0xfffffffc3800788c */ /* 0x000fe2000bf05270 */
[----:B------:R-:W-:Y:S08]  /*b2a0*/  IADD3 R80, PT, PT, R80, 0x1, RZ ;  /* 0x0000000150507810 */ /* 0x000ff00007ffe0ff */
[----:B------:R-:W-:Y:S05]  /*b2b0*/  BRA.U !UP0, `(.L_x_155) ;  /* 0x0000000108287547 */ /* 0x000fea000b800000 */
[----:B------:R-:W2:Y:S01]  /*b2c0*/  S2R R0, SR_CgaCtaId ;  /* 0x0000000000007919 */ /* 0x000ea20000008800 */
[----:B------:R-:W-:Y:S01]  /*b2d0*/  ISETP.NE.AND P0, PT, R97, RZ, PT ;  /* 0x000000ff6100720c */ /* 0x000fe20003f05270 */
[----:B------:R-:W-:Y:S01]  /*b2e0*/  IMAD.U32 R2, RZ, RZ, UR52 ;  /* 0x00000034ff027e24 */ /* 0x000fe2000f8e00ff */
[----:B------:R-:W-:Y:S04]  /*b2f0*/  UIADD3 UR4, UPT, UPT, UR52, 0x1, URZ ;  /* 0x0000000134047890 */ /* 0x000fe8000fffe0ff */
[----:B------:R-:W-:Y:S04]  /*b300*/  UISETP.NE.AND UP0, UPT, UR4, 0x3, UPT ;  /* 0x000000030400788c */ /* 0x000fe8000bf05270 */
[----:B------:R-:W-:Y:S03]  /*b310*/  USEL UR52, UR4, URZ, UP0 ;  /* 0x000000ff04347287 */ /* 0x000fe60008000000 */
[----:B------:R-:W-:Y:S05]  /*b320*/  @P0 LEA R2, R2, UR43, 0x3 ;  /* 0x0000002b02020c11 */ /* 0x000fea000f8e18ff */
[----:B------:R-:W-:Y:S05]  /*b330*/  @P0 VIADD R2, R2, 0x98 ;  /* 0x0000009802020836 */ /* 0x000fea0000000000 */
[----:B--2---:R-:W-:Y:S04]  /*b340*/  @P0 PRMT R0, R0, 0x654, R2 ;  /* 0x0000065400000816 */ /* 0x004fe80000000002 */
[----:B------:R2:W-:Y:S03]  /*b350*/  @P0 SYNCS.ARRIVE.TRANS64.RED.A1T0 RZ, [R0+URZ], RZ ;  /* 0x000000ff00ff09a7 */ /* 0x0005e600081004ff */
.L_x_155:
[----:B------:R-:W-:Y:S01]  /*b360*/  R2UR UR6, R95 ;  /* 0x000000005f0672ca */ /* 0x000fe200000e0000 */
[----:B------:R-:W-:Y:S01]  /*b370*/  UIADD3 UR56, UPT, UPT, UR56, 0x4, URZ ;  /* 0x0000000438387890 */ /* 0x000fe2000fffe0ff */
[----:B------:R-:W-:Y:S02]  /*b380*/  R2UR UR5, R91 ;  /* 0x000000005b0572ca */ /* 0x000fe400000e0000 */
[----:B------:R-:W-:Y:S02]  /*b390*/  R2UR UR4, R92 ;  /* 0x000000005c0472ca */ /* 0x000fe400000e0000 */
[----:B------:R-:W-:Y:S02]  /*b3a0*/  R2UR UR36, R93 ;  /* 0x000000005d2472ca */ /* 0x000fe400000e0000 */
[----:B------:R-:W-:Y:S02]  /*b3b0*/  ISETP.NE.AND P0, PT, R77, 0x2, PT ;  /* 0x000000024d00780c */ /* 0x000fe40003f05270 */
[----:B------:R-:W-:Y:S02]  /*b3c0*/  ISETP.NE.AND P1, PT, R80, 0x2, PT ;  /* 0x000000025000780c */ /* 0x000fe40003f25270 */
[----:B------:R-:W-:Y:S01]  /*b3d0*/  SEL R2, RZ, 0x1, P0 ;  /* 0x00000001ff027807 */ /* 0x000fe20000000000 */
[----:B------:R-:W-:Y:S01]  /*b3e0*/  UISETP.NE.AND UP0, UPT, UR6, URZ, UPT ;  /* 0x000000ff0600728c */ /* 0x000fe2000bf05270 */
[----:B--2---:R-:W-:Y:S01]  /*b3f0*/  SEL R0, RZ, 0x1, P1 ;  /* 0x00000001ff007807 */ /* 0x004fe20000800000 */
[----:B------:R-:W-:Y:S01]  /*b400*/  UIADD3 UR26, UPT, UPT, UR37, UR5, URZ ;  /* 0x00000005251a7290 */ /* 0x000fe2000fffe0ff */
[----:B------:R-:W-:Y:S01]  /*b410*/  LOP3.LUT R78, R78, R2, RZ, 0x3c, !PT ;  /* 0x000000024e4e7212 */ /* 0x000fe200078e3cff */
[----:B------:R-:W-:Y:S01]  /*b420*/  UIADD3 UR27, UPT, UPT, UR38, UR4, URZ ;  /* 0x00000004261b7290 */ /* 0x000fe2000fffe0ff */
[----:B------:R-:W-:Y:S02]  /*b430*/  LOP3.LUT R79, R79, R0, RZ, 0x3c, !PT ;  /* 0x000000004f4f7212 */ /* 0x000fe400078e3cff */
[----:B------:R-:W-:Y:S02]  /*b440*/  SEL R77, R77, RZ, P0 ;  /* 0x000000ff4d4d7207 */ /* 0x000fe40000000000 */
[----:B------:R-:W-:Y:S01]  /*b450*/  SEL R80, R80, RZ, P1 ;  /* 0x000000ff50507207 */ /* 0x000fe20000800000 */
[----:B------:R-:W-:Y:S06]  /*b460*/  BRA.U UP0, `(.L_x_156) ;  /* 0xffffffb1001c7547 */ /* 0x000fec000b83ffff */
[----:B------:R-:W-:-:S13]  /*b470*/  R2UR UR4, R96 ;  /* 0x00000000600472ca */ /* 0x000fda00000e0000 */
[----:B------:R-:W-:-:S09]  /*b480*/  UISETP.NE.AND UP0, UPT, UR4, URZ, UPT ;  /* 0x000000ff0400728c */ /* 0x000fd2000bf05270 */
[----:B------:R-:W-:Y:S05]  /*b490*/  BRA.U !UP0, `(.L_x_157) ;  /* 0x0000000108487547 */ /* 0x000fea000b800000 */
[----:B------:R-:W2:Y:S02]  /*b4a0*/  LDCU.64 UR4, c[0x0][0xc90] ;  /* 0x00019200ff0477ac */ /* 0x000ea40008000a00 */
[----:B--2---:R-:W-:-:S04]  /*b4b0*/  UISETP.NE.U32.AND UP0, UPT, UR4, URZ, UPT ;  /* 0x000000ff0400728c */ /* 0x004fc8000bf05070 */
[----:B------:R-:W-:-:S09]  /*b4c0*/  UISETP.NE.AND.EX UP0, UPT, UR5, URZ, UPT, UP0 ;  /* 0x000000ff0500728c */ /* 0x000fd2000bf05300 */
[----:B------:R-:W-:Y:S05]  /*b4d0*/  BRA.U UP0, `(.L_x_158) ;  /* 0x00000001000c7547 */ /* 0x000fea000b800000 */
[----:B------:R-:W-:-:S13]  /*b4e0*/  FSETP.NEU.AND P0, PT, R45, RZ, PT ;  /* 0x000000ff2d00720b */ /* 0x000fda0003f0d000 */
[----:B------:R-:W-:Y:S05]  /*b4f0*/  @!P0 EXIT ;  /* 0x000000000000894d */ /* 0x000fea0003800000 */
[----:B------:R-:W-:Y:S05]  /*b500*/  BRA `(.L_x_157) ;  /* 0x00000000002c7947 */ /* 0x000fea0003800000 */
.L_x_158:
[----:B------:R-:W-:Y:S01]  /*b510*/  ISETP.NE.AND P0, PT, R76, RZ, PT ;  /* 0x000000ff4c00720c */ /* 0x000fe20003f05270 */
[----:B------:R-:W-:-:S12]  /*b520*/  BSSY.RECONVERGENT B0, `(.L_x_157) ;  /* 0x0000009000007945 */ /* 0x000fd80003800200 */
[----:B------:R-:W-:Y:S05]  /*b530*/  @P0 BRA `(.L_x_159) ;  /* 0x0000000000140947 */ /* 0x000fea0003800000 */
[----:B------:R-:W2:Y:S02]  /*b540*/  LDCU.64 UR4, c[0x0][0xc88] ;  /* 0x00019100ff0477ac */ /* 0x000ea40008000a00 */
[----:B--2---:R-:W-:-:S04]  /*b550*/  ISETP.NE.U32.AND P0, PT, RZ, UR4, PT ;  /* 0x00000004ff007c0c */ /* 0x004fc8000bf05070 */
[----:B------:R-:W-:-:S13]  /*b560*/  ISETP.NE.AND.EX P0, PT, RZ, UR5, PT, P0 ;  /* 0x00000005ff007c0c */ /* 0x000fda000bf05300 */
[----:B------:R-:W-:Y:S05]  /*b570*/  @!P0 EXIT ;  /* 0x000000000000894d */ /* 0x000fea0003800000 */
[----:B------:R-:W-:Y:S05]  /*b580*/  BRA `(.L_x_160) ;  /* 0x0000000000087947 */ /* 0x000fea0003800000 */
.L_x_159:
[----:B------:R-:W-:-:S13]  /*b590*/  FSETP.NEU.AND P0, PT, R45, RZ, PT ;  /* 0x000000ff2d00720b */ /* 0x000fda0003f0d000 */
[----:B------:R-:W-:Y:S05]  /*b5a0*/  @!P0 EXIT ;  /* 0x000000000000894d */ /* 0x000fea0003800000 */
.L_x_160:
[----:B------:R-:W-:Y:S05]  /*b5b0*/  BSYNC.RECONVERGENT B0 ;  /* 0x0000000000007941 */ /* 0x000fea0003800200 */
.L_x_157:
[----:B------:R-:W-:Y:S01]  /*b5c0*/  ULEA UR4, UR52, UR43, 0x3 ;  /* 0x0000002b34047291 */ /* 0x000fe2000f8e18ff */
[----:B------:R-:W-:-:S04]  /*b5d0*/  DEPBAR.LE SB0, 0x0 ;  /* 0x000080000000791a */ /* 0x000fc80000000000 */
[----:B------:R-:W-:-:S04]  /*b5e0*/  UIADD3 UR4, UPT, UPT, UR4, 0x98, URZ ;  /* 0x0000009804047890 */ /* 0x000fc8000fffe0ff */
[----:B------:R-:W-:-:S09]  /*b5f0*/  UPRMT UR4, UR54, 0x654, UR4 ;  /* 0x0000065436047896 */ /* 0x000fd20008000004 */
[----:B------:R-:W-:Y:S01]  /*b600*/  SYNCS.ARRIVE.TRANS64.RED.A1T0 RZ, [UR4], RZ ;  /* 0x000000ffffff79a7 */ /* 0x000fe20008100404 */
[----:B------:R-:W-:Y:S05]  /*b610*/  EXIT ;  /* 0x000000000000794d */ /* 0x000fea0003800000 */
.L_x_25:
[----:B--2---:R2:W3:Y:S02]  /*b620*/  SYNCS.PHASECHK.TRANS64.TRYWAIT P0, [R0+URZ+0x110], R2 ;  /* 0x00011002000075a7 */ /* 0x0044e400080011ff */
[----:B---3--:R-:W-:Y:S05]  /*b630*/  @!P0 NANOSLEEP.SYNCS 0x989680 ;  /* 0x009896800000895d */ /* 0x008fea0003900000 */
[----:B------:R-:W3:Y:S02]  /*b640*/  @!P0 SYNCS.PHASECHK.TRANS64 P0, [R0+URZ+0x110], R2 ;  /* 0x00011002000085a7 */ /* 0x000ee400080010ff */
[----:B---3--:R-:W-:Y:S05]  /*b650*/  @!P0 BRA `(.L_x_25) ;  /* 0xfffffffc00f08947 */ /* 0x008fea000383ffff */
[----:B------:R-:W-:Y:S05]  /*b660*/  BRA `(.L_x_161) ;  /* 0xffffff6400107947 */ /* 0x000fea000383ffff */
.L_x_28:
[----:B--2---:R-:W-:-:S07]  /*b670*/  MOV R0, UR33 ;  /* 0x0000002100007c02 */ /* 0x004fce0008000f00 */
.L_x_162:
[----:B--2---:R2:W3:Y:S02]  /*b680*/  SYNCS.PHASECHK.TRANS64.TRYWAIT P0, [R0+URZ+0x40], R3 ;  /* 0x00004003000075a7 */ /* 0x0044e400080011ff */
[----:B---3--:R-:W-:Y:S05]  /*b690*/  @!P0 NANOSLEEP.SYNCS 0x989680 ;  /* 0x009896800000895d */ /* 0x008fea0003900000 */
[----:B------:R-:W3:Y:S02]  /*b6a0*/  @!P0 SYNCS.PHASECHK.TRANS64 P0, [R0+URZ+0x40], R3 ;  /* 0x00004003000085a7 */ /* 0x000ee400080010ff */
[----:B---3--:R-:W-:Y:S05]  /*b6b0*/  @!P0 BRA `(.L_x_162) ;  /* 0xfffffffc00f08947 */ /* 0x008fea000383ffff */
[----:B------:R-:W-:Y:S05]  /*b6c0*/  BRA `(.L_x_27) ;  /* 0xffffff6400587947 */ /* 0x000fea000383ffff */
.L_x_37:
[----:B-1----:R-:W-:-:S07]  /*b6d0*/  MOV R0, UR33 ;  /* 0x0000002100007c02 */ /* 0x002fce0008000f00 */
.L_x_163:
[----:B-1----:R1:W2:Y:S02]  /*b6e0*/  SYNCS.PHASECHK.TRANS64.TRYWAIT P0, [R0+URZ+0x40], R3 ;  /* 0x00004003000075a7 */ /* 0x0022a400080011ff */
[----:B--2---:R-:W-:Y:S05]  /*b6f0*/  @!P0 NANOSLEEP.SYNCS 0x989680 ;  /* 0x009896800000895d */ /* 0x004fea0003900000 */
[----:B------:R-:W2:Y:S02]  /*b700*/  @!P0 SYNCS.PHASECHK.TRANS64 P0, [R0+URZ+0x40], R3 ;  /* 0x00004003000085a7 */ /* 0x000ea400080010ff */
[----:B--2---:R-:W-:Y:S05]  /*b710*/  @!P0 BRA `(.L_x_163) ;  /* 0xfffffffc00f08947 */ /* 0x004fea000383ffff */
[----:B------:R-:W-:Y:S05]  /*b720*/  BRA `(.L_x_36) ;  /* 0xffffff6800687947 */ /* 0x000fea000383ffff */
.L_x_44:
[----:B-1----:R1:W4:Y:S02]  /*b730*/  SYNCS.PHASECHK.TRANS64.TRYWAIT P0, [R3+URZ+0xc0], R0 ;  /* 0x0000c000030075a7 */ /* 0x00232400080011ff */
[----:B----4-:R-:W-:Y:S05]  /*b740*/  @!P0 NANOSLEEP.SYNCS 0x989680 ;  /* 0x009896800000895d */ /* 0x010fea0003900000 */
[----:B------:R-:W4:Y:S02]  /*b750*/  @!P0 SYNCS.PHASECHK.TRANS64 P0, [R3+URZ+0xc0], R0 ;  /* 0x0000c000030085a7 */ /* 0x000f2400080010ff */
[----:B----4-:R-:W-:Y:S05]  /*b760*/  @!P0 BRA `(.L_x_44) ;  /* 0xfffffffc00f08947 */ /* 0x010fea000383ffff */
[----:B------:R-:W-:Y:S05]  /*b770*/  BRA `(.L_x_164) ;  /* 0xffffff6c00587947 */ /* 0x000fea000383ffff */
.L_x_48:
[----:B------:R-:W-:-:S07]  /*b780*/  MOV R0, UR4 ;  /* 0x0000000400007c02 */ /* 0x000fce0008000f00 */
.L_x_165:
[----:B-1----:R1:W2:Y:S02]  /*b790*/  SYNCS.PHASECHK.TRANS64.TRYWAIT P0, [R0+URZ], R2 ;  /* 0x00000002000075a7 */ /* 0x0022a400080011ff */
[----:B--2---:R-:W-:Y:S05]  /*b7a0*/  @!P0 NANOSLEEP.SYNCS 0x989680 ;  /* 0x009896800000895d */ /* 0x004fea0003900000 */
[----:B------:R-:W2:Y:S02]  /*b7b0*/  @!P0 SYNCS.PHASECHK.TRANS64 P0, [R0+URZ], R2 ;  /* 0x00000002000085a7 */ /* 0x000ea400080010ff */
[----:B--2---:R-:W-:Y:S05]  /*b7c0*/  @!P0 BRA `(.L_x_165) ;  /* 0xfffffffc00f08947 */ /* 0x004fea000383ffff */
[----:B------:R-:W-:Y:S05]  /*b7d0*/  BRA `(.L_x_166) ;  /* 0xffffff7400047947 */ /* 0x000fea000383ffff */
.L_x_49:
[----:B------:R-:W-:-:S07]  /*b7e0*/  MOV R0, UR5 ;  /* 0x0000000500007c02 */ /* 0x000fce0008000f00 */
.L_x_167:
[----:B-1----:R1:W2:Y:S02]  /*b7f0*/  SYNCS.PHASECHK.TRANS64.TRYWAIT P0, [R0+URZ], R3 ;  /* 0x00000003000075a7 */ /* 0x0022a400080011ff */
[----:B--2---:R-:W-:Y:S05]  /*b800*/  @!P0 NANOSLEEP.SYNCS 0x989680 ;  /* 0x009896800000895d */ /* 0x004fea0003900000 */
[----:B------:R-:W2:Y:S02]  /*b810*/  @!P0 SYNCS.PHASECHK.TRANS64 P0, [R0+URZ], R3 ;  /* 0x00000003000085a7 */ /* 0x000ea400080010ff */
[----:B--2---:R-:W-:Y:S05]  /*b820*/  @!P0 BRA `(.L_x_167) ;  /* 0xfffffffc00f08947 */ /* 0x004fea000383ffff */
[----:B------:R-:W-:Y:S05]  /*b830*/  BRA `(.L_x_168) ;  /* 0xffffff7400107947 */ /* 0x000fea000383ffff */
.L_x_50:
[----:B------:R-:W-:-:S07]  /*b840*/  MOV R0, UR5 ;  /* 0x0000000500007c02 */ /* 0x000fce0008000f00 */
.L_x_169:
[----:B-1----:R1:W2:Y:S02]  /*b850*/  SYNCS.PHASECHK.TRANS64.TRYWAIT P0, [R0+URZ], R3 ;  /* 0x00000003000075a7 */ /* 0x0022a400080011ff */
[----:B--2---:R-:W-:Y:S05]  /*b860*/  @!P0 NANOSLEEP.SYNCS 0x989680 ;  /* 0x009896800000895d */ /* 0x004fea0003900000 */
[----:B------:R-:W2:Y:S02]  /*b870*/  @!P0 SYNCS.PHASECHK.TRANS64 P0, [R0+URZ], R3 ;  /* 0x00000003000085a7 */ /* 0x000ea400080010ff */
[----:B--2---:R-:W-:Y:S05]  /*b880*/  @!P0 BRA `(.L_x_169) ;  /* 0xfffffffc00f08947 */ /* 0x004fea000383ffff */
[----:B------:R-:W-:Y:S05]  /*b890*/  BRA `(.L_x_170) ;  /* 0xffffff74001c7947 */ /* 0x000fea000383ffff */
.L_x_51:
[----:B------:R-:W-:-:S07]  /*b8a0*/  MOV R0, UR5 ;  /* 0x0000000500007c02 */ /* 0x000fce0008000f00 */
.L_x_171:
[----:B-1----:R1:W2:Y:S02]  /*b8b0*/  SYNCS.PHASECHK.TRANS64.TRYWAIT P0, [R0+URZ], R3 ;  /* 0x00000003000075a7 */ /* 0x0022a400080011ff */
[----:B--2---:R-:W-:Y:S05]  /*b8c0*/  @!P0 NANOSLEEP.SYNCS 0x989680 ;  /* 0x009896800000895d */ /* 0x004fea0003900000 */
[----:B------:R-:W2:Y:S02]  /*b8d0*/  @!P0 SYNCS.PHASECHK.TRANS64 P0, [R0+URZ], R3 ;  /* 0x00000003000085a7 */ /* 0x000ea400080010ff */
[----:B--2---:R-:W-:Y:S05]  /*b8e0*/  @!P0 BRA `(.L_x_171) ;  /* 0xfffffffc00f08947 */ /* 0x004fea000383ffff */
[----:B------:R-:W-:Y:S05]  /*b8f0*/  BRA `(.L_x_172) ;  /* 0xffffff7400287947 */ /* 0x000fea000383ffff */
.L_x_52:
[----:B------:R-:W-:-:S07]  /*b900*/  MOV R0, UR5 ;  /* 0x0000000500007c02 */ /* 0x000fce0008000f00 */
.L_x_173:
[----:B-1----:R1:W2:Y:S02]  /*b910*/  SYNCS.PHASECHK.TRANS64.TRYWAIT P0, [R0+URZ], R3 ;  /* 0x00000003000075a7 */ /* 0x0022a400080011ff */
[----:B--2---:R-:W-:Y:S05]  /*b920*/  @!P0 NANOSLEEP.SYNCS 0x989680 ;  /* 0x009896800000895d */ /* 0x004fea0003900000 */
[----:B------:R-:W2:Y:S02]  /*b930*/  @!P0 SYNCS.PHASECHK.TRANS64 P0, [R0+URZ], R3 ;  /* 0x00000003000085a7 */ /* 0x000ea400080010ff */
[----:B--2---:R-:W-:Y:S05]  /*b940*/  @!P0 BRA `(.L_x_173) ;  /* 0xfffffffc00f08947 */ /* 0x004fea000383ffff */
[----:B------:R-:W-:Y:S05]  /*b950*/  BRA `(.L_x_174) ;  /* 0xffffff7400347947 */ /* 0x000fea000383ffff */
.L_x_53:
[----:B------:R-:W-:-:S07]  /*b960*/  MOV R0, UR5 ;  /* 0x0000000500007c02 */ /* 0x000fce0008000f00 */
.L_x_175:
[----:B-1----:R1:W2:Y:S02]  /*b970*/  SYNCS.PHASECHK.TRANS64.TRYWAIT P0, [R0+URZ], R3 ;  /* 0x00000003000075a7 */ /* 0x0022a400080011ff */
[----:B--2---:R-:W-:Y:S05]  /*b980*/  @!P0 NANOSLEEP.SYNCS 0x989680 ;  /* 0x009896800000895d */ /* 0x004fea0003900000 */
[----:B------:R-:W2:Y:S02]  /*b990*/  @!P0 SYNCS.PHASECHK.TRANS64 P0, [R0+URZ], R3 ;  /* 0x00000003000085a7 */ /* 0x000ea400080010ff */
[----:B--2---:R-:W-:Y:S05]  /*b9a0*/  @!P0 BRA `(.L_x_175) ;  /* 0xfffffffc00f08947 */ /* 0x004fea000383ffff */
[----:B------:R-:W-:Y:S05]  /*b9b0*/  BRA `(.L_x_176) ;  /* 0xffffff7400407947 */ /* 0x000fea000383ffff */
.L_x_54:
[----:B------:R-:W-:-:S07]  /*b9c0*/  MOV R0, UR5 ;  /* 0x0000000500007c02 */ /* 0x000fce0008000f00 */
.L_x_177:
[----:B-1----:R1:W2:Y:S02]  /*b9d0*/  SYNCS.PHASECHK.TRANS64.TRYWAIT P0, [R0+URZ], R3 ;  /* 0x00000003000075a7 */ /* 0x0022a400080011ff */
[----:B--2---:R-:W-:Y:S05]  /*b9e0*/  @!P0 NANOSLEEP.SYNCS 0x989680 ;  /* 0x009896800000895d */ /* 0x004fea0003900000 */
[----:B------:R-:W2:Y:S02]  /*b9f0*/  @!P0 SYNCS.PHASECHK.TRANS64 P0, [R0+URZ], R3 ;  /* 0x00000003000085a7 */ /* 0x000ea400080010ff */
[----:B--2---:R-:W-:Y:S05]  /*ba00*/  @!P0 BRA `(.L_x_177) ;  /* 0xfffffffc00f08947 */ /* 0x004fea000383ffff */
[----:B------:R-:W-:Y:S05]  /*ba10*/  BRA `(.L_x_178) ;  /* 0xffffff74004c7947 */ /* 0x000fea000383ffff */
.L_x_57:
[----:B--2---:R2:W3:Y:S02]  /*ba20*/  SYNCS.PHASECHK.TRANS64.TRYWAIT P0, [R2+URZ+0x100], R4 ;  /* 0x00010004020075a7 */ /* 0x0044e400080011ff */
[----:B---3--:R-:W-:Y:S05]  /*ba30*/  @!P0 NANOSLEEP.SYNCS 0x989680 ;  /* 0x009896800000895d */ /* 0x008fea0003900000 */
[----:B------:R-:W3:Y:S02]  /*ba40*/  @!P0 SYNCS.PHASECHK.TRANS64 P0, [R2+URZ+0x100], R4 ;  /* 0x00010004020085a7 */ /* 0x000ee400080010ff */
[----:B---3--:R-:W-:Y:S05]  /*ba50*/  @!P0 BRA `(.L_x_57) ;  /* 0xfffffffc00f08947 */ /* 0x008fea000383ffff */
[----:B------:R-:W-:Y:S05]  /*ba60*/  BRA `(.L_x_179) ;  /* 0xffffff7400a87947 */ /* 0x000fea000383ffff */
.L_x_58:
[----:B------:R-:W-:-:S07]  /*ba70*/  MOV R2, UR4 ;  /* 0x0000000400027c02 */ /* 0x000fce0008000f00 */
.L_x_180:
[----:B--2---:R2:W3:Y:S02]  /*ba80*/  SYNCS.PHASECHK.TRANS64.TRYWAIT P0, [R2+URZ+0xd0], R5 ;  /* 0x0000d005020075a7 */ /* 0x0044e400080011ff */
[----:B---3--:R-:W-:Y:S05]  /*ba90*/  @!P0 NANOSLEEP.SYNCS 0x989680 ;  /* 0x009896800000895d */ /* 0x008fea0003900000 */
[----:B------:R-:W3:Y:S02]  /*baa0*/  @!P0 SYNCS.PHASECHK.TRANS64 P0, [R2+URZ+0xd0], R5 ;  /* 0x0000d005020085a7 */ /* 0x000ee400080010ff */
[----:B---3--:R-:W-:Y:S05]  /*bab0*/  @!P0 BRA `(.L_x_180) ;  /* 0xfffffffc00f08947 */ /* 0x008fea000383ffff */
[----:B------:R-:W-:Y:S05]  /*bac0*/  BRA `(.L_x_181) ;  /* 0xffffff7400b87947 */ /* 0x000fea000383ffff */
.L_x_59:
[----:B--2---:R2:W3:Y:S02]  /*bad0*/  SYNCS.PHASECHK.TRANS64.TRYWAIT P1, [R2+URZ+0xc0], R4 ;  /* 0x0000c004020075a7 */ /* 0x0044e400080211ff */
[----:B---3--:R-:W-:Y:S05]  /*bae0*/  @!P1 NANOSLEEP.SYNCS 0x989680 ;  /* 0x009896800000995d */ /* 0x008fea0003900000 */
[----:B------:R-:W3:Y:S02]  /*baf0*/  @!P1 SYNCS.PHASECHK.TRANS64 P1, [R2+URZ+0xc0], R4 ;  /* 0x0000c004020095a7 */ /* 0x000ee400080210ff */
[----:B---3--:R-:W-:Y:S05]  /*bb00*/  @!P1 BRA `(.L_x_59) ;  /* 0xfffffffc00f09947 */ /* 0x008fea000383ffff */
[----:B------:R-:W-:Y:S05]  /*bb10*/  BRA `(.L_x_182) ;  /* 0xffffff7400e87947 */ /* 0x000fea000383ffff */
.L_x_62:
[----:B------:R-:W-:-:S07]  /*bb20*/  MOV R0, UR4 ;  /* 0x0000000400007c02 */ /* 0x000fce0008000f00 */
.L_x_183:
[----:B--2---:R2:W3:Y:S02]  /*bb30*/  SYNCS.PHASECHK.TRANS64.TRYWAIT P0, [R0+URZ+0xd0], R2 ;  /* 0x0000d002000075a7 */ /* 0x0044e400080011ff */
[----:B---3--:R-:W-:Y:S05]  /*bb40*/  @!P0 NANOSLEEP.SYNCS 0x989680 ;  /* 0x009896800000895d */ /* 0x008fea0003900000 */
[----:B------:R-:W3:Y:S02]  /*bb50*/  @!P0 SYNCS.PHASECHK.TRANS64 P0, [R0+URZ+0xd0], R2 ;  /* 0x0000d002000085a7 */ /* 0x000ee400080010ff */
[----:B---3--:R-:W-:Y:S05]  /*bb60*/  @!P0 BRA `(.L_x_183) ;  /* 0xfffffffc00f08947 */ /* 0x008fea000383ffff */
[----:B------:R-:W-:Y:S05]  /*bb70*/  BRA `(.L_x_61) ;  /* 0xffffff78003c7947 */ /* 0x000fea000383ffff */
.L_x_69:
[----:B--2---:R2:W3:Y:S02]  /*bb80*/  SYNCS.PHASECHK.TRANS64.TRYWAIT P0, [R2+URZ+0xc0], R0 ;  /* 0x0000c000020075a7 */ /* 0x0044e400080011ff */
[----:B---3--:R-:W-:Y:S05]  /*bb90*/  @!P0 NANOSLEEP.SYNCS 0x989680 ;  /* 0x009896800000895d */ /* 0x008fea0003900000 */
[----:B------:R-:W3:Y:S02]  /*bba0*/  @!P0 SYNCS.PHASECHK.TRANS64 P0, [R2+URZ+0xc0], R0 ;  /* 0x0000c000020085a7 */ /* 0x000ee400080010ff */
[----:B---3--:R-:W-:Y:S05]  /*bbb0*/  @!P0 BRA `(.L_x_69) ;  /* 0xfffffffc00f08947 */ /* 0x008fea000383ffff */
[----:B------:R-:W-:Y:S05]  /*bbc0*/  BRA `(.L_x_184) ;  /* 0xffffff7c00f87947 */ /* 0x000fea000383ffff */
.L_x_72:
[----:B------:R-:W-:-:S07]  /*bbd0*/  MOV R0, UR56 ;  /* 0x0000003800007c02 */ /* 0x000fce0008000f00 */
.L_x_185:
[----:B--2---:R2:W3:Y:S02]  /*bbe0*/  SYNCS.PHASECHK.TRANS64.TRYWAIT P0, [R0+URZ+0xf0], R2 ;  /* 0x0000f002000075a7 */ /* 0x0044e400080011ff */
[----:B---3--:R-:W-:Y:S05]  /*bbf0*/  @!P0 NANOSLEEP.SYNCS 0x989680 ;  /* 0x009896800000895d */ /* 0x008fea0003900000 */
[----:B------:R-:W3:Y:S02]  /*bc00*/  @!P0 SYNCS.PHASECHK.TRANS64 P0, [R0+URZ+0xf0], R2 ;  /* 0x0000f002000085a7 */ /* 0x000ee400080010ff */
[----:B---3--:R-:W-:Y:S05]  /*bc10*/  @!P0 BRA `(.L_x_185) ;  /* 0xfffffffc00f08947 */ /* 0x008fea000383ffff */
[----:B------:R-:W-:Y:S05]  /*bc20*/  BRA `(.L_x_186) ;  /* 0xffffff8400887947 */ /* 0x000fea000383ffff */
.L_x_75:
[----:B------:R-:W-:Y:S07]  /*bc30*/  MOV R0, UR7 ;  /* 0x0000000700007c02 */ /* 0x000fee0008000f00 */
.L_x_187:
[----:B-1----:R1:W2:Y:S02]  /*bc40*/  SYNCS.PHASECHK.TRANS64.TRYWAIT P0, [R0+URZ], R2 ;  /* 0x00000002000075a7 */ /* 0x0022a400080011ff */
[----:B--2---:R-:W-:Y:S05]  /*bc50*/  @!P0 NANOSLEEP.SYNCS 0x989680 ;  /* 0x009896800000895d */ /* 0x004fea0003900000 */
[----:B------:R-:W2:Y:S02]  /*bc60*/  @!P0 SYNCS.PHASECHK.TRANS64 P0, [R0+URZ], R2 ;  /* 0x00000002000085a7 */ /* 0x000ea400080010ff */
[----:B--2---:R-:W-:Y:S05]  /*bc70*/  @!P0 BRA `(.L_x_187) ;  /* 0xfffffffc00f08947 */ /* 0x004fea000383ffff */
[----:B------:R-:W-:Y:S05]  /*bc80*/  BRA `(.L_x_74) ;  /* 0xffffff8400f07947 */ /* 0x000fea000383ffff */
.L_x_78:
[----:B------:R-:W-:-:S07]  /*bc90*/  MOV R0, UR4 ;  /* 0x0000000400007c02 */ /* 0x000fce0008000f00 */
.L_x_188:
[----:B-1----:R1:W3:Y:S02]  /*bca0*/  SYNCS.PHASECHK.TRANS64.TRYWAIT P0, [R0+URZ], R2 ;  /* 0x00000002000075a7 */ /* 0x0022e400080011ff */
[----:B---3--:R-:W-:Y:S05]  /*bcb0*/  @!P0 NANOSLEEP.SYNCS 0x989680 ;  /* 0x009896800000895d */ /* 0x008fea0003900000 */
[----:B------:R-:W3:Y:S02]  /*bcc0*/  @!P0 SYNCS.PHASECHK.TRANS64 P0, [R0+URZ], R2 ;  /* 0x00000002000085a7 */ /* 0x000ee400080010ff */
[----:B---3--:R-:W-:Y:S05]  /*bcd0*/  @!P0 BRA `(.L_x_188) ;  /* 0xfffffffc00f08947 */ /* 0x008fea000383ffff */
[----:B------:R-:W-:Y:S05]  /*bce0*/  BRA `(.L_x_189) ;  /* 0xffffff8800f07947 */ /* 0x000fea000383ffff */
.L_x_79:
[----:B------:R-:W-:-:S07]  /*bcf0*/  MOV R0, UR4 ;  /* 0x0000000400007c02 */ /* 0x000fce0008000f00 */
.L_x_190:
[----:B-1----:R1:W2:Y:S02]  /*bd00*/  SYNCS.PHASECHK.TRANS64.TRYWAIT P0, [R0+URZ], R2 ;  /* 0x00000002000075a7 */ /* 0x0022a400080011ff */
[----:B--2---:R-:W-:Y:S05]  /*bd10*/  @!P0 NANOSLEEP.SYNCS 0x989680 ;  /* 0x009896800000895d */ /* 0x004fea0003900000 */
[----:B------:R-:W2:Y:S02]  /*bd20*/  @!P0 SYNCS.PHASECHK.TRANS64 P0, [R0+URZ], R2 ;  /* 0x00000002000085a7 */ /* 0x000ea400080010ff */
[----:B--2---:R-:W-:Y:S05]  /*bd30*/  @!P0 BRA `(.L_x_190) ;  /* 0xfffffffc00f08947 */ /* 0x004fea000383ffff */
[----:B------:R-:W-:Y:S05]  /*bd40*/  BRA `(.L_x_191) ;  /* 0xffffff8800fc7947 */ /* 0x000fea000383ffff */
.L_x_84:
[----:B--2---:R2:W3:Y:S02]  /*bd50*/  SYNCS.PHASECHK.TRANS64.TRYWAIT P0, [R8+URZ+0xc0], R0 ;  /* 0x0000c000080075a7 */ /* 0x0044e400080011ff */
[----:B---3--:R-:W-:Y:S05]  /*bd60*/  @!P0 NANOSLEEP.SYNCS 0x989680 ;  /* 0x009896800000895d */ /* 0x008fea0003900000 */
[----:B------:R-:W3:Y:S02]  /*bd70*/  @!P0 SYNCS.PHASECHK.TRANS64 P0, [R8+URZ+0xc0], R0 ;  /* 0x0000c000080085a7 */ /* 0x000ee400080010ff */
[----:B---3--:R-:W-:Y:S05]  /*bd80*/  @!P0 BRA `(.L_x_84) ;  /* 0xfffffffc00f08947 */ /* 0x008fea000383ffff */
[----:B------:R-:W-:Y:S05]  /*bd90*/  BRA `(.L_x_192) ;  /* 0xffffff9000207947 */ /* 0x000fea000383ffff */
.L_x_87:
[----:B--2---:R-:W-:Y:S07]  /*bda0*/  MOV R0, UR21 ;  /* 0x0000001500007c02 */ /* 0x004fee0008000f00 */
.L_x_193:
[----:B--2---:R2:W3:Y:S02]  /*bdb0*/  SYNCS.PHASECHK.TRANS64.TRYWAIT P1, [R0+URZ+0xb8], R2 ;  /* 0x0000b802000075a7 */ /* 0x0044e400080211ff */
[----:B---3--:R-:W-:Y:S05]  /*bdc0*/  @!P1 NANOSLEEP.SYNCS 0x989680 ;  /* 0x009896800000995d */ /* 0x008fea0003900000 */
[----:B------:R-:W3:Y:S02]  /*bdd0*/  @!P1 SYNCS.PHASECHK.TRANS64 P1, [R0+URZ+0xb8], R2 ;  /* 0x0000b802000095a7 */ /* 0x000ee400080210ff */
[----:B---3--:R-:W-:Y:S05]  /*bde0*/  @!P1 BRA `(.L_x_193) ;  /* 0xfffffffc00f09947 */ /* 0x008fea000383ffff */
[----:B------:R-:W-:Y:S05]  /*bdf0*/  BRA `(.L_x_86) ;  /* 0xffffff9400987947 */ /* 0x000fea000383ffff */
.L_x_90:
[----:B------:R-:W-:Y:S07]  /*be00*/  MOV R0, UR4 ;  /* 0x0000000400007c02 */ /* 0x000fee0008000f00 */
.L_x_194:
[----:B--2---:R2:W3:Y:S02]  /*be10*/  SYNCS.PHASECHK.TRANS64.TRYWAIT P0, [R0+URZ+0x98], R2 ;  /* 0x00009802000075a7 */ /* 0x0044e400080011ff */
[----:B---3--:R-:W-:Y:S05]  /*be20*/  @!P0 NANOSLEEP.SYNCS 0x989680 ;  /* 0x009896800000895d */ /* 0x008fea0003900000 */
[----:B------:R-:W3:Y:S02]  /*be30*/  @!P0 SYNCS.PHASECHK.TRANS64 P0, [R0+URZ+0x98], R2 ;  /* 0x00009802000085a7 */ /* 0x000ee400080010ff */
[----:B---3--:R-:W-:Y:S05]  /*be40*/  @!P0 BRA `(.L_x_194) ;  /* 0xfffffffc00f08947 */ /* 0x008fea000383ffff */
[----:B------:R-:W-:Y:S05]  /*be50*/  BRA `(.L_x_195) ;  /* 0xffffff9400f47947 */ /* 0x000fea000383ffff */
.L_x_91:
[----:B------:R-:W-:Y:S07]  /*be60*/  MOV R0, UR5 ;  /* 0x0000000500007c02 */ /* 0x000fee0008000f00 */
.L_x_196:
[----:B--2---:R2:W3:Y:S02]  /*be70*/  SYNCS.PHASECHK.TRANS64.TRYWAIT P0, [R0+URZ+0x98], R2 ;  /* 0x00009802000075a7 */ /* 0x0044e400080011ff */
[----:B---3--:R-:W-:Y:S05]  /*be80*/  @!P0 NANOSLEEP.SYNCS 0x989680 ;  /* 0x009896800000895d */ /* 0x008fea0003900000 */
[----:B------:R-:W3:Y:S02]  /*be90*/  @!P0 SYNCS.PHASECHK.TRANS64 P0, [R0+URZ+0x98], R2 ;  /* 0x00009802000085a7 */ /* 0x000ee400080010ff */
[----:B---3--:R-:W-:Y:S05]  /*bea0*/  @!P0 BRA `(.L_x_196) ;  /* 0xfffffffc00f08947 */ /* 0x008fea000383ffff */
[----:B------:R-:W-:Y:S05]  /*beb0*/  BRA `(.L_x_197) ;  /* 0xffffff9800747947 */ /* 0x000fea000383ffff */
.L_x_92:
[----:B------:R-:W-:Y:S07]  /*bec0*/  MOV R0, UR4 ;  /* 0x0000000400007c02 */ /* 0x000fee0008000f00 */
.L_x_198:
[----:B--2---:R2:W3:Y:S02]  /*bed0*/  SYNCS.PHASECHK.TRANS64.TRYWAIT P0, [R0+URZ+0x98], R2 ;  /* 0x00009802000075a7 */ /* 0x0044e400080011ff */
[----:B---3--:R-:W-:Y:S05]  /*bee0*/  @!P0 NANOSLEEP.SYNCS 0x989680 ;  /* 0x009896800000895d */ /* 0x008fea0003900000 */
[----:B------:R-:W3:Y:S02]  /*bef0*/  @!P0 SYNCS.PHASECHK.TRANS64 P0, [R0+URZ+0x98], R2 ;  /* 0x00009802000085a7 */ /* 0x000ee400080010ff */
[----:B---3--:R-:W-:Y:S05]  /*bf00*/  @!P0 BRA `(.L_x_198) ;  /* 0xfffffffc00f08947 */ /* 0x008fea000383ffff */
[----:B------:R-:W-:Y:S05]  /*bf10*/  BRA `(.L_x_199) ;  /* 0xffffff9800fc7947 */ /* 0x000fea000383ffff */
.L_x_93:
[----:B------:R-:W-:Y:S07]  /*bf20*/  MOV R2, UR5 ;  /* 0x0000000500027c02 */ /* 0x000fee0008000f00 */
.L_x_200:
[----:B--2---:R2:W3:Y:S02]  /*bf30*/  SYNCS.PHASECHK.TRANS64.TRYWAIT P0, [R2+URZ+0x98], R0 ;  /* 0x00009800020075a7 */ /* 0x0044e400080011ff */
[----:B---3--:R-:W-:Y:S05]  /*bf40*/  @!P0 NANOSLEEP.SYNCS 0x989680 ;  /* 0x009896800000895d */ /* 0x008fea0003900000 */
[----:B------:R-:W3:Y:S02]  /*bf50*/  @!P0 SYNCS.PHASECHK.TRANS64 P0, [R2+URZ+0x98], R0 ;  /* 0x00009800020085a7 */ /* 0x000ee400080010ff */
[----:B---3--:R-:W-:Y:S05]  /*bf60*/  @!P0 BRA `(.L_x_200) ;  /* 0xfffffffc00f08947 */ /* 0x008fea000383ffff */
[----:B------:R-:W-:Y:S05]  /*bf70*/  BRA `(.L_x_201) ;  /* 0xffffff9c00887947 */ /* 0x000fea000383ffff */
.L_x_95:
[----:B------:R-:W-:-:S07]  /*bf80*/  MOV R0, UR4 ;  /* 0x0000000400007c02 */ /* 0x000fce0008000f00 */
.L_x_202:
[----:B--2---:R2:W4:Y:S02]  /*bf90*/  SYNCS.PHASECHK.TRANS64.TRYWAIT P0, [R0+URZ], R2 ;  /* 0x00000002000075a7 */ /* 0x00452400080011ff */
[----:B----4-:R-:W-:Y:S05]  /*bfa0*/  @!P0 NANOSLEEP.SYNCS 0x989680 ;  /* 0x009896800000895d */ /* 0x010fea0003900000 */
[----:B------:R-:W4:Y:S02]  /*bfb0*/  @!P0 SYNCS.PHASECHK.TRANS64 P0, [R0+URZ], R2 ;  /* 0x00000002000085a7 */ /* 0x000f2400080010ff */
[----:B----4-:R-:W-:Y:S05]  /*bfc0*/  @!P0 BRA `(.L_x_202) ;  /* 0xfffffffc00f08947 */ /* 0x010fea000383ffff */
[----:B------:R-:W-:Y:S05]  /*bfd0*/  BRA `(.L_x_203) ;  /* 0xffffffa000387947 */ /* 0x000fea000383ffff */
.L_x_96:
[----:B------:R-:W-:-:S07]  /*bfe0*/  MOV R0, UR5 ;  /* 0x0000000500007c02 */ /* 0x000fce0008000f00 */
.L_x_204:
[----:B--2---:R2:W4:Y:S02]  /*bff0*/  SYNCS.PHASECHK.TRANS64.TRYWAIT P0, [R0+URZ], R2 ;  /* 0x00000002000075a7 */ /* 0x00452400080011ff */
[----:B----4-:R-:W-:Y:S05]  /*c000*/  @!P0 NANOSLEEP.SYNCS 0x989680 ;  /* 0x009896800000895d */ /* 0x010fea0003900000 */
[----:B------:R-:W4:Y:S02]  /*c010*/  @!P0 SYNCS.PHASECHK.TRANS64 P0, [R0+URZ], R2 ;  /* 0x00000002000085a7 */ /* 0x000f2400080010ff */
[----:B----4-:R-:W-:Y:S05]  /*c020*/  @!P0 BRA `(.L_x_204) ;  /* 0xfffffffc00f08947 */ /* 0x010fea000383ffff */
[----:B------:R-:W-:Y:S05]  /*c030*/  BRA `(.L_x_205) ;  /* 0xffffffa000447947 */ /* 0x000fea000383ffff */
.L_x_98:
[----:B-1----:R1:W2:Y:S02]  /*c040*/  SYNCS.PHASECHK.TRANS64.TRYWAIT P0, [R0+URZ+0xc0], R2 ;  /* 0x0000c002000075a7 */ /* 0x0022a400080011ff */
[----:B--2---:R-:W-:Y:S05]  /*c050*/  @!P0 NANOSLEEP.SYNCS 0x989680 ;  /* 0x009896800000895d */ /* 0x004fea0003900000 */
[----:B------:R-:W2:Y:S02]  /*c060*/  @!P0 SYNCS.PHASECHK.TRANS64 P0, [R0+URZ+0xc0], R2 ;  /* 0x0000c002000085a7 */ /* 0x000ea400080010ff */
[----:B--2---:R-:W-:Y:S05]  /*c070*/  @!P0 BRA `(.L_x_98) ;  /* 0xfffffffc00f08947 */ /* 0x004fea000383ffff */
[----:B------:R-:W-:Y:S05]  /*c080*/  BRA `(.L_x_206) ;  /* 0xffffffa400347947 */ /* 0x000fea000383ffff */
.L_x_108:
[----:B-1----:R1:W3:Y:S02]  /*c090*/  SYNCS.PHASECHK.TRANS64.TRYWAIT P1, [R0+URZ+0x80], R3 ;  /* 0x00008003000075a7 */ /* 0x0022e400080211ff */
[----:B---3--:R-:W-:Y:S05]  /*c0a0*/  @!P1 NANOSLEEP.SYNCS 0x989680 ;  /* 0x009896800000995d */ /* 0x008fea0003900000 */
[----:B------:R-:W3:Y:S02]  /*c0b0*/  @!P1 SYNCS.PHASECHK.TRANS64 P1, [R0+URZ+0x80], R3 ;  /* 0x00008003000095a7 */ /* 0x000ee400080210ff */
[----:B---3--:R-:W-:Y:S05]  /*c0c0*/  @!P1 BRA `(.L_x_108) ;  /* 0xfffffffc00f09947 */ /* 0x008fea000383ffff */
[----:B------:R-:W-:Y:S05]  /*c0d0*/  BRA `(.L_x_107) ;  /* 0xffffffb000dc7947 */ /* 0x000fea000383ffff */
.L_x_110:
[----:B-1----:R1:W4:Y:S02]  /*c0e0*/  SYNCS.PHASECHK.TRANS64.TRYWAIT P0, [R104+URZ+0xe0], R2 ;  /* 0x0000e002680075a7 */ /* 0x00232400080011ff */
[----:B----4-:R-:W-:Y:S05]  /*c0f0*/  @!P0 NANOSLEEP.SYNCS 0x989680 ;  /* 0x009896800000895d */ /* 0x010fea0003900000 */
[----:B------:R-:W4:Y:S02]  /*c100*/  @!P0 SYNCS.PHASECHK.TRANS64 P0, [R104+URZ+0xe0], R2 ;  /* 0x0000e002680085a7 */ /* 0x000f2400080010ff */
[----:B----4-:R-:W-:Y:S05]  /*c110*/  @!P0 BRA `(.L_x_110) ;  /* 0xfffffffc00f08947 */ /* 0x010fea000383ffff */
[----:B------:R-:W-:Y:S05]  /*c120*/  BRA `(.L_x_109) ;  /* 0xffffffb400107947 */ /* 0x000fea000383ffff */
.L_x_123:
[----:B-1----:R1:W2:Y:S02]  /*c130*/  SYNCS.PHASECHK.TRANS64.TRYWAIT P0, [R20+URZ+0x80], R0 ;  /* 0x00008000140075a7 */ /* 0x0022a400080011ff */
[----:B--2---:R-:W-:Y:S05]  /*c140*/  @!P0 NANOSLEEP.SYNCS 0x989680 ;  /* 0x009896800000895d */ /* 0x004fea0003900000 */
[----:B------:R-:W2:Y:S02]  /*c150*/  @!P0 SYNCS.PHASECHK.TRANS64 P0, [R20+URZ+0x80], R0 ;  /* 0x00008000140085a7 */ /* 0x000ea400080010ff */
[----:B--2---:R-:W-:Y:S05]  /*c160*/  @!P0 BRA `(.L_x_123) ;  /* 0xfffffffc00f08947 */ /* 0x004fea000383ffff */
[----:B------:R-:W-:Y:S05]  /*c170*/  BRA `(.L_x_122) ;  /* 0xffffffc000d07947 */ /* 0x000fea000383ffff */
.L_x_135:
[----:B-1----:R1:W3:Y:S02]  /*c180*/  SYNCS.PHASECHK.TRANS64.TRYWAIT P0, [R21+URZ+0x80], R20 ;  /* 0x00008014150075a7 */ /* 0x0022e400080011ff */
[----:B---3--:R-:W-:Y:S05]  /*c190*/  @!P0 NANOSLEEP.SYNCS 0x989680 ;  /* 0x009896800000895d */ /* 0x008fea0003900000 */
[----:B------:R-:W3:Y:S02]  /*c1a0*/  @!P0 SYNCS.PHASECHK.TRANS64 P0, [R21+URZ+0x80], R20 ;  /* 0x00008014150085a7 */ /* 0x000ee400080010ff */
[----:B---3--:R-:W-:Y:S05]  /*c1b0*/  @!P0 BRA `(.L_x_135) ;  /* 0xfffffffc00f08947 */ /* 0x008fea000383ffff */
[----:B------:R-:W-:Y:S05]  /*c1c0*/  BRA `(.L_x_134) ;  /* 0xffffffd000b87947 */ /* 0x000fea000383ffff */
.L_x_147:
[----:B-1----:R1:W3:Y:S02]  /*c1d0*/  SYNCS.PHASECHK.TRANS64.TRYWAIT P0, [R2+URZ+0x80], R112 ;  /* 0x00008070020075a7 */ /* 0x0022e400080011ff */
[----:B---3--:R-:W-:Y:S05]  /*c1e0*/  @!P0 NANOSLEEP.SYNCS 0x989680 ;  /* 0x009896800000895d */ /* 0x008fea0003900000 */
[----:B------:R-:W3:Y:S02]  /*c1f0*/  @!P0 SYNCS.PHASECHK.TRANS64 P0, [R2+URZ+0x80], R112 ;  /* 0x00008070020085a7 */ /* 0x000ee400080010ff */
[----:B---3--:R-:W-:Y:S05]  /*c200*/  @!P0 BRA `(.L_x_147) ;  /* 0xfffffffc00f08947 */ /* 0x008fea000383ffff */
[----:B------:R-:W-:Y:S05]  /*c210*/  BRA `(.L_x_146) ;  /* 0xffffffe000947947 */ /* 0x000fea000383ffff */
        .weak           $__internal_0_$__cuda_sm10x_tcgen05_guardrail_trap_col_being_dealloced_not_returned_by_alloc
        .type           $__internal_0_$__cuda_sm10x_tcgen05_guardrail_trap_col_being_dealloced_not_returned_by_alloc,@function
        .size           $__internal_0_$__cuda_sm10x_tcgen05_guardrail_trap_col_being_dealloced_not_returned_by_alloc,($__internal_1_$__cuda_sm10x_tcgen05_guardrail_trap_phase_invalid_during_alloc - $__internal_0_$__cuda_sm10x_tcgen05_guardrail_trap_col_being_dealloced_not_returned_by_alloc)
$__internal_0_$__cuda_sm10x_tcgen05_guardrail_trap_col_being_dealloced_not_returned_by_alloc:
[----:B------:R-:W-:Y:S05]  /*c220*/  BPT.TRAP 0x1 ;  /* 0x000000040000795c */ /* 0x000fea0000300000 */
[----:B------:R-:W-:-:S04]  /*c230*/  HFMA2 R3, -RZ, RZ, 0, 0 ;  /* 0x00000000ff037431 */ /* 0x000fc800000001ff */
[----:B------:R-:W-:Y:S05]  /*c240*/  RET.REL.NODEC R2 `(_ZN7cutlass13device_kernelINS_4gemm6kernel13GemmUniversalIN4cute5tupleIJiiiiEEENS1_10collective13CollectiveMmaINS1_46MainloopSm100TmaUmmaWarpSpecializedBlockScaledILi8ELi2ELi2ENS5_IJNS4_1CILi8EEENSA_ILi1EEESC_EEEEENS5_IJNSA_ILi128EEENSA_ILi64EEESF_EEENS5_IJNS_12float_e4m3_tENS_13float_ue8m0_tEEEENS5_IJNS5_IJlSC_lEEENS4_6LayoutINS5_IJNS5_IJNS5_IJNSA_ILi32EEENSA_ILi4EEEEEEiEEESQ_NS5_IJSC_iEEEEEENS5_IJNS5_IJNS5_IJNSA_ILi16EEESO_EEEiEEENS5_IJNS5_IJNSA_ILi0EEESC_EEENSA_ILi512EEEEEENS5_IJSW_iEEEEEEEEEEESK_S13_NS4_8TiledMMAINS4_8MMA_AtomIJNS4_21SM100_MMA_MXF8F6F4_SSISI_SI_fSJ_Li128ELi64ELNS4_4UMMA5MajorE0ELS18_0ELNS17_7ScaleInE0ELS19_0EEEEEENSM_INS5_IJSC_SC_SC_EEENS5_IJSW_SW_SW_EEEEENS5_IJNS4_10UnderscoreES1F_S1F_EEEEENS5_IJNS4_13SM90_TMA_LOADES1I_EEENS5_IJNS4_14ComposedLayoutINS4_7SwizzleILi3ELi4ELi3EEENS4_18smem_ptr_flag_bitsILi8EEENSM_INS5_IJSB_SF_EEENS5_IJSF_SC_EEEEEEENSM_INS5_IJNS5_IJNS5_IJSP_SC_EEENS5_IJSN_SC_EEEEEESC_NS5_IJSO_SC_EEEEEENS5_IJNS5_IJNS5_IJSU_SY_EEESX_EEESW_NS5_IJSC_SY_EEEEEEEEEEEvNS4_8identityENS5_IJNS4_23SM90_TMA_LOAD_MULTICASTES25_EEES23_vS24_EENS_8epilogue10collective18CollectiveEpilogueINS28_23Sm100TmaWarpSpecializedILi3ELi2ELi16ELb1ELb0EEEJNS5_IJSG_SG_SF_EEENS5_IJNSM_ISG_SC_EENSM_INS5_IJST_NSA_ILi2EEEEEENS5_IJSC_SN_EEEEEEEENS_10bfloat16_tESL_S2K_SL_NS28_6fusion15FusionCallbacksIS2C_NS2L_17LinearCombinationIS2K_fS2K_fLNS_15FloatRoundStyleE2EEES2D_S2J_JEEENS4_5SM1004TMEM4LOAD26SM100_TMEM_LOAD_32dp32b16xES1I_NS1K_INS1L_ILi1ELi4ELi3EEENS1N_ILi16EEENSM_INS5_IJSB_ST_EEENS5_IJST_SC_EEEEEEENS4_39AutoVectorizingCopyWithAssumedAlignmentILi128EEENS4_14SM90_TMA_STOREES30_S32_S32_EEEvvEEEEvNT_6ParamsE) ;  /* 0xffffff3c026c7950 */ /* 0x000fea0003c3ffff */
        .weak           $__internal_1_$__cuda_sm10x_tcgen05_guardrail_trap_phase_invalid_during_alloc
        .type           $__internal_1_$__cuda_sm10x_tcgen05_guardrail_trap_phase_invalid_during_alloc,@function
        .size           $__internal_1_$__cuda_sm10x_tcgen05_guardrail_trap_phase_invalid_during_alloc,($__internal_2_$__cuda_sm10x_tcgen05_guardrail_trap_unallocated_columns_being_dealloced - $__internal_1_$__cuda_sm10x_tcgen05_guardrail_trap_phase_invalid_during_alloc)
$__internal_1_$__cuda_sm10x_tcgen05_guardrail_trap_phase_invalid_during_alloc:
[----:B------:R-:W-:Y:S05]  /*c250*/  BPT.TRAP 0x1 ;  /* 0x000000040000795c */ /* 0x000fea0000300000 */
[----:B------:R-:W-:-:S04]  /*c260*/  MOV R5, 0x0 ;  /* 0x0000000000057802 */ /* 0x000fc80000000f00 */
[----:B------:R-:W-:Y:S05]  /*c270*/  RET.REL.NODEC R4 `(_ZN7cutlass13device_kernelINS_4gemm6kernel13GemmUniversalIN4cute5tupleIJiiiiEEENS1_10collective13CollectiveMmaINS1_46MainloopSm100TmaUmmaWarpSpecializedBlockScaledILi8ELi2ELi2ENS5_IJNS4_1CILi8EEENSA_ILi1EEESC_EEEEENS5_IJNSA_ILi128EEENSA_ILi64EEESF_EEENS5_IJNS_12float_e4m3_tENS_13float_ue8m0_tEEEENS5_IJNS5_IJlSC_lEEENS4_6LayoutINS5_IJNS5_IJNS5_IJNSA_ILi32EEENSA_ILi4EEEEEEiEEESQ_NS5_IJSC_iEEEEEENS5_IJNS5_IJNS5_IJNSA_ILi16EEESO_EEEiEEENS5_IJNS5_IJNSA_ILi0EEESC_EEENSA_ILi512EEEEEENS5_IJSW_iEEEEEEEEEEESK_S13_NS4_8TiledMMAINS4_8MMA_AtomIJNS4_21SM100_MMA_MXF8F6F4_SSISI_SI_fSJ_Li128ELi64ELNS4_4UMMA5MajorE0ELS18_0ELNS17_7ScaleInE0ELS19_0EEEEEENSM_INS5_IJSC_SC_SC_EEENS5_IJSW_SW_SW_EEEEENS5_IJNS4_10UnderscoreES1F_S1F_EEEEENS5_IJNS4_13SM90_TMA_LOADES1I_EEENS5_IJNS4_14ComposedLayoutINS4_7SwizzleILi3ELi4ELi3EEENS4_18smem_ptr_flag_bitsILi8EEENSM_INS5_IJSB_SF_EEENS5_IJSF_SC_EEEEEEENSM_INS5_IJNS5_IJNS5_IJSP_SC_EEENS5_IJSN_SC_EEEEEESC_NS5_IJSO_SC_EEEEEENS5_IJNS5_IJNS5_IJSU_SY_EEESX_EEESW_NS5_IJSC_SY_EEEEEEEEEEEvNS4_8identityENS5_IJNS4_23SM90_TMA_LOAD_MULTICASTES25_EEES23_vS24_EENS_8epilogue10collective18CollectiveEpilogueINS28_23Sm100TmaWarpSpecializedILi3ELi2ELi16ELb1ELb0EEEJNS5_IJSG_SG_SF_EEENS5_IJNSM_ISG_SC_EENSM_INS5_IJST_NSA_ILi2EEEEEENS5_IJSC_SN_EEEEEEEENS_10bfloat16_tESL_S2K_SL_NS28_6fusion15FusionCallbacksIS2C_NS2L_17LinearCombinationIS2K_fS2K_fLNS_15FloatRoundStyleE2EEES2D_S2J_JEEENS4_5SM1004TMEM4LOAD26SM100_TMEM_LOAD_32dp32b16xES1I_NS1K_INS1L_ILi1ELi4ELi3EEENS1N_ILi16EEENSM_INS5_IJSB_ST_EEENS5_IJST_SC_EEEEEEENS4_39AutoVectorizingCopyWithAssumedAlignmentILi128EEENS4_14SM90_TMA_STOREES30_S32_S32_EEEvvEEEEvNT_6ParamsE) ;  /* 0xffffff3c04607950 */ /* 0x000fea0003c3ffff */
        .weak           $__internal_2_$__cuda_sm10x_tcgen05_guardrail_trap_unallocated_columns_being_dealloced
        .type           $__internal_2_$__cuda_sm10x_tcgen05_guardrail_trap_unallocated_columns_being_dealloced,@function
        .size           $__internal_2_$__cuda_sm10x_tcgen05_guardrail_trap_unallocated_columns_being_dealloced,(.L_x_208 - $__internal_2_$__cuda_sm10x_tcgen05_guardrail_trap_unallocated_columns_being_dealloced)
$__internal_2_$__cuda_sm10x_tcgen05_guardrail_trap_unallocated_columns_being_dealloced:
[----:B------:R-:W-:Y:S05]  /*c280*/  BPT.TRAP 0x1 ;  /* 0x000000040000795c */ /* 0x000fea0000300000 */
[----:B------:R-:W-:-:S04]  /*c290*/  HFMA2 R3, -RZ, RZ, 0, 0 ;  /* 0x00000000ff037431 */ /* 0x000fc800000001ff */
[----:B------:R-:W-:Y:S05]  /*c2a0*/  RET.REL.NODEC R2 `(_ZN7cutlass13device_kernelINS_4gemm6kernel13GemmUniversalIN4cute5tupleIJiiiiEEENS1_10collective13CollectiveMmaINS1_46MainloopSm100TmaUmmaWarpSpecializedBlockScaledILi8ELi2ELi2ENS5_IJNS4_1CILi8EEENSA_ILi1EEESC_EEEEENS5_IJNSA_ILi128EEENSA_ILi64EEESF_EEENS5_IJNS_12float_e4m3_tENS_13float_ue8m0_tEEEENS5_IJNS5_IJlSC_lEEENS4_6LayoutINS5_IJNS5_IJNS5_IJNSA_ILi32EEENSA_ILi4EEEEEEiEEESQ_NS5_IJSC_iEEEEEENS5_IJNS5_IJNS5_IJNSA_ILi16EEESO_EEEiEEENS5_IJNS5_IJNSA_ILi0EEESC_EEENSA_ILi512EEEEEENS5_IJSW_iEEEEEEEEEEESK_S13_NS4_8TiledMMAINS4_8MMA_AtomIJNS4_21SM100_MMA_MXF8F6F4_SSISI_SI_fSJ_Li128ELi64ELNS4_4UMMA5MajorE0ELS18_0ELNS17_7ScaleInE0ELS19_0EEEEEENSM_INS5_IJSC_SC_SC_EEENS5_IJSW_SW_SW_EEEEENS5_IJNS4_10UnderscoreES1F_S1F_EEEEENS5_IJNS4_13SM90_TMA_LOADES1I_EEENS5_IJNS4_14ComposedLayoutINS4_7SwizzleILi3ELi4ELi3EEENS4_18smem_ptr_flag_bitsILi8EEENSM_INS5_IJSB_SF_EEENS5_IJSF_SC_EEEEEEENSM_INS5_IJNS5_IJNS5_IJSP_SC_EEENS5_IJSN_SC_EEEEEESC_NS5_IJSO_SC_EEEEEENS5_IJNS5_IJNS5_IJSU_SY_EEESX_EEESW_NS5_IJSC_SY_EEEEEEEEEEEvNS4_8identityENS5_IJNS4_23SM90_TMA_LOAD_MULTICASTES25_EEES23_vS24_EENS_8epilogue10collective18CollectiveEpilogueINS28_23Sm100TmaWarpSpecializedILi3ELi2ELi16ELb1ELb0EEEJNS5_IJSG_SG_SF_EEENS5_IJNSM_ISG_SC_EENSM_INS5_IJST_NSA_ILi2EEEEEENS5_IJSC_SN_EEEEEEEENS_10bfloat16_tESL_S2K_SL_NS28_6fusion15FusionCallbacksIS2C_NS2L_17LinearCombinationIS2K_fS2K_fLNS_15FloatRoundStyleE2EEES2D_S2J_JEEENS4_5SM1004TMEM4LOAD26SM100_TMEM_LOAD_32dp32b16xES1I_NS1K_INS1L_ILi1ELi4ELi3EEENS1N_ILi16EEENSM_INS5_IJSB_ST_EEENS5_IJST_SC_EEEEEEENS4_39AutoVectorizingCopyWithAssumedAlignmentILi128EEENS4_14SM90_TMA_STOREES30_S32_S32_EEEvvEEEEvNT_6ParamsE) ;  /* 0xffffff3c02547950 */ /* 0x000fea0003c3ffff */
.L_x_207:
[----:B------:R-:W-:-:S00]  /*c2b0*/  BRA `(.L_x_207) ;  /* 0xfffffffc00fc7947 */ /* 0x000fc0000383ffff */
[----:B------:R-:W-:-:S00]  /*c2c0*/  NOP ;  /* 0x0000000000007918 */ /* 0x000fc00000000000 */
        /* <DEDUP_REMOVED lines=11> */
.L_x_208:


//--------------------- .nv.global.init           --------------------------
	.section	.nv.global.init,"aw",@progbits
.nv.global.init:
	.type		$str$27,@object
	.size		$str$27,($str$28 - $str$27)
$str$27:
        /*0000*/ 	.byte	0x28, 0x61, 0x64, 0x64, 0x72, 0x65, 0x73, 0x73, 0x20, 0x26, 0x20, 0x6d, 0x61, 0x73, 0x6b, 0x29
        /*0010*/ 	.byte	0x20, 0x3d, 0x3d, 0x20, 0x30, 0x00
	.type		$str$28,@object
	.size		$str$28,($str$26 - $str$28)
$str$28:
        /*0016*/ 	.byte	0x2f, 0x74, 0x6d, 0x70, 0x2f, 0x63, 0x75, 0x74, 0x6c, 0x61, 0x73, 0x73, 0x5f, 0x73, 0x77, 0x65
        /*0026*/ 	.byte	0x65, 0x70, 0x5f, 0x73, 0x72, 0x63, 0x2f, 0x69, 0x6e, 0x63, 0x6c, 0x75, 0x64, 0x65, 0x2f, 0x63
        /*0036*/ 	.byte	0x75, 0x74, 0x65, 0x2f, 0x70, 0x6f, 0x69, 0x6e, 0x74, 0x65, 0x72, 0x5f, 0x66, 0x6c, 0x61, 0x67
        /*0046*/ 	.byte	0x67, 0x65, 0x64, 0x2e, 0x68, 0x70, 0x70, 0x00
	.type		$str$26,@object
	.size		$str$26,($str$25 - $str$26)
$str$26:
        /*004e*/ 	.byte	0x2f, 0x74, 0x6d, 0x70, 0x2f, 0x63, 0x75, 0x74, 0x6c, 0x61, 0x73, 0x73, 0x5f, 0x73, 0x77, 0x65
        /*005e*/ 	.byte	0x65, 0x70, 0x5f, 0x73, 0x72, 0x63, 0x2f, 0x69, 0x6e, 0x63, 0x6c, 0x75, 0x64, 0x65, 0x2f, 0x63
        /*006e*/ 	.byte	0x75, 0x74, 0x65, 0x2f, 0x61, 0x74, 0x6f, 0x6d, 0x2f, 0x63, 0x6f, 0x70, 0x79, 0x5f, 0x74, 0x72
        /*007e*/ 	.byte	0x61, 0x69, 0x74, 0x73, 0x5f, 0x73, 0x6d, 0x31, 0x30, 0x30, 0x2e, 0x68, 0x70, 0x70, 0x00
	.type		$str$25,@object
	.size		$str$25,(__unnamed_1 - $str$25)
$str$25:
        /*008d*/ 	.byte	0x28, 0x28, 0x75, 0x69, 0x6e, 0x74, 0x33, 0x32, 0x5f, 0x74, 0x28, 0x74, 0x68, 0x72, 0x65, 0x61
        /*009d*/ 	.byte	0x64, 0x49, 0x64, 0x78, 0x2e, 0x78, 0x29, 0x20, 0x2f, 0x20, 0x33, 0x32, 0x29, 0x20, 0x25, 0x20
        /*00ad*/ 	.byte	0x34, 0x29, 0x20, 0x3d, 0x3d, 0x20, 0x28, 0x28, 0x28, 0x74, 0x6d, 0x65, 0x6d, 0x5f, 0x61, 0x64
        /*00bd*/ 	.byte	0x64, 0x72, 0x20, 0x3e, 0x3e, 0x20, 0x31, 0x36, 0x29, 0x20, 0x2f, 0x20, 0x33, 0x32, 0x29, 0x20
        /*00cd*/ 	.byte	0x25, 0x20, 0x34, 0x29, 0x00
	.type		__unnamed_1,@object
	.size		__unnamed_1,(__unnamed_2 - __unnamed_1)
__unnamed_1:
        /*00d2*/ 	.byte	0x61, 0x75, 0x74, 0x6f, 0x20, 0x63, 0x75, 0x74, 0x65, 0x3a, 0x3a, 0x61, 0x73, 0x5f, 0x70, 0x6f
        /* <DEDUP_REMOVED lines=24> */
        /*0262*/ 	.byte	0x43, 0x3c, 0x32, 0x30, 0x34, 0x38, 0x3e, 0x3e, 0x3e, 0x3e, 0x5d, 0x00
	.type		__unnamed_2,@object
	.size		__unnamed_2,(.L_2 - __unnamed_2)
__unnamed_2:
        /* <DEDUP_REMOVED lines=40> */
        /*04ee*/ 	.byte	0x3a, 0x3a, 0x43, 0x3c, 0x30, 0x3e, 0x3e, 0x3e, 0x3e, 0x5d, 0x00
.L_2:


//--------------------- .nv.shared._ZN7cutlass13device_kernelINS_4gemm6kernel13GemmUniversalIN4cute5tupleIJiiiiEEENS1_10collective13CollectiveMmaINS1_46MainloopSm100TmaUmmaWarpSpecializedBlockScaledILi8ELi2ELi2ENS5_IJNS4_1CILi8EEENSA_ILi1EEESC_EEEEENS5_IJNSA_ILi128EEENSA_ILi64EEESF_EEENS5_IJNS_12float_e4m3_tENS_13float_ue8m0_tEEEENS5_IJNS5_IJlSC_lEEENS4_6LayoutINS5_IJNS5_IJNS5_IJNSA_ILi32EEENSA_ILi4EEEEEEiEEESQ_NS5_IJSC_iEEEEEENS5_IJNS5_IJNS5_IJNSA_ILi16EEESO_EEEiEEENS5_IJNS5_IJNSA_ILi0EEESC_EEENSA_ILi512EEEEEENS5_IJSW_iEEEEEEEEEEESK_S13_NS4_8TiledMMAINS4_8MMA_AtomIJNS4_21SM100_MMA_MXF8F6F4_SSISI_SI_fSJ_Li128ELi64ELNS4_4UMMA5MajorE0ELS18_0ELNS17_7ScaleInE0ELS19_0EEEEEENSM_INS5_IJSC_SC_SC_EEENS5_IJSW_SW_SW_EEEEENS5_IJNS4_10UnderscoreES1F_S1F_EEEEENS5_IJNS4_13SM90_TMA_LOADES1I_EEENS5_IJNS4_14ComposedLayoutINS4_7SwizzleILi3ELi4ELi3EEENS4_18smem_ptr_flag_bitsILi8EEENSM_INS5_IJSB_SF_EEENS5_IJSF_SC_EEEEEEENSM_INS5_IJNS5_IJNS5_IJSP_SC_EEENS5_IJSN_SC_EEEEEESC_NS5_IJSO_SC_EEEEEENS5_IJNS5_IJNS5_IJSU_SY_EEESX_EEESW_NS5_IJSC_SY_EEEEEEEEEEEvNS4_8identityENS5_IJNS4_23SM90_TMA_LOAD_MULTICASTES25_EEES23_vS24_EENS_8epilogue10collective18CollectiveEpilogueINS28_23Sm100TmaWarpSpecializedILi3ELi2ELi16ELb1ELb0EEEJNS5_IJSG_SG_SF_EEENS5_IJNSM_ISG_SC_EENSM_INS5_IJST_NSA_ILi2EEEEEENS5_IJSC_SN_EEEEEEEENS_10bfloat16_tESL_S2K_SL_NS28_6fusion15FusionCallbacksIS2C_NS2L_17LinearCombinationIS2K_fS2K_fLNS_15FloatRoundStyleE2EEES2D_S2J_JEEENS4_5SM1004TMEM4LOAD26SM100_TMEM_LOAD_32dp32b16xES1I_NS1K_INS1L_ILi1ELi4ELi3EEENS1N_ILi16EEENSM_INS5_IJSB_ST_EEENS5_IJST_SC_EEEEEEENS4_39AutoVectorizingCopyWithAssumedAlignmentILi128EEENS4_14SM90_TMA_STOREES30_S32_S32_EEEvvEEEEvNT_6ParamsE --------------------------
	.section	.nv.shared._ZN7cutlass13device_kernelINS_4gemm6kernel13GemmUniversalIN4cute5tupleIJiiiiEEENS1_10collective13CollectiveMmaINS1_46MainloopSm100TmaUmmaWarpSpecializedBlockScaledILi8ELi2ELi2ENS5_IJNS4_1CILi8EEENSA_ILi1EEESC_EEEEENS5_IJNSA_ILi128EEENSA_ILi64EEESF_EEENS5_IJNS_12float_e4m3_tENS_13float_ue8m0_tEEEENS5_IJNS5_IJlSC_lEEENS4_6LayoutINS5_IJNS5_IJNS5_IJNSA_ILi32EEENSA_ILi4EEEEEEiEEESQ_NS5_IJSC_iEEEEEENS5_IJNS5_IJNS5_IJNSA_ILi16EEESO_EEEiEEENS5_IJNS5_IJNSA_ILi0EEESC_EEENSA_ILi512EEEEEENS5_IJSW_iEEEEEEEEEEESK_S13_NS4_8TiledMMAINS4_8MMA_AtomIJNS4_21SM100_MMA_MXF8F6F4_SSISI_SI_fSJ_Li128ELi64ELNS4_4UMMA5MajorE0ELS18_0ELNS17_7ScaleInE0ELS19_0EEEEEENSM_INS5_IJSC_SC_SC_EEENS5_IJSW_SW_SW_EEEEENS5_IJNS4_10UnderscoreES1F_S1F_EEEEENS5_IJNS4_13SM90_TMA_LOADES1I_EEENS5_IJNS4_14ComposedLayoutINS4_7SwizzleILi3ELi4ELi3EEENS4_18smem_ptr_flag_bitsILi8EEENSM_INS5_IJSB_SF_EEENS5_IJSF_SC_EEEEEEENSM_INS5_IJNS5_IJNS5_IJSP_SC_EEENS5_IJSN_SC_EEEEEESC_NS5_IJSO_SC_EEEEEENS5_IJNS5_IJNS5_IJSU_SY_EEESX_EEESW_NS5_IJSC_SY_EEEEEEEEEEEvNS4_8identityENS5_IJNS4_23SM90_TMA_LOAD_MULTICASTES25_EEES23_vS24_EENS_8epilogue10collective18CollectiveEpilogueINS28_23Sm100TmaWarpSpecializedILi3ELi2ELi16ELb1ELb0EEEJNS5_IJSG_SG_SF_EEENS5_IJNSM_ISG_SC_EENSM_INS5_IJST_NSA_ILi2EEEEEENS5_IJSC_SN_EEEEEEEENS_10bfloat16_tESL_S2K_SL_NS28_6fusion15FusionCallbacksIS2C_NS2L_17LinearCombinationIS2K_fS2K_fLNS_15FloatRoundStyleE2EEES2D_S2J_JEEENS4_5SM1004TMEM4LOAD26SM100_TMEM_LOAD_32dp32b16xES1I_NS1K_INS1L_ILi1ELi4ELi3EEENS1N_ILi16EEENSM_INS5_IJSB_ST_EEENS5_IJST_SC_EEEEEEENS4_39AutoVectorizingCopyWithAssumedAlignmentILi128EEENS4_14SM90_TMA_STOREES30_S32_S32_EEEvvEEEEvNT_6ParamsE,"aw",@nobits
	.sectionflags	@""
	.align	16
	.zero		1024


//--------------------- .nv.shared.reserved.0     --------------------------
	.section	.nv.shared.reserved.0,"aw",@nobits
	.weak		__nv_reservedSMEM_offset_0_alias
	.size		__nv_reservedSMEM_offset_0_alias, 0, 64
	.other		__nv_reservedSMEM_offset_0_alias,@"STO_CUDA_RESERVED_SHARED STV_DEFAULT"
__nv_reservedSMEM_offset_0_alias:
	.zero		0
.nv.shared.reserved.0:
	.zero		64
	.weak		__nv_reservedSMEM_tcgen05_partition
	.type		__nv_reservedSMEM_tcgen05_partition,@object
	.size		__nv_reservedSMEM_tcgen05_partition,(.L_0 - __nv_reservedSMEM_tcgen05_partition)
__nv_reservedSMEM_tcgen05_partition:
	.zero		32
.L_0:


//--------------------- .nv.global                --------------------------
	.section	.nv.global,"aw",@nobits
.nv.global:
	.type		_ZN40_INTERNAL_68c24f93_4_k_cu_757f0596_313534cute1_E,@object
	.size		_ZN40_INTERNAL_68c24f93_4_k_cu_757f0596_313534cute1_E,(_ZN40_INTERNAL_68c24f93_4_k_cu_757f0596_313534cuda3std3__45__cpo6cbeginE - _ZN40_INTERNAL_68c24f93_4_k_cu_757f0596_313534cute1_E)
_ZN40_INTERNAL_68c24f93_4_k_cu_757f0596_313534cute1_E:
	.zero		1
	.type		_ZN40_INTERNAL_68c24f93_4_k_cu_757f0596_313534cuda3std3__45__cpo6cbeginE,@object
	.size		_ZN40_INTERNAL_68c24f93_4_k_cu_757f0596_313534cuda3std3__45__cpo6cbeginE,(_ZN40_INTERNAL_68c24f93_4_k_cu_757f0596_313534cuda3std3__48in_placeE - _ZN40_INTERNAL_68c24f93_4_k_cu_757f0596_313534cuda3std3__45__cpo6cbeginE)
_ZN40_INTERNAL_68c24f93_4_k_cu_757f0596_313534cuda3std3__45__cpo6cbeginE:
	.zero		1
	.type		_ZN40_INTERNAL_68c24f93_4_k_cu_757f0596_313534cuda3std3__48in_placeE,@object
	.size		_ZN40_INTERNAL_68c24f93_4_k_cu_757f0596_313534cuda3std3__48in_placeE,(_ZN40_INTERNAL_68c24f93_4_k_cu_757f0596_313534cuda3std6ranges3__45__cpo9iter_moveE - _ZN40_INTERNAL_68c24f93_4_k_cu_757f0596_313534cuda3std3__48in_placeE)
_ZN40_INTERNAL_68c24f93_4_k_cu_757f0596_313534cuda3std3__48in_placeE:
	.zero		1
	.type		_ZN40_INTERNAL_68c24f93_4_k_cu_757f0596_313534cuda3std6ranges3__45__cpo9iter_moveE,@object
	.size		_ZN40_INTERNAL_68c24f93_4_k_cu_757f0596_313534cuda3std6ranges3__45__cpo9iter_moveE,(_ZN40_INTERNAL_68c24f93_4_k_cu_757f0596_313534cuda3std3__45__cpo5beginE - _ZN40_INTERNAL_68c24f93_4_k_cu_757f0596_313534cuda3std6ranges3__45__cpo9iter_moveE)
_ZN40_INTERNAL_68c24f93_4_k_cu_757f0596_313534cuda3std6ranges3__45__cpo9iter_moveE:
	.zero		1
	.type		_ZN40_INTERNAL_68c24f93_4_k_cu_757f0596_313534cuda3std3__45__cpo5beginE,@object
	.size		_ZN40_INTERNAL_68c24f93_4_k_cu_757f0596_313534cuda3std3__45__cpo5beginE,(_ZN40_INTERNAL_68c24f93_4_k_cu_757f0596_313534cuda3std3__442_GLOBAL__N__68c24f93_4_k_cu_757f0596_313536ignoreE - _ZN40_INTERNAL_68c24f93_4_k_cu_757f0596_313534cuda3std3__45__cpo5beginE)
_ZN40_INTERNAL_68c24f93_4_k_cu_757f0596_313534cuda3std3__45__cpo5beginE:
	.zero		1
	.type		_ZN40_INTERNAL_68c24f93_4_k_cu_757f0596_313534cuda3std3__442_GLOBAL__N__68c24f93_4_k_cu_757f0596_313536ignoreE,@object
	.size		_ZN40_INTERNAL_68c24f93_4_k_cu_757f0596_313534cuda3std3__442_GLOBAL__N__68c24f93_4_k_cu_757f0596_313536ignoreE,(_ZN40_INTERNAL_68c24f93_4_k_cu_757f0596_313534cute7productE - _ZN40_INTERNAL_68c24f93_4_k_cu_757f0596_313534cuda3std3__442_GLOBAL__N__68c24f93_4_k_cu_757f0596_313536ignoreE)
_ZN40_INTERNAL_68c24f93_4_k_cu_757f0596_313534cuda3std3__442_GLOBAL__N__68c24f93_4_k_cu_757f0596_313536ignoreE:
	.zero		1
	.type		_ZN40_INTERNAL_68c24f93_4_k_cu_757f0596_313534cute7productE,@object
	.size		_ZN40_INTERNAL_68c24f93_4_k_cu_757f0596_313534cute7productE,(_ZN40_INTERNAL_68c24f93_4_k_cu_757f0596_313534cuda3std3__45__cpo3endE - _ZN40_INTERNAL_68c24f93_4_k_cu_757f0596_313534cute7productE)
_ZN40_INTERNAL_68c24f93_4_k_cu_757f0596_313534cute7productE:
	.zero		1
	.type		_ZN40_INTERNAL_68c24f93_4_k_cu_757f0596_313534cuda3std3__45__cpo3endE,@object
	.size		_ZN40_INTERNAL_68c24f93_4_k_cu_757f0596_313534cuda3std3__45__cpo3endE,(_ZN40_INTERNAL_68c24f93_4_k_cu_757f0596_313534cuda3std3__419piecewise_constructE - _ZN40_INTERNAL_68c24f93_4_k_cu_757f0596_313534cuda3std3__45__cpo3endE)
_ZN40_INTERNAL_68c24f93_4_k_cu_757f0596_313534cuda3std3__45__cpo3endE:
	.zero		1
	.type		_ZN40_INTERNAL_68c24f93_4_k_cu_757f0596_313534cuda3std3__419piecewise_constructE,@object
	.size		_ZN40_INTERNAL_68c24f93_4_k_cu_757f0596_313534cuda3std3__419piecewise_constructE,(_ZN40_INTERNAL_68c24f93_4_k_cu_757f0596_313534cuda3std3__45__cpo4cendE - _ZN40_INTERNAL_68c24f93_4_k_cu_757f0596_313534cuda3std3__419piecewise_constructE)
_ZN40_INTERNAL_68c24f93_4_k_cu_757f0596_313534cuda3std3__419piecewise_constructE:
	.zero		1
	.type		_ZN40_INTERNAL_68c24f93_4_k_cu_757f0596_313534cuda3std3__45__cpo4cendE,@object
	.size		_ZN40_INTERNAL_68c24f93_4_k_cu_757f0596_313534cuda3std3__45__cpo4cendE,(_ZN40_INTERNAL_68c24f93_4_k_cu_757f0596_313534cuda3std6ranges3__45__cpo4swapE - _ZN40_INTERNAL_68c24f93_4_k_cu_757f0596_313534cuda3std3__45__cpo4cendE)
_ZN40_INTERNAL_68c24f93_4_k_cu_757f0596_313534cuda3std3__45__cpo4cendE:
	.zero		1
	.type		_ZN40_INTERNAL_68c24f93_4_k_cu_757f0596_313534cuda3std6ranges3__45__cpo4swapE,@object
	.size		_ZN40_INTERNAL_68c24f93_4_k_cu_757f0596_313534cuda3std6ranges3__45__cpo4swapE,(.L_10 - _ZN40_INTERNAL_68c24f93_4_k_cu_757f0596_313534cuda3std6ranges3__45__cpo4swapE)
_ZN40_INTERNAL_68c24f93_4_k_cu_757f0596_313534cuda3std6ranges3__45__cpo4swapE:
	.zero		1
.L_10:


//--------------------- .nv.constant0._ZN7cutlass13device_kernelINS_4gemm6kernel13GemmUniversalIN4cute5tupleIJiiiiEEENS1_10collective13CollectiveMmaINS1_46MainloopSm100TmaUmmaWarpSpecializedBlockScaledILi8ELi2ELi2ENS5_IJNS4_1CILi8EEENSA_ILi1EEESC_EEEEENS5_IJNSA_ILi128EEENSA_ILi64EEESF_EEENS5_IJNS_12float_e4m3_tENS_13float_ue8m0_tEEEENS5_IJNS5_IJlSC_lEEENS4_6LayoutINS5_IJNS5_IJNS5_IJNSA_ILi32EEENSA_ILi4EEEEEEiEEESQ_NS5_IJSC_iEEEEEENS5_IJNS5_IJNS5_IJNSA_ILi16EEESO_EEEiEEENS5_IJNS5_IJNSA_ILi0EEESC_EEENSA_ILi512EEEEEENS5_IJSW_iEEEEEEEEEEESK_S13_NS4_8TiledMMAINS4_8MMA_AtomIJNS4_21SM100_MMA_MXF8F6F4_SSISI_SI_fSJ_Li128ELi64ELNS4_4UMMA5MajorE0ELS18_0ELNS17_7ScaleInE0ELS19_0EEEEEENSM_INS5_IJSC_SC_SC_EEENS5_IJSW_SW_SW_EEEEENS5_IJNS4_10UnderscoreES1F_S1F_EEEEENS5_IJNS4_13SM90_TMA_LOADES1I_EEENS5_IJNS4_14ComposedLayoutINS4_7SwizzleILi3ELi4ELi3EEENS4_18smem_ptr_flag_bitsILi8EEENSM_INS5_IJSB_SF_EEENS5_IJSF_SC_EEEEEEENSM_INS5_IJNS5_IJNS5_IJSP_SC_EEENS5_IJSN_SC_EEEEEESC_NS5_IJSO_SC_EEEEEENS5_IJNS5_IJNS5_IJSU_SY_EEESX_EEESW_NS5_IJSC_SY_EEEEEEEEEEEvNS4_8identityENS5_IJNS4_23SM90_TMA_LOAD_MULTICASTES25_EEES23_vS24_EENS_8epilogue10collective18CollectiveEpilogueINS28_23Sm100TmaWarpSpecializedILi3ELi2ELi16ELb1ELb0EEEJNS5_IJSG_SG_SF_EEENS5_IJNSM_ISG_SC_EENSM_INS5_IJST_NSA_ILi2EEEEEENS5_IJSC_SN_EEEEEEEENS_10bfloat16_tESL_S2K_SL_NS28_6fusion15FusionCallbacksIS2C_NS2L_17LinearCombinationIS2K_fS2K_fLNS_15FloatRoundStyleE2EEES2D_S2J_JEEENS4_5SM1004TMEM4LOAD26SM100_TMEM_LOAD_32dp32b16xES1I_NS1K_INS1L_ILi1ELi4ELi3EEENS1N_ILi16EEENSM_INS5_IJSB_ST_EEENS5_IJST_SC_EEEEEEENS4_39AutoVectorizingCopyWithAssumedAlignmentILi128EEENS4_14SM90_TMA_STOREES30_S32_S32_EEEvvEEEEvNT_6ParamsE --------------------------
	.section	.nv.constant0._ZN7cutlass13device_kernelINS_4gemm6kernel13GemmUniversalIN4cute5tupleIJiiiiEEENS1_10collective13CollectiveMmaINS1_46MainloopSm100TmaUmmaWarpSpecializedBlockScaledILi8ELi2ELi2ENS5_IJNS4_1CILi8EEENSA_ILi1EEESC_EEEEENS5_IJNSA_ILi128EEENSA_ILi64EEESF_EEENS5_IJNS_12float_e4m3_tENS_13float_ue8m0_tEEEENS5_IJNS5_IJlSC_lEEENS4_6LayoutINS5_IJNS5_IJNS5_IJNSA_ILi32EEENSA_ILi4EEEEEEiEEESQ_NS5_IJSC_iEEEEEENS5_IJNS5_IJNS5_IJNSA_ILi16EEESO_EEEiEEENS5_IJNS5_IJNSA_ILi0EEESC_EEENSA_ILi512EEEEEENS5_IJSW_iEEEEEEEEEEESK_S13_NS4_8TiledMMAINS4_8MMA_AtomIJNS4_21SM100_MMA_MXF8F6F4_SSISI_SI_fSJ_Li128ELi64ELNS4_4UMMA5MajorE0ELS18_0ELNS17_7ScaleInE0ELS19_0EEEEEENSM_INS5_IJSC_SC_SC_EEENS5_IJSW_SW_SW_EEEEENS5_IJNS4_10UnderscoreES1F_S1F_EEEEENS5_IJNS4_13SM90_TMA_LOADES1I_EEENS5_IJNS4_14ComposedLayoutINS4_7SwizzleILi3ELi4ELi3EEENS4_18smem_ptr_flag_bitsILi8EEENSM_INS5_IJSB_SF_EEENS5_IJSF_SC_EEEEEEENSM_INS5_IJNS5_IJNS5_IJSP_SC_EEENS5_IJSN_SC_EEEEEESC_NS5_IJSO_SC_EEEEEENS5_IJNS5_IJNS5_IJSU_SY_EEESX_EEESW_NS5_IJSC_SY_EEEEEEEEEEEvNS4_8identityENS5_IJNS4_23SM90_TMA_LOAD_MULTICASTES25_EEES23_vS24_EENS_8epilogue10collective18CollectiveEpilogueINS28_23Sm100TmaWarpSpecializedILi3ELi2ELi16ELb1ELb0EEEJNS5_IJSG_SG_SF_EEENS5_IJNSM_ISG_SC_EENSM_INS5_IJST_NSA_ILi2EEEEEENS5_IJSC_SN_EEEEEEEENS_10bfloat16_tESL_S2K_SL_NS28_6fusion15FusionCallbacksIS2C_NS2L_17LinearCombinationIS2K_fS2K_fLNS_15FloatRoundStyleE2EEES2D_S2J_JEEENS4_5SM1004TMEM4LOAD26SM100_TMEM_LOAD_32dp32b16xES1I_NS1K_INS1L_ILi1ELi4ELi3EEENS1N_ILi16EEENSM_INS5_IJSB_ST_EEENS5_IJST_SC_EEEEEEENS4_39AutoVectorizingCopyWithAssumedAlignmentILi128EEENS4_14SM90_TMA_STOREES30_S32_S32_EEEvvEEEEvNT_6ParamsE,"a",@progbits
	.sectionflags	@""
	.align	4
.nv.constant0._ZN7cutlass13device_kernelINS_4gemm6kernel13GemmUniversalIN4cute5tupleIJiiiiEEENS1_10collective13CollectiveMmaINS1_46MainloopSm100TmaUmmaWarpSpecializedBlockScaledILi8ELi2ELi2ENS5_IJNS4_1CILi8EEENSA_ILi1EEESC_EEEEENS5_IJNSA_ILi128EEENSA_ILi64EEESF_EEENS5_IJNS_12float_e4m3_tENS_13float_ue8m0_tEEEENS5_IJNS5_IJlSC_lEEENS4_6LayoutINS5_IJNS5_IJNS5_IJNSA_ILi32EEENSA_ILi4EEEEEEiEEESQ_NS5_IJSC_iEEEEEENS5_IJNS5_IJNS5_IJNSA_ILi16EEESO_EEEiEEENS5_IJNS5_IJNSA_ILi0EEESC_EEENSA_ILi512EEEEEENS5_IJSW_iEEEEEEEEEEESK_S13_NS4_8TiledMMAINS4_8MMA_AtomIJNS4_21SM100_MMA_MXF8F6F4_SSISI_SI_fSJ_Li128ELi64ELNS4_4UMMA5MajorE0ELS18_0ELNS17_7ScaleInE0ELS19_0EEEEEENSM_INS5_IJSC_SC_SC_EEENS5_IJSW_SW_SW_EEEEENS5_IJNS4_10UnderscoreES1F_S1F_EEEEENS5_IJNS4_13SM90_TMA_LOADES1I_EEENS5_IJNS4_14ComposedLayoutINS4_7SwizzleILi3ELi4ELi3EEENS4_18smem_ptr_flag_bitsILi8EEENSM_INS5_IJSB_SF_EEENS5_IJSF_SC_EEEEEEENSM_INS5_IJNS5_IJNS5_IJSP_SC_EEENS5_IJSN_SC_EEEEEESC_NS5_IJSO_SC_EEEEEENS5_IJNS5_IJNS5_IJSU_SY_EEESX_EEESW_NS5_IJSC_SY_EEEEEEEEEEEvNS4_8identityENS5_IJNS4_23SM90_TMA_LOAD_MULTICASTES25_EEES23_vS24_EENS_8epilogue10collective18CollectiveEpilogueINS28_23Sm100TmaWarpSpecializedILi3ELi2ELi16ELb1ELb0EEEJNS5_IJSG_SG_SF_EEENS5_IJNSM_ISG_SC_EENSM_INS5_IJST_NSA_ILi2EEEEEENS5_IJSC_SN_EEEEEEEENS_10bfloat16_tESL_S2K_SL_NS28_6fusion15FusionCallbacksIS2C_NS2L_17LinearCombinationIS2K_fS2K_fLNS_15FloatRoundStyleE2EEES2D_S2J_JEEENS4_5SM1004TMEM4LOAD26SM100_TMEM_LOAD_32dp32b16xES1I_NS1K_INS1L_ILi1ELi4ELi3EEENS1N_ILi16EEENSM_INS5_IJSB_ST_EEENS5_IJST_SC_EEEEEEENS4_39AutoVectorizingCopyWithAssumedAlignmentILi128EEENS4_14SM90_TMA_STOREES30_S32_S32_EEEvvEEEEvNT_6ParamsE:
	.zero		3968


//--------------------- SYMBOLS --------------------------

	.type		.nv.reservedSmem.offset0,@object
	.size		.nv.reservedSmem.offset0,0x4
	.type		.nv.reservedSmem.cap,@object
	.size		.nv.reservedSmem.cap,0x4
	.type		__assertfail,@function
